	.target	sm_90a

	.elftype	@"ET_EXEC"


//--------------------- .note.nv.tkinfo           --------------------------
	.section	.note.nv.tkinfo,"",@"SHT_NOTE"
	.sectionflags	@"SHF_NOTE_NV_TKINFO"
	.tkinfo
        /*0018*/ 	.word	0x00000002
        /*0030*/ 	.string	""
        /*0030*/ 	.string	"ptxas"
        /*0030*/ 	.string	"Cuda compilation tools, release 13.0, V13.0.88"
        /*0030*/ 	.string	"Build cuda_13.0.r13.0/compiler.36424714_0"
        /*0030*/ 	.string	"-arch sm_90a -m 64 "



//--------------------- .note.nv.cuinfo           --------------------------
	.section	.note.nv.cuinfo,"",@"SHT_NOTE"
	.sectionflags	@"SHF_NOTE_NV_CUINFO"
        /*0018*/ 	.short	0x0002
        /*001a*/ 	.short	0x005a
        /*001c*/ 	.short	0x0082
	.zero		2


//--------------------- .nv.info                  --------------------------
	.section	.nv.info,"",@"SHT_CUDA_INFO"
	.align	4


	//----- nvinfo : EIATTR_REGCOUNT
	.align		4
        /*0000*/ 	.byte	0x04, 0x2f
        /*0002*/ 	.short	(.L_18 - .L_17)
	.align		4
.L_17:
        /*0004*/ 	.word	index@(_ZN7cutlass13device_kernelINS_4gemm6kernel13GemmUniversalIN4cute5tupleIJiiiiEEENS1_10collective13CollectiveMmaINS1_34MainloopSm90TmaGmmaWarpSpecializedILi4ENS5_IJNS4_1CILi2EEENSA_ILi1EEESC_EEENS1_35KernelTmaWarpSpecializedCooperativeEEENS5_IJNSA_ILi256EEENSA_ILi64EEESH_EEENS_10bfloat16_tENS5_IJlSC_lEEESJ_SK_NS4_8TiledMMAINS4_8MMA_AtomIJNS4_4SM904GMMA27MMA_64x64x16_F32BF16BF16_SSILNSO_5MajorE0ELSQ_0ELNSO_7ScaleInE1ELSR_1EEEEEENS4_6LayoutISD_NS5_IJSC_NSA_ILi0EEESV_EEEEENS5_IJNS4_10UnderscoreESY_SY_EEEEENS4_13SM90_TMA_LOADENS4_14ComposedLayoutINS4_7SwizzleILi3ELi4ELi3EEENS4_18smem_ptr_flag_bitsILi16EEENSU_INS5_IJNSA_ILi8EEESH_EEENS5_IJSH_SC_EEEEEEEvNS4_8identityENS4_23SM90_TMA_LOAD_MULTICASTES1B_vS1C_EENS_8epilogue10collective18CollectiveEpilogueINS1F_22Sm90TmaWarpSpecializedILi4ELi2ELi16ELb1ELb0EEEJSI_NS5_IJNSA_ILi128EEENSA_ILi32EEEEEESJ_SK_SJ_SK_NS1F_6fusion15FusionCallbacksIS1J_NS1N_13LinCombEltActINS1F_6thread4SiLuESJ_fSJ_fLNS_15FloatRoundStyleE2EEESI_S1M_JEEES11_NS12_INS13_ILi2ELi4ELi3EEES16_NSU_INS5_IJS17_S1L_EEENS5_IJS1L_SC_EEEEEEENS4_17SM75_U32x4_LDSM_NENS4_14SM90_TMA_STOREES1Z_NS4_17SM90_U32x4_STSM_NENS4_9Copy_AtomIJS22_NS_6half_tEEEEvEEEvvEEEEvNT_6ParamsE)
        /*0008*/ 	.word	0x000000a8


	//----- nvinfo : EIATTR_FRAME_SIZE
	.align		4
.L_18:
        /*000c*/ 	.byte	0x04, 0x11
        /*000e*/ 	.short	(.L_20 - .L_19)
	.align		4
.L_19:
        /*0010*/ 	.word	index@($__internal_0_$__cuda_sm20_rcp_rn_f32_slowpath)
        /*0014*/ 	.word	0x00000000


	//----- nvinfo : EIATTR_FRAME_SIZE
	.align		4
.L_20:
        /*0018*/ 	.byte	0x04, 0x11
        /*001a*/ 	.short	(.L_22 - .L_21)
	.align		4
.L_21:
        /*001c*/ 	.word	index@(_ZN7cutlass13device_kernelINS_4gemm6kernel13GemmUniversalIN4cute5tupleIJiiiiEEENS1_10collective13CollectiveMmaINS1_34MainloopSm90TmaGmmaWarpSpecializedILi4ENS5_IJNS4_1CILi2EEENSA_ILi1EEESC_EEENS1_35KernelTmaWarpSpecializedCooperativeEEENS5_IJNSA_ILi256EEENSA_ILi64EEESH_EEENS_10bfloat16_tENS5_IJlSC_lEEESJ_SK_NS4_8TiledMMAINS4_8MMA_AtomIJNS4_4SM904GMMA27MMA_64x64x16_F32BF16BF16_SSILNSO_5MajorE0ELSQ_0ELNSO_7ScaleInE1ELSR_1EEEEEENS4_6LayoutISD_NS5_IJSC_NSA_ILi0EEESV_EEEEENS5_IJNS4_10UnderscoreESY_SY_EEEEENS4_13SM90_TMA_LOADENS4_14ComposedLayoutINS4_7SwizzleILi3ELi4ELi3EEENS4_18smem_ptr_flag_bitsILi16EEENSU_INS5_IJNSA_ILi8EEESH_EEENS5_IJSH_SC_EEEEEEEvNS4_8identityENS4_23SM90_TMA_LOAD_MULTICASTES1B_vS1C_EENS_8epilogue10collective18CollectiveEpilogueINS1F_22Sm90TmaWarpSpecializedILi4ELi2ELi16ELb1ELb0EEEJSI_NS5_IJNSA_ILi128EEENSA_ILi32EEEEEESJ_SK_SJ_SK_NS1F_6fusion15FusionCallbacksIS1J_NS1N_13LinCombEltActINS1F_6thread4SiLuESJ_fSJ_fLNS_15FloatRoundStyleE2EEESI_S1M_JEEES11_NS12_INS13_ILi2ELi4ELi3EEES16_NSU_INS5_IJS17_S1L_EEENS5_IJS1L_SC_EEEEEEENS4_17SM75_U32x4_LDSM_NENS4_14SM90_TMA_STOREES1Z_NS4_17SM90_U32x4_STSM_NENS4_9Copy_AtomIJS22_NS_6half_tEEEEvEEEvvEEEEvNT_6ParamsE)
        /*0020*/ 	.word	0x00000000


	//----- nvinfo : EIATTR_MIN_STACK_SIZE
	.align		4
.L_22:
        /*0024*/ 	.byte	0x04, 0x12
        /*0026*/ 	.short	(.L_24 - .L_23)
	.align		4
.L_23:
        /*0028*/ 	.word	index@(_ZN7cutlass13device_kernelINS_4gemm6kernel13GemmUniversalIN4cute5tupleIJiiiiEEENS1_10collective13CollectiveMmaINS1_34MainloopSm90TmaGmmaWarpSpecializedILi4ENS5_IJNS4_1CILi2EEENSA_ILi1EEESC_EEENS1_35KernelTmaWarpSpecializedCooperativeEEENS5_IJNSA_ILi256EEENSA_ILi64EEESH_EEENS_10bfloat16_tENS5_IJlSC_lEEESJ_SK_NS4_8TiledMMAINS4_8MMA_AtomIJNS4_4SM904GMMA27MMA_64x64x16_F32BF16BF16_SSILNSO_5MajorE0ELSQ_0ELNSO_7ScaleInE1ELSR_1EEEEEENS4_6LayoutISD_NS5_IJSC_NSA_ILi0EEESV_EEEEENS5_IJNS4_10UnderscoreESY_SY_EEEEENS4_13SM90_TMA_LOADENS4_14ComposedLayoutINS4_7SwizzleILi3ELi4ELi3EEENS4_18smem_ptr_flag_bitsILi16EEENSU_INS5_IJNSA_ILi8EEESH_EEENS5_IJSH_SC_EEEEEEEvNS4_8identityENS4_23SM90_TMA_LOAD_MULTICASTES1B_vS1C_EENS_8epilogue10collective18CollectiveEpilogueINS1F_22Sm90TmaWarpSpecializedILi4ELi2ELi16ELb1ELb0EEEJSI_NS5_IJNSA_ILi128EEENSA_ILi32EEEEEESJ_SK_SJ_SK_NS1F_6fusion15FusionCallbacksIS1J_NS1N_13LinCombEltActINS1F_6thread4SiLuESJ_fSJ_fLNS_15FloatRoundStyleE2EEESI_S1M_JEEES11_NS12_INS13_ILi2ELi4ELi3EEES16_NSU_INS5_IJS17_S1L_EEENS5_IJS1L_SC_EEEEEEENS4_17SM75_U32x4_LDSM_NENS4_14SM90_TMA_STOREES1Z_NS4_17SM90_U32x4_STSM_NENS4_9Copy_AtomIJS22_NS_6half_tEEEEvEEEvvEEEEvNT_6ParamsE)
        /*002c*/ 	.word	0x00000000
.L_24:


//--------------------- .nv.compat                --------------------------
	.section	.nv.compat,"",@"SHT_CUDA_COMPAT_INFO"
	.align	4
        /*0000*/ 	.byte	0x02, 0x09, 0x01, 0x00, 0x02, 0x02, 0x04, 0x00, 0x02, 0x05, 0x05, 0x00, 0x03, 0x07, 0x01, 0x01
        /*0010*/ 	.byte	0x02, 0x03, 0x01, 0x00, 0x02, 0x06, 0x01, 0x00, 0x04, 0x0b, 0x08, 0x00, 0x00, 0x00, 0x00, 0x00
        /*0020*/ 	.byte	0x00, 0x00, 0x00, 0x00


//--------------------- .nv.info._ZN7cutlass13device_kernelINS_4gemm6kernel13GemmUniversalIN4cute5tupleIJiiiiEEENS1_10collective13CollectiveMmaINS1_34MainloopSm90TmaGmmaWarpSpecializedILi4ENS5_IJNS4_1CILi2EEENSA_ILi1EEESC_EEENS1_35KernelTmaWarpSpecializedCooperativeEEENS5_IJNSA_ILi256EEENSA_ILi64EEESH_EEENS_10bfloat16_tENS5_IJlSC_lEEESJ_SK_NS4_8TiledMMAINS4_8MMA_AtomIJNS4_4SM904GMMA27MMA_64x64x16_F32BF16BF16_SSILNSO_5MajorE0ELSQ_0ELNSO_7ScaleInE1ELSR_1EEEEEENS4_6LayoutISD_NS5_IJSC_NSA_ILi0EEESV_EEEEENS5_IJNS4_10UnderscoreESY_SY_EEEEENS4_13SM90_TMA_LOADENS4_14ComposedLayoutINS4_7SwizzleILi3ELi4ELi3EEENS4_18smem_ptr_flag_bitsILi16EEENSU_INS5_IJNSA_ILi8EEESH_EEENS5_IJSH_SC_EEEEEEEvNS4_8identityENS4_23SM90_TMA_LOAD_MULTICASTES1B_vS1C_EENS_8epilogue10collective18CollectiveEpilogueINS1F_22Sm90TmaWarpSpecializedILi4ELi2ELi16ELb1ELb0EEEJSI_NS5_IJNSA_ILi128EEENSA_ILi32EEEEEESJ_SK_SJ_SK_NS1F_6fusion15FusionCallbacksIS1J_NS1N_13LinCombEltActINS1F_6thread4SiLuESJ_fSJ_fLNS_15FloatRoundStyleE2EEESI_S1M_JEEES11_NS12_INS13_ILi2ELi4ELi3EEES16_NSU_INS5_IJS17_S1L_EEENS5_IJS1L_SC_EEEEEEENS4_17SM75_U32x4_LDSM_NENS4_14SM90_TMA_STOREES1Z_NS4_17SM90_U32x4_STSM_NENS4_9Copy_AtomIJS22_NS_6half_tEEEEvEEEvvEEEEvNT_6ParamsE --------------------------
	.section	.nv.info._ZN7cutlass13device_kernelINS_4gemm6kernel13GemmUniversalIN4cute5tupleIJiiiiEEENS1_10collective13CollectiveMmaINS1_34MainloopSm90TmaGmmaWarpSpecializedILi4ENS5_IJNS4_1CILi2EEENSA_ILi1EEESC_EEENS1_35KernelTmaWarpSpecializedCooperativeEEENS5_IJNSA_ILi256EEENSA_ILi64EEESH_EEENS_10bfloat16_tENS5_IJlSC_lEEESJ_SK_NS4_8TiledMMAINS4_8MMA_AtomIJNS4_4SM904GMMA27MMA_64x64x16_F32BF16BF16_SSILNSO_5MajorE0ELSQ_0ELNSO_7ScaleInE1ELSR_1EEEEEENS4_6LayoutISD_NS5_IJSC_NSA_ILi0EEESV_EEEEENS5_IJNS4_10UnderscoreESY_SY_EEEEENS4_13SM90_TMA_LOADENS4_14ComposedLayoutINS4_7SwizzleILi3ELi4ELi3EEENS4_18smem_ptr_flag_bitsILi16EEENSU_INS5_IJNSA_ILi8EEESH_EEENS5_IJSH_SC_EEEEEEEvNS4_8identityENS4_23SM90_TMA_LOAD_MULTICASTES1B_vS1C_EENS_8epilogue10collective18CollectiveEpilogueINS1F_22Sm90TmaWarpSpecializedILi4ELi2ELi16ELb1ELb0EEEJSI_NS5_IJNSA_ILi128EEENSA_ILi32EEEEEESJ_SK_SJ_SK_NS1F_6fusion15FusionCallbacksIS1J_NS1N_13LinCombEltActINS1F_6thread4SiLuESJ_fSJ_fLNS_15FloatRoundStyleE2EEESI_S1M_JEEES11_NS12_INS13_ILi2ELi4ELi3EEES16_NSU_INS5_IJS17_S1L_EEENS5_IJS1L_SC_EEEEEEENS4_17SM75_U32x4_LDSM_NENS4_14SM90_TMA_STOREES1Z_NS4_17SM90_U32x4_STSM_NENS4_9Copy_AtomIJS22_NS_6half_tEEEEvEEEvvEEEEvNT_6ParamsE,"",@"SHT_CUDA_INFO"
	.sectionflags	@""
	.align	4


	//----- nvinfo : EIATTR_CUDA_API_VERSION
	.align		4
        /*0000*/ 	.byte	0x04, 0x37
        /*0002*/ 	.short	(.L_26 - .L_25)
.L_25:
        /*0004*/ 	.word	0x00000082


	//----- nvinfo : EIATTR_KPARAM_INFO
	.align		4
.L_26:
        /*0008*/ 	.byte	0x04, 0x17
        /*000a*/ 	.short	(.L_28 - .L_27)
.L_27:
        /*000c*/ 	.word	0x00000000
        /*0010*/ 	.short	0x0000
        /*0012*/ 	.short	0x0070
        /*0014*/ 	.byte	0x00, 0xf0, 0x01, 0x1c


	//----- nvinfo : EIATTR_SPARSE_MMA_MASK
	.align		4
.L_28:
        /*0018*/ 	.byte	0x03, 0x50
        /*001a*/ 	.short	0x0000


	//----- nvinfo : EIATTR_MAXREG_COUNT
	.align		4
        /*001c*/ 	.byte	0x03, 0x1b
        /*001e*/ 	.short	0x00a8


	//----- nvinfo : EIATTR_NUM_BARRIERS
	.align		4
        /*0020*/ 	.byte	0x02, 0x4c
        /*0022*/ 	.byte	0x02
	.zero		1


	//----- nvinfo : EIATTR_EXTERNS
	.align		4
        /*0024*/ 	.byte	0x04, 0x0f
        /*0026*/ 	.short	(.L_30 - .L_29)


	//   ....[0]....
	.align		4
.L_29:
        /*0028*/ 	.word	index@(__assertfail)


	//----- nvinfo : EIATTR_MERCURY_ISA_VERSION
	.align		4
.L_30:
        /*002c*/ 	.byte	0x03, 0x5f
        /*002e*/ 	.short	0x0101


	//----- nvinfo : EIATTR_INT_WARP_WIDE_INSTR_OFFSETS
	.align		4
        /*0030*/ 	.byte	0x04, 0x31
        /*0032*/ 	.short	(.L_32 - .L_31)


	//   ....[0]....
.L_31:
        /*0034*/ 	.word	0x000009f0


	//   ....[1]....
        /*0038*/ 	.word	0x00000a30


	//   ....[2]....
        /*003c*/ 	.word	0x00000b40


	//   ....[3]....
        /*0040*/ 	.word	0x00002410


	//----- nvinfo : EIATTR_COOP_GROUP_MASK_REGIDS
	.align		4
.L_32:
        /*0044*/ 	.byte	0x04, 0x29
        /*0046*/ 	.short	(.L_34 - .L_33)


	//   ....[0]....
.L_33:
        /*0048*/ 	.word	0xffffffff


	//   ....[1]....
        /*004c*/ 	.word	0xffffffff


	//   ....[2]....
        /*0050*/ 	.word	0xffffffff


	//   ....[3]....
        /*0054*/ 	.word	0xffffffff


	//   ....[4]....
        /*0058*/ 	.word	0xffffffff


	//   ....[5]....
        /*005c*/ 	.word	0xffffffff


	//   ....[6]....
        /*0060*/ 	.word	0xffffffff


	//----- nvinfo : EIATTR_COOP_GROUP_INSTR_OFFSETS
	.align		4
.L_34:
        /*0064*/ 	.byte	0x04, 0x28
        /*0066*/ 	.short	(.L_36 - .L_35)


	//   ....[0]....
.L_35:
        /*0068*/ 	.word	0x00000070


	//   ....[1]....
        /*006c*/ 	.word	0x00000080


	//   ....[2]....
        /*0070*/ 	.word	0x00000440


	//   ....[3]....
        /*0074*/ 	.word	0x000005d0


	//   ....[4]....
        /*0078*/ 	.word	0x00000800


	//   ....[5]....
        /*007c*/ 	.word	0x00000c80


	//   ....[6]....
        /*0080*/ 	.word	0x00001710


	//----- nvinfo : EIATTR_REG_RECONFIG
	.align		4
.L_36:
        /*0084*/ 	.byte	0x01, 0x54
	.zero		2


	//----- nvinfo : EIATTR_SYSCALL_OFFSETS
	.align		4
        /*0088*/ 	.byte	0x04, 0x46
        /*008a*/ 	.short	(.L_38 - .L_37)


	//   ....[0]....
.L_37:
        /*008c*/ 	.word	0x000018d0


	//   ....[1]....
        /*0090*/ 	.word	0x00002640


	//   ....[2]....
        /*0094*/ 	.word	0x00002730


	//----- nvinfo : EIATTR_MBARRIER_INSTR_OFFSETS
	.align		4
.L_38:
        /*0098*/ 	.byte	0x04, 0x39
        /*009a*/ 	.short	(.L_40 - .L_39)


	//   ....[0]....
.L_39:
        /*009c*/ 	.word	0x00000540
        /*00a0*/ 	.word	0x000000ff
        /*00a4*/ 	.word	0x00000000
        /*00a8*/ 	.short	0x0100
        /*00aa*/ 	.byte	0x08
	.zero		1


	//   ....[1]....
        /*00ac*/ 	.word	0x00000550
        /*00b0*/ 	.word	0x000000ff
        /*00b4*/ 	.word	0x00000020
        /*00b8*/ 	.short	0x0100
        /*00ba*/ 	.byte	0x08
	.zero		1


	//   ....[2]....
        /*00bc*/ 	.word	0x00000560
        /*00c0*/ 	.word	0x000000ff
        /*00c4*/ 	.word	0x00000008
        /*00c8*/ 	.short	0x0100
        /*00ca*/ 	.byte	0x08
	.zero		1


	//   ....[3]....
        /*00cc*/ 	.word	0x00000570
        /*00d0*/ 	.word	0x000000ff
        /*00d4*/ 	.word	0x00000028
        /*00d8*/ 	.short	0x0100
        /*00da*/ 	.byte	0x08
	.zero		1


	//   ....[4]....
        /*00dc*/ 	.word	0x00000580
        /*00e0*/ 	.word	0x000000ff
        /*00e4*/ 	.word	0x00000010
        /*00e8*/ 	.short	0x0100
        /*00ea*/ 	.byte	0x08
	.zero		1


	//   ....[5]....
        /*00ec*/ 	.word	0x00000590
        /*00f0*/ 	.word	0x000000ff
        /*00f4*/ 	.word	0x00000030
        /*00f8*/ 	.short	0x0100
        /*00fa*/ 	.byte	0x08
	.zero		1


	//   ....[6]....
        /*00fc*/ 	.word	0x000005a0
        /*0100*/ 	.word	0x000000ff
        /*0104*/ 	.word	0x00000018
        /*0108*/ 	.short	0x0100
        /*010a*/ 	.byte	0x08
	.zero		1


	//   ....[7]....
        /*010c*/ 	.word	0x000005b0
        /*0110*/ 	.word	0x000000ff
        /*0114*/ 	.word	0x00000038
        /*0118*/ 	.short	0x0100
        /*011a*/ 	.byte	0x08
	.zero		1


	//   ....[8]....
        /*011c*/ 	.word	0x00000710
        /*0120*/ 	.word	0x000000ff
        /*0124*/ 	.word	0x00000040
        /*0128*/ 	.short	0x0100
        /*012a*/ 	.byte	0x08
	.zero		1


	//   ....[9]....
        /*012c*/ 	.word	0x00000720
        /*0130*/ 	.word	0x000000ff
        /*0134*/ 	.word	0x00000060
        /*0138*/ 	.short	0x0100
        /*013a*/ 	.byte	0x08
	.zero		1


	//   ....[10]....
        /*013c*/ 	.word	0x00000730
        /*0140*/ 	.word	0x000000ff
        /*0144*/ 	.word	0x00000048
        /*0148*/ 	.short	0x0100
        /*014a*/ 	.byte	0x08
	.zero		1


	//   ....[11]....
        /*014c*/ 	.word	0x00000740
        /*0150*/ 	.word	0x000000ff
        /*0154*/ 	.word	0x00000068
        /*0158*/ 	.short	0x0100
        /*015a*/ 	.byte	0x08
	.zero		1


	//   ....[12]....
        /*015c*/ 	.word	0x00000750
        /*0160*/ 	.word	0x000000ff
        /*0164*/ 	.word	0x00000050
        /*0168*/ 	.short	0x0100
        /*016a*/ 	.byte	0x08
	.zero		1


	//   ....[13]....
        /*016c*/ 	.word	0x00000760
        /*0170*/ 	.word	0x000000ff
        /*0174*/ 	.word	0x00000070
        /*0178*/ 	.short	0x0100
        /*017a*/ 	.byte	0x08
	.zero		1


	//   ....[14]....
        /*017c*/ 	.word	0x00000770
        /*0180*/ 	.word	0x000000ff
        /*0184*/ 	.word	0x00000058
        /*0188*/ 	.short	0x0100
        /*018a*/ 	.byte	0x08
	.zero		1


	//   ....[15]....
        /*018c*/ 	.word	0x00000780
        /*0190*/ 	.word	0x000000ff
        /*0194*/ 	.word	0x00000078
        /*0198*/ 	.short	0x0100
        /*019a*/ 	.byte	0x08
	.zero		1


	//   ....[16]....
        /*019c*/ 	.word	0x00000bb0
        /*01a0*/ 	.word	0x000000ff
        /*01a4*/ 	.word	0x00000080
        /*01a8*/ 	.short	0x0100
        /*01aa*/ 	.byte	0x06
	.zero		1


	//   ....[17]....
        /*01ac*/ 	.word	0x00000c30
        /*01b0*/ 	.word	0x000000ff
        /*01b4*/ 	.word	0x00000088
        /*01b8*/ 	.short	0x0100
        /*01ba*/ 	.byte	0x06
	.zero		1


	//   ....[18]....
        /*01bc*/ 	.word	0x00001950
        /*01c0*/ 	.word	0x00000003
        /*01c4*/ 	.word	0x00000000
        /*01c8*/ 	.short	0x010a
        /*01ca*/ 	.byte	0x3f
	.zero		1


	//   ....[19]....
        /*01cc*/ 	.word	0x00001990
        /*01d0*/ 	.word	0x00000003
        /*01d4*/ 	.word	0x00000000
        /*01d8*/ 	.short	0x010a
        /*01da*/ 	.byte	0x3f
	.zero		1


	//   ....[20]....
        /*01dc*/ 	.word	0x00001e80
        /*01e0*/ 	.word	0x000000ff
        /*01e4*/ 	.word	0x00000000
        /*01e8*/ 	.short	0x010a
        /*01ea*/ 	.byte	0x07
	.zero		1


	//   ....[21]....
        /*01ec*/ 	.word	0x00001ec0
        /*01f0*/ 	.word	0x000000ff
        /*01f4*/ 	.word	0x00000000
        /*01f8*/ 	.short	0x010a
        /*01fa*/ 	.byte	0x07
	.zero		1


	//   ....[22]....
        /*01fc*/ 	.word	0x000022a0
        /*0200*/ 	.word	0x00000004
        /*0204*/ 	.word	0x00000000
        /*0208*/ 	.short	0x0101
        /*020a*/ 	.byte	0x3f
	.zero		1


	//   ....[23]....
        /*020c*/ 	.word	0x00002490
        /*0210*/ 	.word	0x00000000
        /*0214*/ 	.word	0x00000000
        /*0218*/ 	.short	0x0101
        /*021a*/ 	.byte	0x3f
	.zero		1


	//   ....[24]....
        /*021c*/ 	.word	0x00002bf0
        /*0220*/ 	.word	0x000000ff
        /*0224*/ 	.word	0x00000040
        /*0228*/ 	.short	0x010a
        /*022a*/ 	.byte	0x34
	.zero		1


	//   ....[25]....
        /*022c*/ 	.word	0x00004c50
        /*0230*/ 	.word	0x000000ff
        /*0234*/ 	.word	0x00000000
        /*0238*/ 	.short	0x0101
        /*023a*/ 	.byte	0x04
	.zero		1


	//   ....[26]....
        /*023c*/ 	.word	0x00004d20
        /*0240*/ 	.word	0x00000000
        /*0244*/ 	.word	0x00000040
        /*0248*/ 	.short	0x010a
        /*024a*/ 	.byte	0x3f
	.zero		1


	//   ....[27]....
        /*024c*/ 	.word	0x00006b70
        /*0250*/ 	.word	0x000000ff
        /*0254*/ 	.word	0x00000000
        /*0258*/ 	.short	0x0101
        /*025a*/ 	.byte	0x04
	.zero		1


	//   ....[28]....
        /*025c*/ 	.word	0x00006c60
        /*0260*/ 	.word	0x00000000
        /*0264*/ 	.word	0x00000040
        /*0268*/ 	.short	0x010a
        /*026a*/ 	.byte	0x3f
	.zero		1


	//   ....[29]....
        /*026c*/ 	.word	0x00008ae0
        /*0270*/ 	.word	0x000000ff
        /*0274*/ 	.word	0x00000000
        /*0278*/ 	.short	0x0101
        /*027a*/ 	.byte	0x04
	.zero		1


	//   ....[30]....
        /*027c*/ 	.word	0x00008bb0
        /*0280*/ 	.word	0x00000003
        /*0284*/ 	.word	0x00000040
        /*0288*/ 	.short	0x010a
        /*028a*/ 	.byte	0x3f
	.zero		1


	//   ....[31]....
        /*028c*/ 	.word	0x0000a9f0
        /*0290*/ 	.word	0x000000ff
        /*0294*/ 	.word	0x00000000
        /*0298*/ 	.short	0x0101
        /*029a*/ 	.byte	0x04
	.zero		1


	//   ....[32]....
        /*029c*/ 	.word	0x0000b3d0
        /*02a0*/ 	.word	0x000000ff
        /*02a4*/ 	.word	0x00000000
        /*02a8*/ 	.short	0x0101
        /*02aa*/ 	.byte	0x04
	.zero		1


	//   ....[33]....
        /*02ac*/ 	.word	0x0000b9e0
        /*02b0*/ 	.word	0x000000ff
        /*02b4*/ 	.word	0x00000088
        /*02b8*/ 	.short	0x010a
        /*02ba*/ 	.byte	0x04
	.zero		1


	//   ....[34]....
        /*02bc*/ 	.word	0x0000bdf0
        /*02c0*/ 	.word	0x000000ff
        /*02c4*/ 	.word	0x00000060
        /*02c8*/ 	.short	0x010a
        /*02ca*/ 	.byte	0x05
	.zero		1


	//   ....[35]....
        /*02cc*/ 	.word	0x0000bee0
        /*02d0*/ 	.word	0x000000ff
        /*02d4*/ 	.word	0x00000040
        /*02d8*/ 	.short	0x010b
        /*02da*/ 	.byte	0x05
	.zero		1


	//   ....[36]....
        /*02dc*/ 	.word	0x0000bf40
        /*02e0*/ 	.word	0x000000ff
        /*02e4*/ 	.word	0x00000000
        /*02e8*/ 	.short	0x0101
        /*02ea*/ 	.byte	0x04
	.zero		1


	//   ....[37]....
        /*02ec*/ 	.word	0x0000bf70
        /*02f0*/ 	.word	0x000000ff
        /*02f4*/ 	.word	0x00000068
        /*02f8*/ 	.short	0x010a
        /*02fa*/ 	.byte	0x05
	.zero		1


	//   ....[38]....
        /*02fc*/ 	.word	0x0000c080
        /*0300*/ 	.word	0x000000ff
        /*0304*/ 	.word	0x00000048
        /*0308*/ 	.short	0x010b
        /*030a*/ 	.byte	0x05
	.zero		1


	//   ....[39]....
        /*030c*/ 	.word	0x0000c0f0
        /*0310*/ 	.word	0x000000ff
        /*0314*/ 	.word	0x00000000
        /*0318*/ 	.short	0x0101
        /*031a*/ 	.byte	0x04
	.zero		1


	//   ....[40]....
        /*031c*/ 	.word	0x0000c120
        /*0320*/ 	.word	0x000000ff
        /*0324*/ 	.word	0x00000070
        /*0328*/ 	.short	0x010a
        /*032a*/ 	.byte	0x05
	.zero		1


	//   ....[41]....
        /*032c*/ 	.word	0x0000c220
        /*0330*/ 	.word	0x000000ff
        /*0334*/ 	.word	0x00000050
        /*0338*/ 	.short	0x010b
        /*033a*/ 	.byte	0x05
	.zero		1


	//   ....[42]....
        /*033c*/ 	.word	0x0000c280
        /*0340*/ 	.word	0x000000ff
        /*0344*/ 	.word	0x00000000
        /*0348*/ 	.short	0x0101
        /*034a*/ 	.byte	0x04
	.zero		1


	//   ....[43]....
        /*034c*/ 	.word	0x0000c2b0
        /*0350*/ 	.word	0x000000ff
        /*0354*/ 	.word	0x00000078
        /*0358*/ 	.short	0x010a
        /*035a*/ 	.byte	0x05
	.zero		1


	//   ....[44]....
        /*035c*/ 	.word	0x0000c3b0
        /*0360*/ 	.word	0x000000ff
        /*0364*/ 	.word	0x00000058
        /*0368*/ 	.short	0x010b
        /*036a*/ 	.byte	0x05
	.zero		1


	//   ....[45]....
        /*036c*/ 	.word	0x0000c490
        /*0370*/ 	.word	0x000000ff
        /*0374*/ 	.word	0x00000000
        /*0378*/ 	.short	0x0101
        /*037a*/ 	.byte	0x04
	.zero		1


	//   ....[46]....
        /*037c*/ 	.word	0x0000cae0
        /*0380*/ 	.word	0x00000003
        /*0384*/ 	.word	0x00000060
        /*0388*/ 	.short	0x010a
        /*038a*/ 	.byte	0x3f
	.zero		1


	//   ....[47]....
        /*038c*/ 	.word	0x0000cb20
        /*0390*/ 	.word	0x00000003
        /*0394*/ 	.word	0x00000068
        /*0398*/ 	.short	0x010a
        /*039a*/ 	.byte	0x3f
	.zero		1


	//   ....[48]....
        /*039c*/ 	.word	0x0000cb60
        /*03a0*/ 	.word	0x00000003
        /*03a4*/ 	.word	0x00000070
        /*03a8*/ 	.short	0x010a
        /*03aa*/ 	.byte	0x3f
	.zero		1


	//   ....[49]....
        /*03ac*/ 	.word	0x0000cbb0
        /*03b0*/ 	.word	0x00000003
        /*03b4*/ 	.word	0x00000078
        /*03b8*/ 	.short	0x010a
        /*03ba*/ 	.byte	0x3f
	.zero		1


	//   ....[50]....
        /*03bc*/ 	.word	0x0000cf10
        /*03c0*/ 	.word	0x0000000e
        /*03c4*/ 	.word	0x00000020
        /*03c8*/ 	.short	0x010a
        /*03ca*/ 	.byte	0x3f
	.zero		1


	//   ....[51]....
        /*03cc*/ 	.word	0x0000d2c0
        /*03d0*/ 	.word	0x00000004
        /*03d4*/ 	.word	0x00000088
        /*03d8*/ 	.short	0x0101
        /*03da*/ 	.byte	0x3f
	.zero		1


	//   ....[52]....
        /*03dc*/ 	.word	0x0000d9c0
        /*03e0*/ 	.word	0x00000005
        /*03e4*/ 	.word	0x00000000
        /*03e8*/ 	.short	0x010a
        /*03ea*/ 	.byte	0x3f
	.zero		1


	//   ....[53]....
        /*03ec*/ 	.word	0x0000da40
        /*03f0*/ 	.word	0x00000007
        /*03f4*/ 	.word	0x00000000
        /*03f8*/ 	.short	0x010a
        /*03fa*/ 	.byte	0x3f
	.zero		1


	//   ....[54]....
        /*03fc*/ 	.word	0x0000dad0
        /*0400*/ 	.word	0x00000006
        /*0404*/ 	.word	0x00000000
        /*0408*/ 	.short	0x010a
        /*040a*/ 	.byte	0x3f
	.zero		1


	//   ....[55]....
        /*040c*/ 	.word	0x0000db60
        /*0410*/ 	.word	0x00000003
        /*0414*/ 	.word	0x00000000
        /*0418*/ 	.short	0x010a
        /*041a*/ 	.byte	0x3f
	.zero		1


	//   ....[56]....
        /*041c*/ 	.word	0x0000dbc0
        /*0420*/ 	.word	0x00000003
        /*0424*/ 	.word	0x00000000
        /*0428*/ 	.short	0x010a
        /*042a*/ 	.byte	0x3f
	.zero		1


	//   ....[57]....
        /*042c*/ 	.word	0x0000dc20
        /*0430*/ 	.word	0x00000005
        /*0434*/ 	.word	0x00000000
        /*0438*/ 	.short	0x010a
        /*043a*/ 	.byte	0x3f
	.zero		1


	//   ....[58]....
        /*043c*/ 	.word	0x0000dc80
        /*0440*/ 	.word	0x00000003
        /*0444*/ 	.word	0x00000040
        /*0448*/ 	.short	0x010a
        /*044a*/ 	.byte	0x3f
	.zero		1


	//   ....[59]....
        /*044c*/ 	.word	0x0000dcd0
        /*0450*/ 	.word	0x00000000
        /*0454*/ 	.word	0x00000040
        /*0458*/ 	.short	0x010a
        /*045a*/ 	.byte	0x3f
	.zero		1


	//   ....[60]....
        /*045c*/ 	.word	0x0000dd20
        /*0460*/ 	.word	0x00000000
        /*0464*/ 	.word	0x00000040
        /*0468*/ 	.short	0x010a
        /*046a*/ 	.byte	0x3f
	.zero		1


	//   ....[61]....
        /*046c*/ 	.word	0x0000dd70
        /*0470*/ 	.word	0x00000003
        /*0474*/ 	.word	0x00000040
        /*0478*/ 	.short	0x010a
        /*047a*/ 	.byte	0x3f
	.zero		1


	//   ....[62]....
        /*047c*/ 	.word	0x0000ddd0
        /*0480*/ 	.word	0x00000003
        /*0484*/ 	.word	0x00000088
        /*0488*/ 	.short	0x010a
        /*048a*/ 	.byte	0x3f
	.zero		1


	//   ....[63]....
        /*048c*/ 	.word	0x0000de30
        /*0490*/ 	.word	0x00000005
        /*0494*/ 	.word	0x00000060
        /*0498*/ 	.short	0x010a
        /*049a*/ 	.byte	0x3f
	.zero		1


	//   ....[64]....
        /*049c*/ 	.word	0x0000de90
        /*04a0*/ 	.word	0x00000005
        /*04a4*/ 	.word	0x00000068
        /*04a8*/ 	.short	0x010a
        /*04aa*/ 	.byte	0x3f
	.zero		1


	//   ....[65]....
        /*04ac*/ 	.word	0x0000def0
        /*04b0*/ 	.word	0x00000005
        /*04b4*/ 	.word	0x00000070
        /*04b8*/ 	.short	0x010a
        /*04ba*/ 	.byte	0x3f
	.zero		1


	//   ....[66]....
        /*04bc*/ 	.word	0x0000df50
        /*04c0*/ 	.word	0x00000005
        /*04c4*/ 	.word	0x00000078
        /*04c8*/ 	.short	0x010a
        /*04ca*/ 	.byte	0x3f
	.zero		1


	//   ....[67]....
        /*04cc*/ 	.word	0x0000dfa0
        /*04d0*/ 	.word	0x00000003
        /*04d4*/ 	.word	0x00000060
        /*04d8*/ 	.short	0x010a
        /*04da*/ 	.byte	0x3f
	.zero		1


	//   ....[68]....
        /*04dc*/ 	.word	0x0000dff0
        /*04e0*/ 	.word	0x00000003
        /*04e4*/ 	.word	0x00000068
        /*04e8*/ 	.short	0x010a
        /*04ea*/ 	.byte	0x3f
	.zero		1


	//   ....[69]....
        /*04ec*/ 	.word	0x0000e040
        /*04f0*/ 	.word	0x00000003
        /*04f4*/ 	.word	0x00000070
        /*04f8*/ 	.short	0x010a
        /*04fa*/ 	.byte	0x3f
	.zero		1


	//   ....[70]....
        /*04fc*/ 	.word	0x0000e110
        /*0500*/ 	.word	0x0000000e
        /*0504*/ 	.word	0x00000020
        /*0508*/ 	.short	0x010a
        /*050a*/ 	.byte	0x3f
	.zero		1


	//   ....[71]....
        /*050c*/ 	.word	0x0000e1e0
        /*0510*/ 	.word	0x00000005
        /*0514*/ 	.word	0x00000000
        /*0518*/ 	.short	0x010a
        /*051a*/ 	.byte	0x3f
	.zero		1


	//   ....[72]....
        /*051c*/ 	.word	0x0000e230
        /*0520*/ 	.word	0x00000007
        /*0524*/ 	.word	0x00000000
        /*0528*/ 	.short	0x010a
        /*052a*/ 	.byte	0x3f
	.zero		1


	//   ....[73]....
        /*052c*/ 	.word	0x0000e280
        /*0530*/ 	.word	0x00000006
        /*0534*/ 	.word	0x00000000
        /*0538*/ 	.short	0x010a
        /*053a*/ 	.byte	0x3f
	.zero		1


	//----- nvinfo : EIATTR_NUM_MBARRIERS
	.align		4
.L_40:
        /*053c*/ 	.byte	0x03, 0x38
        /*053e*/ 	.short	0x0012


	//----- nvinfo : EIATTR_EXIT_INSTR_OFFSETS
	.align		4
        /*0540*/ 	.byte	0x04, 0x1c
        /*0542*/ 	.short	(.L_42 - .L_41)


	//   ....[0]....
.L_41:
        /*0544*/ 	.word	0x0000dbb0


	//----- nvinfo : EIATTR_MAX_THREADS
	.align		4
.L_42:
        /*0548*/ 	.byte	0x04, 0x05
        /*054a*/ 	.short	(.L_44 - .L_43)
.L_43:
        /*054c*/ 	.word	0x00000180
        /*0550*/ 	.word	0x00000001
        /*0554*/ 	.word	0x00000001


	//----- nvinfo : EIATTR_CRS_STACK_SIZE
	.align		4
.L_44:
        /*0558*/ 	.byte	0x04, 0x1e
        /*055a*/ 	.short	(.L_46 - .L_45)
.L_45:
        /*055c*/ 	.word	0x00000000


	//----- nvinfo : EIATTR_CBANK_PARAM_SIZE
	.align		4
.L_46:
        /*0560*/ 	.byte	0x03, 0x19
        /*0562*/ 	.short	0x0770


	//----- nvinfo : EIATTR_PARAM_CBANK
	.align		4
        /*0564*/ 	.byte	0x04, 0x0a
        /*0566*/ 	.short	(.L_48 - .L_47)
	.align		4
.L_47:
        /*0568*/ 	.word	index@(.nv.constant0._ZN7cutlass13device_kernelINS_4gemm6kernel13GemmUniversalIN4cute5tupleIJiiiiEEENS1_10collective13CollectiveMmaINS1_34MainloopSm90TmaGmmaWarpSpecializedILi4ENS5_IJNS4_1CILi2EEENSA_ILi1EEESC_EEENS1_35KernelTmaWarpSpecializedCooperativeEEENS5_IJNSA_ILi256EEENSA_ILi64EEESH_EEENS_10bfloat16_tENS5_IJlSC_lEEESJ_SK_NS4_8TiledMMAINS4_8MMA_AtomIJNS4_4SM904GMMA27MMA_64x64x16_F32BF16BF16_SSILNSO_5MajorE0ELSQ_0ELNSO_7ScaleInE1ELSR_1EEEEEENS4_6LayoutISD_NS5_IJSC_NSA_ILi0EEESV_EEEEENS5_IJNS4_10UnderscoreESY_SY_EEEEENS4_13SM90_TMA_LOADENS4_14ComposedLayoutINS4_7SwizzleILi3ELi4ELi3EEENS4_18smem_ptr_flag_bitsILi16EEENSU_INS5_IJNSA_ILi8EEESH_EEENS5_IJSH_SC_EEEEEEEvNS4_8identityENS4_23SM90_TMA_LOAD_MULTICASTES1B_vS1C_EENS_8epilogue10collective18CollectiveEpilogueINS1F_22Sm90TmaWarpSpecializedILi4ELi2ELi16ELb1ELb0EEEJSI_NS5_IJNSA_ILi128EEENSA_ILi32EEEEEESJ_SK_SJ_SK_NS1F_6fusion15FusionCallbacksIS1J_NS1N_13LinCombEltActINS1F_6thread4SiLuESJ_fSJ_fLNS_15FloatRoundStyleE2EEESI_S1M_JEEES11_NS12_INS13_ILi2ELi4ELi3EEES16_NSU_INS5_IJS17_S1L_EEENS5_IJS1L_SC_EEEEEEENS4_17SM75_U32x4_LDSM_NENS4_14SM90_TMA_STOREES1Z_NS4_17SM90_U32x4_STSM_NENS4_9Copy_AtomIJS22_NS_6half_tEEEEvEEEvvEEEEvNT_6ParamsE)
        /*056c*/ 	.short	0x0210
        /*056e*/ 	.short	0x0770


	//----- nvinfo : EIATTR_SW_WAR
	.align		4
.L_48:
        /*0570*/ 	.byte	0x04, 0x36
        /*0572*/ 	.short	(.L_50 - .L_49)
.L_49:
        /*0574*/ 	.word	0x00000008
.L_50:


//--------------------- .nv.callgraph             --------------------------
	.section	.nv.callgraph,"",@"SHT_CUDA_CALLGRAPH"
	.align	4
	.sectionentsize	8
	.align		4
        /*0000*/ 	.word	0x00000000
	.align		4
        /*0004*/ 	.word	0xffffffff
	.align		4
        /*0008*/ 	.word	index@(_ZN7cutlass13device_kernelINS_4gemm6kernel13GemmUniversalIN4cute5tupleIJiiiiEEENS1_10collective13CollectiveMmaINS1_34MainloopSm90TmaGmmaWarpSpecializedILi4ENS5_IJNS4_1CILi2EEENSA_ILi1EEESC_EEENS1_35KernelTmaWarpSpecializedCooperativeEEENS5_IJNSA_ILi256EEENSA_ILi64EEESH_EEENS_10bfloat16_tENS5_IJlSC_lEEESJ_SK_NS4_8TiledMMAINS4_8MMA_AtomIJNS4_4SM904GMMA27MMA_64x64x16_F32BF16BF16_SSILNSO_5MajorE0ELSQ_0ELNSO_7ScaleInE1ELSR_1EEEEEENS4_6LayoutISD_NS5_IJSC_NSA_ILi0EEESV_EEEEENS5_IJNS4_10UnderscoreESY_SY_EEEEENS4_13SM90_TMA_LOADENS4_14ComposedLayoutINS4_7SwizzleILi3ELi4ELi3EEENS4_18smem_ptr_flag_bitsILi16EEENSU_INS5_IJNSA_ILi8EEESH_EEENS5_IJSH_SC_EEEEEEEvNS4_8identityENS4_23SM90_TMA_LOAD_MULTICASTES1B_vS1C_EENS_8epilogue10collective18CollectiveEpilogueINS1F_22Sm90TmaWarpSpecializedILi4ELi2ELi16ELb1ELb0EEEJSI_NS5_IJNSA_ILi128EEENSA_ILi32EEEEEESJ_SK_SJ_SK_NS1F_6fusion15FusionCallbacksIS1J_NS1N_13LinCombEltActINS1F_6thread4SiLuESJ_fSJ_fLNS_15FloatRoundStyleE2EEESI_S1M_JEEES11_NS12_INS13_ILi2ELi4ELi3EEES16_NSU_INS5_IJS17_S1L_EEENS5_IJS1L_SC_EEEEEEENS4_17SM75_U32x4_LDSM_NENS4_14SM90_TMA_STOREES1Z_NS4_17SM90_U32x4_STSM_NENS4_9Copy_AtomIJS22_NS_6half_tEEEEvEEEvvEEEEvNT_6ParamsE)
	.align		4
        /*000c*/ 	.word	index@(__assertfail)
	.align		4
        /*0010*/ 	.word	0x00000000
	.align		4
        /*0014*/ 	.word	0xfffffffe
	.align		4
        /*0018*/ 	.word	0x00000000
	.align		4
        /*001c*/ 	.word	0xfffffffd
	.align		4
        /*0020*/ 	.word	0x00000000
	.align		4
        /*0024*/ 	.word	0xfffffffc


//--------------------- .nv.constant4             --------------------------
	.section	.nv.constant4,"a",@progbits
	.align	8
	.align		8
.nv.constant4:
        /*0000*/ 	.dword	__assertfail
	.align		8
        /*0008*/ 	.dword	__unnamed_1
	.align		8
        /*0010*/ 	.dword	__unnamed_2
	.align		8
        /*0018*/ 	.dword	_ZN39_INTERNAL_bc5cae80_4_k_cu_0598f4b5_27944cuda3std3__45__cpo5beginE
	.align		8
        /*0020*/ 	.dword	_ZN39_INTERNAL_bc5cae80_4_k_cu_0598f4b5_27944cuda3std3__45__cpo3endE
	.align		8
        /*0028*/ 	.dword	_ZN39_INTERNAL_bc5cae80_4_k_cu_0598f4b5_27944cuda3std3__45__cpo6cbeginE
	.align		8
        /*0030*/ 	.dword	_ZN39_INTERNAL_bc5cae80_4_k_cu_0598f4b5_27944cuda3std3__45__cpo4cendE
	.align		8
        /*0038*/ 	.dword	_ZN39_INTERNAL_bc5cae80_4_k_cu_0598f4b5_27944cuda3std3__441_GLOBAL__N__bc5cae80_4_k_cu_0598f4b5_27946ignoreE
	.align		8
        /*0040*/ 	.dword	_ZN39_INTERNAL_bc5cae80_4_k_cu_0598f4b5_27944cuda3std3__419piecewise_constructE
	.align		8
        /*0048*/ 	.dword	_ZN39_INTERNAL_bc5cae80_4_k_cu_0598f4b5_27944cuda3std3__48in_placeE
	.align		8
        /*0050*/ 	.dword	_ZN39_INTERNAL_bc5cae80_4_k_cu_0598f4b5_27944cuda3std6ranges3__45__cpo4swapE
	.align		8
        /*0058*/ 	.dword	_ZN39_INTERNAL_bc5cae80_4_k_cu_0598f4b5_27944cuda3std6ranges3__45__cpo9iter_moveE
	.align		8
        /*0060*/ 	.dword	_ZN39_INTERNAL_bc5cae80_4_k_cu_0598f4b5_27944cute7productE
	.align		8
        /*0068*/ 	.dword	_ZN39_INTERNAL_bc5cae80_4_k_cu_0598f4b5_27944cute1_E
	.align		8
        /*0070*/ 	.dword	$str$22
	.align		8
        /*0078*/ 	.dword	$str$23
	.align		8
        /*0080*/ 	.dword	$str$26
	.align		8
        /*0088*/ 	.dword	$str$27


//--------------------- .text._ZN7cutlass13device_kernelINS_4gemm6kernel13GemmUniversalIN4cute5tupleIJiiiiEEENS1_10collective13CollectiveMmaINS1_34MainloopSm90TmaGmmaWarpSpecializedILi4ENS5_IJNS4_1CILi2EEENSA_ILi1EEESC_EEENS1_35KernelTmaWarpSpecializedCooperativeEEENS5_IJNSA_ILi256EEENSA_ILi64EEESH_EEENS_10bfloat16_tENS5_IJlSC_lEEESJ_SK_NS4_8TiledMMAINS4_8MMA_AtomIJNS4_4SM904GMMA27MMA_64x64x16_F32BF16BF16_SSILNSO_5MajorE0ELSQ_0ELNSO_7ScaleInE1ELSR_1EEEEEENS4_6LayoutISD_NS5_IJSC_NSA_ILi0EEESV_EEEEENS5_IJNS4_10UnderscoreESY_SY_EEEEENS4_13SM90_TMA_LOADENS4_14ComposedLayoutINS4_7SwizzleILi3ELi4ELi3EEENS4_18smem_ptr_flag_bitsILi16EEENSU_INS5_IJNSA_ILi8EEESH_EEENS5_IJSH_SC_EEEEEEEvNS4_8identityENS4_23SM90_TMA_LOAD_MULTICASTES1B_vS1C_EENS_8epilogue10collective18CollectiveEpilogueINS1F_22Sm90TmaWarpSpecializedILi4ELi2ELi16ELb1ELb0EEEJSI_NS5_IJNSA_ILi128EEENSA_ILi32EEEEEESJ_SK_SJ_SK_NS1F_6fusion15FusionCallbacksIS1J_NS1N_13LinCombEltActINS1F_6thread4SiLuESJ_fSJ_fLNS_15FloatRoundStyleE2EEESI_S1M_JEEES11_NS12_INS13_ILi2ELi4ELi3EEES16_NSU_INS5_IJS17_S1L_EEENS5_IJS1L_SC_EEEEEEENS4_17SM75_U32x4_LDSM_NENS4_14SM90_TMA_STOREES1Z_NS4_17SM90_U32x4_STSM_NENS4_9Copy_AtomIJS22_NS_6half_tEEEEvEEEvvEEEEvNT_6ParamsE --------------------------
	.section	.text._ZN7cutlass13device_kernelINS_4gemm6kernel13GemmUniversalIN4cute5tupleIJiiiiEEENS1_10collective13CollectiveMmaINS1_34MainloopSm90TmaGmmaWarpSpecializedILi4ENS5_IJNS4_1CILi2EEENSA_ILi1EEESC_EEENS1_35KernelTmaWarpSpecializedCooperativeEEENS5_IJNSA_ILi256EEENSA_ILi64EEESH_EEENS_10bfloat16_tENS5_IJlSC_lEEESJ_SK_NS4_8TiledMMAINS4_8MMA_AtomIJNS4_4SM904GMMA27MMA_64x64x16_F32BF16BF16_SSILNSO_5MajorE0ELSQ_0ELNSO_7ScaleInE1ELSR_1EEEEEENS4_6LayoutISD_NS5_IJSC_NSA_ILi0EEESV_EEEEENS5_IJNS4_10UnderscoreESY_SY_EEEEENS4_13SM90_TMA_LOADENS4_14ComposedLayoutINS4_7SwizzleILi3ELi4ELi3EEENS4_18smem_ptr_flag_bitsILi16EEENSU_INS5_IJNSA_ILi8EEESH_EEENS5_IJSH_SC_EEEEEEEvNS4_8identityENS4_23SM90_TMA_LOAD_MULTICASTES1B_vS1C_EENS_8epilogue10collective18CollectiveEpilogueINS1F_22Sm90TmaWarpSpecializedILi4ELi2ELi16ELb1ELb0EEEJSI_NS5_IJNSA_ILi128EEENSA_ILi32EEEEEESJ_SK_SJ_SK_NS1F_6fusion15FusionCallbacksIS1J_NS1N_13LinCombEltActINS1F_6thread4SiLuESJ_fSJ_fLNS_15FloatRoundStyleE2EEESI_S1M_JEEES11_NS12_INS13_ILi2ELi4ELi3EEES16_NSU_INS5_IJS17_S1L_EEENS5_IJS1L_SC_EEEEEEENS4_17SM75_U32x4_LDSM_NENS4_14SM90_TMA_STOREES1Z_NS4_17SM90_U32x4_STSM_NENS4_9Copy_AtomIJS22_NS_6half_tEEEEvEEEvvEEEEvNT_6ParamsE,"ax",@progbits
	.align	128
.text._ZN7cutlass13device_kernelINS_4gemm6kernel13GemmUniversalIN4cute5tupleIJiiiiEEENS1_10collective13CollectiveMmaINS1_34MainloopSm90TmaGmmaWarpSpecializedILi4ENS5_IJNS4_1CILi2EEENSA_ILi1EEESC_EEENS1_35KernelTmaWarpSpecializedCooperativeEEENS5_IJNSA_ILi256EEENSA_ILi64EEESH_EEENS_10bfloat16_tENS5_IJlSC_lEEESJ_SK_NS4_8TiledMMAINS4_8MMA_AtomIJNS4_4SM904GMMA27MMA_64x64x16_F32BF16BF16_SSILNSO_5MajorE0ELSQ_0ELNSO_7ScaleInE1ELSR_1EEEEEENS4_6LayoutISD_NS5_IJSC_NSA_ILi0EEESV_EEEEENS5_IJNS4_10UnderscoreESY_SY_EEEEENS4_13SM90_TMA_LOADENS4_14ComposedLayoutINS4_7SwizzleILi3ELi4ELi3EEENS4_18smem_ptr_flag_bitsILi16EEENSU_INS5_IJNSA_ILi8EEESH_EEENS5_IJSH_SC_EEEEEEEvNS4_8identityENS4_23SM90_TMA_LOAD_MULTICASTES1B_vS1C_EENS_8epilogue10collective18CollectiveEpilogueINS1F_22Sm90TmaWarpSpecializedILi4ELi2ELi16ELb1ELb0EEEJSI_NS5_IJNSA_ILi128EEENSA_ILi32EEEEEESJ_SK_SJ_SK_NS1F_6fusion15FusionCallbacksIS1J_NS1N_13LinCombEltActINS1F_6thread4SiLuESJ_fSJ_fLNS_15FloatRoundStyleE2EEESI_S1M_JEEES11_NS12_INS13_ILi2ELi4ELi3EEES16_NSU_INS5_IJS17_S1L_EEENS5_IJS1L_SC_EEEEEEENS4_17SM75_U32x4_LDSM_NENS4_14SM90_TMA_STOREES1Z_NS4_17SM90_U32x4_STSM_NENS4_9Copy_AtomIJS22_NS_6half_tEEEEvEEEvvEEEEvNT_6ParamsE:
        .type           _ZN7cutlass13device_kernelINS_4gemm6kernel13GemmUniversalIN4cute5tupleIJiiiiEEENS1_10collective13CollectiveMmaINS1_34MainloopSm90TmaGmmaWarpSpecializedILi4ENS5_IJNS4_1CILi2EEENSA_ILi1EEESC_EEENS1_35KernelTmaWarpSpecializedCooperativeEEENS5_IJNSA_ILi256EEENSA_ILi64EEESH_EEENS_10bfloat16_tENS5_IJlSC_lEEESJ_SK_NS4_8TiledMMAINS4_8MMA_AtomIJNS4_4SM904GMMA27MMA_64x64x16_F32BF16BF16_SSILNSO_5MajorE0ELSQ_0ELNSO_7ScaleInE1ELSR_1EEEEEENS4_6LayoutISD_NS5_IJSC_NSA_ILi0EEESV_EEEEENS5_IJNS4_10UnderscoreESY_SY_EEEEENS4_13SM90_TMA_LOADENS4_14ComposedLayoutINS4_7SwizzleILi3ELi4ELi3EEENS4_18smem_ptr_flag_bitsILi16EEENSU_INS5_IJNSA_ILi8EEESH_EEENS5_IJSH_SC_EEEEEEEvNS4_8identityENS4_23SM90_TMA_LOAD_MULTICASTES1B_vS1C_EENS_8epilogue10collective18CollectiveEpilogueINS1F_22Sm90TmaWarpSpecializedILi4ELi2ELi16ELb1ELb0EEEJSI_NS5_IJNSA_ILi128EEENSA_ILi32EEEEEESJ_SK_SJ_SK_NS1F_6fusion15FusionCallbacksIS1J_NS1N_13LinCombEltActINS1F_6thread4SiLuESJ_fSJ_fLNS_15FloatRoundStyleE2EEESI_S1M_JEEES11_NS12_INS13_ILi2ELi4ELi3EEES16_NSU_INS5_IJS17_S1L_EEENS5_IJS1L_SC_EEEEEEENS4_17SM75_U32x4_LDSM_NENS4_14SM90_TMA_STOREES1Z_NS4_17SM90_U32x4_STSM_NENS4_9Copy_AtomIJS22_NS_6half_tEEEEvEEEvvEEEEvNT_6ParamsE,@function
        .size           _ZN7cutlass13device_kernelINS_4gemm6kernel13GemmUniversalIN4cute5tupleIJiiiiEEENS1_10collective13CollectiveMmaINS1_34MainloopSm90TmaGmmaWarpSpecializedILi4ENS5_IJNS4_1CILi2EEENSA_ILi1EEESC_EEENS1_35KernelTmaWarpSpecializedCooperativeEEENS5_IJNSA_ILi256EEENSA_ILi64EEESH_EEENS_10bfloat16_tENS5_IJlSC_lEEESJ_SK_NS4_8TiledMMAINS4_8MMA_AtomIJNS4_4SM904GMMA27MMA_64x64x16_F32BF16BF16_SSILNSO_5MajorE0ELSQ_0ELNSO_7ScaleInE1ELSR_1EEEEEENS4_6LayoutISD_NS5_IJSC_NSA_ILi0EEESV_EEEEENS5_IJNS4_10UnderscoreESY_SY_EEEEENS4_13SM90_TMA_LOADENS4_14ComposedLayoutINS4_7SwizzleILi3ELi4ELi3EEENS4_18smem_ptr_flag_bitsILi16EEENSU_INS5_IJNSA_ILi8EEESH_EEENS5_IJSH_SC_EEEEEEEvNS4_8identityENS4_23SM90_TMA_LOAD_MULTICASTES1B_vS1C_EENS_8epilogue10collective18CollectiveEpilogueINS1F_22Sm90TmaWarpSpecializedILi4ELi2ELi16ELb1ELb0EEEJSI_NS5_IJNSA_ILi128EEENSA_ILi32EEEEEESJ_SK_SJ_SK_NS1F_6fusion15FusionCallbacksIS1J_NS1N_13LinCombEltActINS1F_6thread4SiLuESJ_fSJ_fLNS_15FloatRoundStyleE2EEESI_S1M_JEEES11_NS12_INS13_ILi2ELi4ELi3EEES16_NSU_INS5_IJS17_S1L_EEENS5_IJS1L_SC_EEEEEEENS4_17SM75_U32x4_LDSM_NENS4_14SM90_TMA_STOREES1Z_NS4_17SM90_U32x4_STSM_NENS4_9Copy_AtomIJS22_NS_6half_tEEEEvEEEvvEEEEvNT_6ParamsE,(.L_x_387 - _ZN7cutlass13device_kernelINS_4gemm6kernel13GemmUniversalIN4cute5tupleIJiiiiEEENS1_10collective13CollectiveMmaINS1_34MainloopSm90TmaGmmaWarpSpecializedILi4ENS5_IJNS4_1CILi2EEENSA_ILi1EEESC_EEENS1_35KernelTmaWarpSpecializedCooperativeEEENS5_IJNSA_ILi256EEENSA_ILi64EEESH_EEENS_10bfloat16_tENS5_IJlSC_lEEESJ_SK_NS4_8TiledMMAINS4_8MMA_AtomIJNS4_4SM904GMMA27MMA_64x64x16_F32BF16BF16_SSILNSO_5MajorE0ELSQ_0ELNSO_7ScaleInE1ELSR_1EEEEEENS4_6LayoutISD_NS5_IJSC_NSA_ILi0EEESV_EEEEENS5_IJNS4_10UnderscoreESY_SY_EEEEENS4_13SM90_TMA_LOADENS4_14ComposedLayoutINS4_7SwizzleILi3ELi4ELi3EEENS4_18smem_ptr_flag_bitsILi16EEENSU_INS5_IJNSA_ILi8EEESH_EEENS5_IJSH_SC_EEEEEEEvNS4_8identityENS4_23SM90_TMA_LOAD_MULTICASTES1B_vS1C_EENS_8epilogue10collective18CollectiveEpilogueINS1F_22Sm90TmaWarpSpecializedILi4ELi2ELi16ELb1ELb0EEEJSI_NS5_IJNSA_ILi128EEENSA_ILi32EEEEEESJ_SK_SJ_SK_NS1F_6fusion15FusionCallbacksIS1J_NS1N_13LinCombEltActINS1F_6thread4SiLuESJ_fSJ_fLNS_15FloatRoundStyleE2EEESI_S1M_JEEES11_NS12_INS13_ILi2ELi4ELi3EEES16_NSU_INS5_IJS17_S1L_EEENS5_IJS1L_SC_EEEEEEENS4_17SM75_U32x4_LDSM_NENS4_14SM90_TMA_STOREES1Z_NS4_17SM90_U32x4_STSM_NENS4_9Copy_AtomIJS22_NS_6half_tEEEEvEEEvvEEEEvNT_6ParamsE)
        .other          _ZN7cutlass13device_kernelINS_4gemm6kernel13GemmUniversalIN4cute5tupleIJiiiiEEENS1_10collective13CollectiveMmaINS1_34MainloopSm90TmaGmmaWarpSpecializedILi4ENS5_IJNS4_1CILi2EEENSA_ILi1EEESC_EEENS1_35KernelTmaWarpSpecializedCooperativeEEENS5_IJNSA_ILi256EEENSA_ILi64EEESH_EEENS_10bfloat16_tENS5_IJlSC_lEEESJ_SK_NS4_8TiledMMAINS4_8MMA_AtomIJNS4_4SM904GMMA27MMA_64x64x16_F32BF16BF16_SSILNSO_5MajorE0ELSQ_0ELNSO_7ScaleInE1ELSR_1EEEEEENS4_6LayoutISD_NS5_IJSC_NSA_ILi0EEESV_EEEEENS5_IJNS4_10UnderscoreESY_SY_EEEEENS4_13SM90_TMA_LOADENS4_14ComposedLayoutINS4_7SwizzleILi3ELi4ELi3EEENS4_18smem_ptr_flag_bitsILi16EEENSU_INS5_IJNSA_ILi8EEESH_EEENS5_IJSH_SC_EEEEEEEvNS4_8identityENS4_23SM90_TMA_LOAD_MULTICASTES1B_vS1C_EENS_8epilogue10collective18CollectiveEpilogueINS1F_22Sm90TmaWarpSpecializedILi4ELi2ELi16ELb1ELb0EEEJSI_NS5_IJNSA_ILi128EEENSA_ILi32EEEEEESJ_SK_SJ_SK_NS1F_6fusion15FusionCallbacksIS1J_NS1N_13LinCombEltActINS1F_6thread4SiLuESJ_fSJ_fLNS_15FloatRoundStyleE2EEESI_S1M_JEEES11_NS12_INS13_ILi2ELi4ELi3EEES16_NSU_INS5_IJS17_S1L_EEENS5_IJS1L_SC_EEEEEEENS4_17SM75_U32x4_LDSM_NENS4_14SM90_TMA_STOREES1Z_NS4_17SM90_U32x4_STSM_NENS4_9Copy_AtomIJS22_NS_6half_tEEEEvEEEvvEEEEvNT_6ParamsE,@"STO_CUDA_ENTRY STV_DEFAULT"
_ZN7cutlass13device_kernelINS_4gemm6kernel13GemmUniversalIN4cute5tupleIJiiiiEEENS1_10collective13CollectiveMmaINS1_34MainloopSm90TmaGmmaWarpSpecializedILi4ENS5_IJNS4_1CILi2EEENSA_ILi1EEESC_EEENS1_35KernelTmaWarpSpecializedCooperativeEEENS5_IJNSA_ILi256EEENSA_ILi64EEESH_EEENS_10bfloat16_tENS5_IJlSC_lEEESJ_SK_NS4_8TiledMMAINS4_8MMA_AtomIJNS4_4SM904GMMA27MMA_64x64x16_F32BF16BF16_SSILNSO_5MajorE0ELSQ_0ELNSO_7ScaleInE1ELSR_1EEEEEENS4_6LayoutISD_NS5_IJSC_NSA_ILi0EEESV_EEEEENS5_IJNS4_10UnderscoreESY_SY_EEEEENS4_13SM90_TMA_LOADENS4_14ComposedLayoutINS4_7SwizzleILi3ELi4ELi3EEENS4_18smem_ptr_flag_bitsILi16EEENSU_INS5_IJNSA_ILi8EEESH_EEENS5_IJSH_SC_EEEEEEEvNS4_8identityENS4_23SM90_TMA_LOAD_MULTICASTES1B_vS1C_EENS_8epilogue10collective18CollectiveEpilogueINS1F_22Sm90TmaWarpSpecializedILi4ELi2ELi16ELb1ELb0EEEJSI_NS5_IJNSA_ILi128EEENSA_ILi32EEEEEESJ_SK_SJ_SK_NS1F_6fusion15FusionCallbacksIS1J_NS1N_13LinCombEltActINS1F_6thread4SiLuESJ_fSJ_fLNS_15FloatRoundStyleE2EEESI_S1M_JEEES11_NS12_INS13_ILi2ELi4ELi3EEES16_NSU_INS5_IJS17_S1L_EEENS5_IJS1L_SC_EEEEEEENS4_17SM75_U32x4_LDSM_NENS4_14SM90_TMA_STOREES1Z_NS4_17SM90_U32x4_STSM_NENS4_9Copy_AtomIJS22_NS_6half_tEEEEvEEEvvEEEEvNT_6ParamsE:
[----:B------:R-:W1:Y:S01]  /*0000*/  LDC R1, c[0x0][0x28] ;  /* 0x00000a00ff017b82 */ /* 0x000e620000000800 */
[----:B------:R-:W2:Y:S07]  /*0010*/  S2R R18, SR_TID.X ;  /* 0x0000000000127919 */ /* 0x000eae0000002100 */
[----:B------:R-:W3:Y:S01]  /*0020*/  LDC.64 R4, c[0x0][0x588] ;  /* 0x00016200ff047b82 */ /* 0x000ee20000000a00 */
[----:B------:R-:W-:Y:S01]  /*0030*/  ELECT P0, URZ, PT ;  /* 0x00000000003f782f */ /* 0x000fe20003800000 */
[----:B------:R-:W-:Y:S01]  /*0040*/  BSSY B0, `(.L_x_0) ;  /* 0x0000016000007945 */ /* 0x000fe20003800000 */
[----:B--2---:R-:W-:-:S02]  /*0050*/  SHF.R.U32.HI R8, RZ, 0x5, R18 ;  /* 0x00000005ff087819 */ /* 0x004fc40000011612 */
[----:B------:R-:W-:-:S03]  /*0060*/  SHF.R.U32.HI R2, RZ, 0x7, R18 ;  /* 0x00000007ff027819 */ /* 0x000fc60000011612 */
[----:B------:R-:W2:Y:S04]  /*0070*/  SHFL.IDX PT, R0, R8, RZ, 0x1f ;  /* 0x00001fff08007589 */ /* 0x000ea800000e0000 */
[----:B------:R4:W1:Y:S01]  /*0080*/  SHFL.IDX PT, R7, R2, RZ, 0x1f ;  /* 0x00001fff02077589 */ /* 0x00086200000e0000 */
[----:B--2---:R-:W-:Y:S02]  /*0090*/  ISETP.NE.OR P0, PT, R0, RZ, !P0 ;  /* 0x000000ff0000720c */ /* 0x004fe40004705670 */
[----:B------:R-:W-:-:S11]  /*00a0*/  SHF.R.S32.HI R3, RZ, 0x1f, R0 ;  /* 0x0000001fff037819 */ /* 0x000fd60000011400 */
[----:B-1-34-:R-:W-:Y:S05]  /*00b0*/  @P0 BRA `(.L_x_1) ;  /* 0x0000000000380947 */ /* 0x01afea0003800000 */
[----:B------:R-:W-:Y:S02]  /*00c0*/  ULDC.64 UR4, c[0x0][0x198] ;  /* 0x0000660000047ab9 */ /* 0x000fe40000000a00 */
[----:B------:R-:W-:Y:S02]  /*00d0*/  UIADD3 UR6, UP0, UR4, 0xf0, URZ ;  /* 0x000000f004067890 */ /* 0x000fe4000ff1e03f */
[----:B------:R-:W-:Y:S02]  /*00e0*/  UIADD3 UR8, UP1, UR4, 0x1f0, URZ ;  /* 0x000001f004087890 */ /* 0x000fe4000ff3e03f */
[----:B------:R-:W-:Y:S02]  /*00f0*/  UIADD3 UR10, UP2, UR4, 0x3f0, URZ ;  /* 0x000003f0040a7890 */ /* 0x000fe4000ff5e03f */
[----:B------:R-:W-:Y:S02]  /*0100*/  UIADD3 UR4, UP3, UR4, 0x4f0, URZ ;  /* 0x000004f004047890 */ /* 0x000fe4000ff7e03f */
[----:B------:R-:W-:-:S02]  /*0110*/  UIADD3.X UR7, URZ, UR5, URZ, UP0, !UPT ;  /* 0x000000053f077290 */ /* 0x000fc400087fe43f */
[----:B------:R-:W-:Y:S02]  /*0120*/  UIADD3.X UR9, URZ, UR5, URZ, UP1, !UPT ;  /* 0x000000053f097290 */ /* 0x000fe40008ffe43f */
[----:B------:R-:W-:Y:S02]  /*0130*/  UIADD3.X UR11, URZ, UR5, URZ, UP2, !UPT ;  /* 0x000000053f0b7290 */ /* 0x000fe400097fe43f */
[----:B------:R-:W-:-:S03]  /*0140*/  UIADD3.X UR5, URZ, UR5, URZ, UP3, !UPT ;  /* 0x000000053f057290 */ /* 0x000fc60009ffe43f */
[----:B------:R1:W-:Y:S02]  /*0150*/  UTMACCTL.PF [UR6] ;  /* 0x00000000060079b9 */ /* 0x0003e40008040000 */
[----:B------:R1:W-:Y:S02]  /*0160*/  UTMACCTL.PF [UR8] ;  /* 0x00000000080079b9 */ /* 0x0003e40008040000 */
[----:B------:R1:W-:Y:S02]  /*0170*/  UTMACCTL.PF [UR10] ;  /* 0x000000000a0079b9 */ /* 0x0003e40008040000 */
[----:B------:R1:W-:Y:S02]  /*0180*/  UTMACCTL.PF [UR4] ;  /* 0x00000000040079b9 */ /* 0x0003e40008040000 */
[----:B-1----:R-:W-:Y:S01]  /*0190*/  NOP ;  /* 0x0000000000007918 */ /* 0x002fe20000000000 */
.L_x_1:
[----:B------:R-:W-:Y:S05]  /*01a0*/  BSYNC B0 ;  /* 0x0000000000007941 */ /* 0x000fea0003800000 */
.L_x_0:
[----:B------:R-:W-:Y:S01]  /*01b0*/  ULDC.64 UR4, c[0x0][0x590] ;  /* 0x0001640000047ab9 */ /* 0x000fe20000000a00 */
[----:B------:R-:W-:Y:S01]  /*01c0*/  LEA.HI R3, R3, R0, RZ, 0x2 ;  /* 0x0000000003037211 */ /* 0x000fe200078f10ff */
[----:B------:R-:W-:Y:S01]  /*01d0*/  ULDC.64 UR40, c[0x0][0x208] ;  /* 0x0000820000287ab9 */ /* 0x000fe20000000a00 */
[----:B------:R-:W-:Y:S01]  /*01e0*/  ISETP.NE.U32.AND P2, PT, RZ, UR4, PT ;  /* 0x00000004ff007c0c */ /* 0x000fe2000bf45070 */
[----:B------:R-:W-:Y:S01]  /*01f0*/  IMAD.MOV.U32 R2, RZ, RZ, R4 ;  /* 0x000000ffff027224 */ /* 0x000fe200078e0004 */
[----:B------:R-:W-:Y:S02]  /*0200*/  LOP3.LUT R3, R3, 0xfffffffc, RZ, 0xc0, !PT ;  /* 0xfffffffc03037812 */ /* 0x000fe400078ec0ff */
[----:B------:R-:W-:Y:S02]  /*0210*/  ISETP.NE.AND.EX P3, PT, RZ, UR5, PT, P2 ;  /* 0x00000005ff007c0c */ /* 0x000fe4000bf65320 */
[----:B------:R-:W-:Y:S02]  /*0220*/  IADD3 R0, R0, -R3, RZ ;  /* 0x8000000300007210 */ /* 0x000fe40007ffe0ff */
[----:B------:R-:W-:-:S02]  /*0230*/  PRMT R6, RZ, 0x7610, R6 ;  /* 0x00007610ff067816 */ /* 0x000fc40000000006 */
[----:B------:R-:W-:-:S07]  /*0240*/  MOV R3, R5 ;  /* 0x0000000500037202 */ /* 0x000fce0000000f00 */
[----:B------:R-:W-:Y:S05]  /*0250*/  @P3 BRA `(.L_x_2) ;  /* 0x0000000000303947 */ /* 0x000fea0003800000 */
[----:B------:R-:W-:Y:S02]  /*0260*/  ULDC.64 UR6, c[0x0][0x588] ;  /* 0x0001620000067ab9 */ /* 0x000fe40000000a00 */
[----:B------:R-:W-:-:S04]  /*0270*/  ISETP.NE.U32.AND P0, PT, RZ, UR6, PT ;  /* 0x00000006ff007c0c */ /* 0x000fc8000bf05070 */
[----:B------:R-:W-:-:S13]  /*0280*/  ISETP.NE.AND.EX P0, PT, RZ, UR7, PT, P0 ;  /* 0x00000007ff007c0c */ /* 0x000fda000bf05300 */
[----:B------:R-:W-:Y:S05]  /*0290*/  @!P0 BRA `(.L_x_3) ;  /* 0x0000000000108947 */ /* 0x000fea0003800000 */
[----:B------:R-:W2:Y:S02]  /*02a0*/  LDG.E R6, desc[UR40][R2.64] ;  /* 0x0000002802067981 */ /* 0x000ea4000c1e1900 */
[----:B--2---:R-:W-:Y:S01]  /*02b0*/  FSETP.NEU.AND P1, PT, R6, RZ, PT ;  /* 0x000000ff0600720b */ /* 0x004fe20003f2d000 */
[----:B------:R-:W-:Y:S01]  /*02c0*/  IMAD.MOV.U32 R6, RZ, RZ, 0x1 ;  /* 0x00000001ff067424 */ /* 0x000fe200078e00ff */
[----:B------:R-:W-:Y:S11]  /*02d0*/  BRA `(.L_x_2) ;  /* 0x0000000000107947 */ /* 0x000ff60003800000 */
.L_x_3:
[----:B------:R-:W-:Y:S01]  /*02e0*/  ULDC UR6, c[0x0][0x580] ;  /* 0x0001600000067ab9 */ /* 0x000fe20000000800 */
[----:B------:R-:W-:Y:S02]  /*02f0*/  MOV R6, 0x1 ;  /* 0x0000000100067802 */ /* 0x000fe40000000f00 */
[----:B------:R-:W-:Y:S02]  /*0300*/  CS2R R2, SRZ ;  /* 0x0000000000027805 */ /* 0x000fe4000001ff00 */
[----:B------:R-:W-:-:S13]  /*0310*/  FSETP.NEU.AND P1, PT, RZ, UR6, PT ;  /* 0x00000006ff007c0b */ /* 0x000fda000bf2d000 */
.L_x_2:
[----:B------:R-:W-:Y:S02]  /*0320*/  ISETP.NE.U32.AND P4, PT, R2, RZ, PT ;  /* 0x000000ff0200720c */ /* 0x000fe40003f85070 */
[----:B------:R-:W-:Y:S02]  /*0330*/  ISETP.NE.AND.EX P5, PT, RZ, UR5, PT, P2 ;  /* 0x00000005ff007c0c */ /* 0x000fe4000bfa5320 */
[----:B------:R-:W-:Y:S02]  /*0340*/  ISETP.NE.AND.EX P2, PT, R3, RZ, PT, P4 ;  /* 0x000000ff0300720c */ /* 0x000fe40003f45340 */
[----:B------:R-:W-:-:S11]  /*0350*/  PLOP3.LUT P0, PT, PT, PT, PT, 0x8, 0x0 ;  /* 0x000000000000781c */ /* 0x000fd60003f0e170 */
[----:B------:R-:W-:Y:S05]  /*0360*/  @P2 BRA P5, `(.L_x_4) ;  /* 0x0000000000342947 */ /* 0x000fea0002800000 */
[----:B------:R-:W-:-:S04]  /*0370*/  ISETP.NE.U32.AND P0, PT, RZ, UR4, PT ;  /* 0x00000004ff007c0c */ /* 0x000fc8000bf05070 */
[----:B------:R-:W-:-:S13]  /*0380*/  ISETP.NE.AND.EX P0, PT, RZ, UR5, PT, P0 ;  /* 0x00000005ff007c0c */ /* 0x000fda000bf05300 */
[----:B------:R-:W-:Y:S05]  /*0390*/  @!P0 BRA `(.L_x_5) ;  /* 0x0000000000248947 */ /* 0x000fea0003800000 */
[----:B------:R-:W-:Y:S02]  /*03a0*/  PRMT R6, R6, 0x9910, RZ ;  /* 0x0000991006067816 */ /* 0x000fe400000000ff */
[----:B------:R-:W-:Y:S02]  /*03b0*/  ISETP.NE.U32.AND P0, PT, R2, RZ, PT ;  /* 0x000000ff0200720c */ /* 0x000fe40003f05070 */
[----:B------:R-:W-:Y:S02]  /*03c0*/  ISETP.NE.AND P2, PT, R6, RZ, PT ;  /* 0x000000ff0600720c */ /* 0x000fe40003f45270 */
[----:B------:R-:W-:Y:S02]  /*03d0*/  ISETP.NE.AND.EX P0, PT, R3, RZ, PT, P0 ;  /* 0x000000ff0300720c */ /* 0x000fe40003f05300 */
[----:B------:R-:W-:-:S09]  /*03e0*/  SEL R2, RZ, 0xffffffff, P1 ;  /* 0xffffffffff027807 */ /* 0x000fd20000800000 */
[----:B------:R-:W-:-:S04]  /*03f0*/  @!P2 SEL R2, RZ, 0xffffffff, P0 ;  /* 0xffffffffff02a807 */ /* 0x000fc80000000000 */
[----:B------:R-:W-:-:S04]  /*0400*/  LOP3.LUT R2, R2, 0x1, RZ, 0xc0, !PT ;  /* 0x0000000102027812 */ /* 0x000fc800078ec0ff */
[----:B------:R-:W-:Y:S01]  /*0410*/  ISETP.EQ.U32.AND P0, PT, R2, 0x1, PT ;  /* 0x000000010200780c */ /* 0x000fe20003f02070 */
[----:B------:R-:W-:-:S12]  /*0420*/  BRA `(.L_x_4) ;  /* 0x0000000000047947 */ /* 0x000fd80003800000 */
.L_x_5:
[----:B------:R-:W-:-:S13]  /*0430*/  PLOP3.LUT P0, PT, P1, PT, PT, 0x8, 0x0 ;  /* 0x000000000000781c */ /* 0x000fda0000f0e170 */
.L_x_4:
[----:B------:R-:W1:Y:S02]  /*0440*/  SHFL.IDX PT, R2, R8, RZ, 0x1f ;  /* 0x00001fff08027589 */ /* 0x000e6400000e0000 */
[----:B-1----:R-:W-:-:S13]  /*0450*/  ISETP.NE.AND P1, PT, R2, RZ, PT ;  /* 0x000000ff0200720c */ /* 0x002fda0003f25270 */
[----:B------:R-:W-:Y:S05]  /*0460*/  @P1 BRA `(.L_x_6) ;  /* 0x0000000000581947 */ /* 0x000fea0003800000 */
[----:B------:R-:W1:Y:S01]  /*0470*/  S2UR UR8, SR_CgaCtaId ;  /* 0x00000000000879c3 */ /* 0x000e620000008800 */
[----:B------:R-:W-:Y:S01]  /*0480*/  UMOV UR4, 0x400 ;  /* 0x0000040000047882 */ /* 0x000fe20000000000 */
[----:B------:R-:W-:Y:S01]  /*0490*/  UMOV UR5, 0x1 ;  /* 0x0000000100057882 */ /* 0x000fe20000000000 */
[----:B------:R-:W-:Y:S01]  /*04a0*/  UMOV UR6, 0x4 ;  /* 0x0000000400067882 */ /* 0x000fe20000000000 */
[----:B------:R-:W-:Y:S01]  /*04b0*/  ELECT P1, URZ, PT ;  /* 0x00000000003f782f */ /* 0x000fe20003820000 */
[----:B------:R-:W-:-:S04]  /*04c0*/  UIADD3 UR6, -UR6, 0x100000, URZ ;  /* 0x0010000006067890 */ /* 0x000fc8000fffe13f */
[----:B------:R-:W-:Y:S02]  /*04d0*/  USHF.L.U32 UR7, UR6, 0xb, URZ ;  /* 0x0000000b06077899 */ /* 0x000fe4000800063f */
[----:B------:R-:W-:Y:S02]  /*04e0*/  USHF.L.U32 UR6, UR6, 0x1, URZ ;  /* 0x0000000106067899 */ /* 0x000fe4000800063f */
[----:B-1----:R-:W-:Y:S02]  /*04f0*/  ULEA UR8, UR8, UR4, 0x18 ;  /* 0x0000000408087291 */ /* 0x002fe4000f8ec03f */
[----:B------:R-:W-:-:S04]  /*0500*/  UIADD3 UR4, -UR5, 0x100000, URZ ;  /* 0x0010000005047890 */ /* 0x000fc8000fffe13f */
[----:B------:R-:W-:Y:S02]  /*0510*/  USHF.L.U32 UR5, UR4, 0xb, URZ ;  /* 0x0000000b04057899 */ /* 0x000fe4000800063f */
[----:B------:R-:W-:Y:S01]  /*0520*/  USHF.L.U32 UR4, UR4, 0x1, URZ ;  /* 0x0000000104047899 */ /* 0x000fe2000800063f */
[----:B------:R-:W1:Y:S11]  /*0530*/  FENCE.VIEW.ASYNC.S ;  /* 0x00000000000073c6 */ /* 0x000e760000000000 */
[----:B-1----:R1:W2:Y:S01]  /*0540*/  SYNCS.EXCH.64 URZ, [UR8], UR4 ;  /* 0x00000004083f75b2 */ /* 0x0022a20008000100 */
[----:B------:R1:W3:Y:S01]  /*0550*/  SYNCS.EXCH.64 URZ, [UR8+0x20], UR6 ;  /* 0x00002006083f75b2 */ /* 0x0002e20008000100 */
[----:B------:R1:W4:Y:S01]  /*0560*/  SYNCS.EXCH.64 URZ, [UR8+0x8], UR4 ;  /* 0x00000804083f75b2 */ /* 0x0003220008000100 */
[----:B------:R1:W1:Y:S01]  /*0570*/  SYNCS.EXCH.64 URZ, [UR8+0x28], UR6 ;  /* 0x00002806083f75b2 */ /* 0x0002620008000100 */
[----:B------:R1:W1:Y:S01]  /*0580*/  SYNCS.EXCH.64 URZ, [UR8+0x10], UR4 ;  /* 0x00001004083f75b2 */ /* 0x0002620008000100 */
[----:B------:R1:W1:Y:S01]  /*0590*/  SYNCS.EXCH.64 URZ, [UR8+0x30], UR6 ;  /* 0x00003006083f75b2 */ /* 0x0002620008000100 */
[----:B------:R1:W1:Y:S01]  /*05a0*/  SYNCS.EXCH.64 URZ, [UR8+0x18], UR4 ;  /* 0x00001804083f75b2 */ /* 0x0002620008000100 */
[----:B------:R1:W1:Y:S01]  /*05b0*/  SYNCS.EXCH.64 URZ, [UR8+0x38], UR6 ;  /* 0x00003806083f75b2 */ /* 0x0002620008000100 */
[----:B------:R-:W-:Y:S01]  /*05c0*/  NOP ;  /* 0x0000000000007918 */ /* 0x000fe20000000000 */
.L_x_6:
[----:B------:R-:W5:Y:S01]  /*05d0*/  SHFL.IDX PT, R3, R8, RZ, 0x1f ;  /* 0x00001fff08037589 */ /* 0x000f6200000e0000 */
[----:B------:R-:W1:Y:S01]  /*05e0*/  S2UR UR9, SR_CTAID.X ;  /* 0x00000000000979c3 */ /* 0x000e620000002500 */
[----:B------:R-:W-:Y:S01]  /*05f0*/  NOP ;  /* 0x0000000000007918 */ /* 0x000fe20000000000 */
[----:B-----5:R-:W-:Y:S02]  /*0600*/  ISETP.NE.AND P1, PT, R3, RZ, PT ;  /* 0x000000ff0300720c */ /* 0x020fe40003f25270 */
[----:B------:R-:W-:-:S04]  /*0610*/  SHF.R.S32.HI R3, RZ, 0x1f, R18 ;  /* 0x0000001fff037819 */ /* 0x000fc80000011412 */
[----:B------:R-:W-:-:S07]  /*0620*/  LEA.HI R3, R3, R18, RZ, 0x7 ;  /* 0x0000001203037211 */ /* 0x000fce00078f38ff */
[----:B-1----:R-:W-:Y:S05]  /*0630*/  @P1 BRA `(.L_x_7) ;  /* 0x0000000000581947 */ /* 0x002fea0003800000 */
[----:B------:R-:W1:Y:S01]  /*0640*/  S2UR UR5, SR_CgaCtaId ;  /* 0x00000000000579c3 */ /* 0x000e620000008800 */
[----:B------:R-:W-:Y:S01]  /*0650*/  UMOV UR4, 0x400 ;  /* 0x0000040000047882 */ /* 0x000fe20000000000 */
[----:B------:R-:W-:Y:S01]  /*0660*/  UMOV UR6, 0x20 ;  /* 0x0000002000067882 */ /* 0x000fe20000000000 */
[----:B------:R-:W-:Y:S01]  /*0670*/  UMOV UR7, 0x100 ;  /* 0x0000010000077882 */ /* 0x000fe20000000000 */
[----:B------:R-:W-:Y:S01]  /*0680*/  ELECT P1, URZ, PT ;  /* 0x00000000003f782f */ /* 0x000fe20003820000 */
[----:B-1----:R-:W-:Y:S02]  /*0690*/  ULEA UR8, UR5, UR4, 0x18 ;  /* 0x0000000405087291 */ /* 0x002fe4000f8ec03f */
[----:B------:R-:W-:-:S04]  /*06a0*/  UIADD3 UR4, -UR6, 0x100000, URZ ;  /* 0x0010000006047890 */ /* 0x000fc8000fffe13f */
[----:B------:R-:W-:Y:S02]  /*06b0*/  USHF.L.U32 UR5, UR4, 0xb, URZ ;  /* 0x0000000b04057899 */ /* 0x000fe4000800063f */
[----:B------:R-:W-:Y:S02]  /*06c0*/  USHF.L.U32 UR4, UR4, 0x1, URZ ;  /* 0x0000000104047899 */ /* 0x000fe4000800063f */
[----:B------:R-:W-:-:S04]  /*06d0*/  UIADD3 UR6, -UR7, 0x100000, URZ ;  /* 0x0010000007067890 */ /* 0x000fc8000fffe13f */
[----:B------:R-:W-:Y:S02]  /*06e0*/  USHF.L.U32 UR7, UR6, 0xb, URZ ;  /* 0x0000000b06077899 */ /* 0x000fe4000800063f */
[----:B------:R-:W-:Y:S01]  /*06f0*/  USHF.L.U32 UR6, UR6, 0x1, URZ ;  /* 0x0000000106067899 */ /* 0x000fe2000800063f */
[----:B------:R-:W1:Y:S03]  /*0700*/  FENCE.VIEW.ASYNC.S ;  /* 0x00000000000073c6 */ /* 0x000e660000000000 */
[----:B-1----:R1:W1:Y:S08]  /*0710*/  SYNCS.EXCH.64 URZ, [UR8+0x40], UR4 ;  /* 0x00004004083f75b2 */ /* 0x0022700008000100 */
[----:B------:R1:W1:Y:S01]  /*0720*/  SYNCS.EXCH.64 URZ, [UR8+0x60], UR6 ;  /* 0x00006006083f75b2 */ /* 0x0002620008000100 */
[----:B------:R1:W1:Y:S01]  /*0730*/  SYNCS.EXCH.64 URZ, [UR8+0x48], UR4 ;  /* 0x00004804083f75b2 */ /* 0x0002620008000100 */
[----:B------:R1:W1:Y:S01]  /*0740*/  SYNCS.EXCH.64 URZ, [UR8+0x68], UR6 ;  /* 0x00006806083f75b2 */ /* 0x0002620008000100 */
[----:B------:R1:W1:Y:S01]  /*0750*/  SYNCS.EXCH.64 URZ, [UR8+0x50], UR4 ;  /* 0x00005004083f75b2 */ /* 0x0002620008000100 */
[----:B------:R1:W1:Y:S01]  /*0760*/  SYNCS.EXCH.64 URZ, [UR8+0x70], UR6 ;  /* 0x00007006083f75b2 */ /* 0x0002620008000100 */
[----:B------:R1:W1:Y:S01]  /*0770*/  SYNCS.EXCH.64 URZ, [UR8+0x58], UR4 ;  /* 0x00005804083f75b2 */ /* 0x0002620008000100 */
[----:B------:R1:W1:Y:S01]  /*0780*/  SYNCS.EXCH.64 URZ, [UR8+0x78], UR6 ;  /* 0x00007806083f75b2 */ /* 0x0002620008000100 */
[----:B------:R-:W-:Y:S01]  /*0790*/  NOP ;  /* 0x0000000000007918 */ /* 0x000fe20000000000 */
.L_x_7:
[----:B------:R-:W-:Y:S01]  /*07a0*/  LOP3.LUT R3, R3, 0xffffff80, RZ, 0xc0, !PT ;  /* 0xffffff8003037812 */ /* 0x000fe200078ec0ff */
[----:B------:R-:W5:Y:S01]  /*07b0*/  S2R R6, SR_CTAID.Y ;  /* 0x0000000000067919 */ /* 0x000f620000002600 */
[----:B------:R-:W-:Y:S01]  /*07c0*/  I2FP.F32.U32 R13, UR9 ;  /* 0x00000009000d7c45 */ /* 0x000fe20008201000 */
[----:B-1----:R-:W-:Y:S01]  /*07d0*/  ULDC UR4, c[0x0][0x150] ;  /* 0x0000540000047ab9 */ /* 0x002fe20000000800 */
[----:B------:R-:W-:Y:S01]  /*07e0*/  SHF.R.S32.HI R11, RZ, 0x1f, R2 ;  /* 0x0000001fff0b7819 */ /* 0x000fe20000011402 */
[----:B------:R-:W-:Y:S01]  /*07f0*/  IMAD.IADD R10, R18, 0x1, -R3 ;  /* 0x00000001120a7824 */ /* 0x000fe200078e0a03 */
[----:B------:R1:W2:Y:S01]  /*0800*/  SHFL.IDX PT, R12, R8, RZ, 0x1f ;  /* 0x00001fff080c7589 */ /* 0x0002a200000e0000 */
[----:B------:R-:W-:Y:S01]  /*0810*/  FMUL R13, R13, UR4 ;  /* 0x000000040d0d7c20 */ /* 0x000fe20008400000 */
[----:B------:R-:W3:Y:S01]  /*0820*/  LDC R14, c[0x0][0x144] ;  /* 0x00005100ff0e7b82 */ /* 0x000ee20000000800 */
[----:B------:R-:W-:Y:S02]  /*0830*/  LEA.HI R11, R11, R2, RZ, 0x2 ;  /* 0x000000020b0b7211 */ /* 0x000fe400078f10ff */
[----:B------:R-:W-:-:S02]  /*0840*/  ELECT P1, URZ, PT ;  /* 0x00000000003f782f */ /* 0x000fc40003820000 */
[----:B------:R-:W-:Y:S01]  /*0850*/  SHF.R.S32.HI R3, RZ, 0x1f, R10 ;  /* 0x0000001fff037819 */ /* 0x000fe2000001140a */
[----:B------:R-:W-:Y:S01]  /*0860*/  ULDC UR4, c[0x0][0x154] ;  /* 0x0000550000047ab9 */ /* 0x000fe20000000800 */
[----:B------:R-:W-:Y:S01]  /*0870*/  LOP3.LUT R11, R11, 0x3ffffffc, RZ, 0xc0, !PT ;  /* 0x3ffffffc0b0b7812 */ /* 0x000fe200078ec0ff */
[----:B------:R-:W4:Y:S01]  /*0880*/  F2I.U32.TRUNC.NTZ R13, R13 ;  /* 0x0000000d000d7305 */ /* 0x000f22000020f000 */
[----:B------:R-:W-:Y:S01]  /*0890*/  LEA.HI R3, R3, R10, RZ, 0x3 ;  /* 0x0000000a03037211 */ /* 0x000fe200078f18ff */
[----:B------:R-:W-:Y:S01]  /*08a0*/  IMAD.MOV.U32 R88, RZ, RZ, 0x1 ;  /* 0x00000001ff587424 */ /* 0x000fe200078e00ff */
[----:B------:R-:W-:Y:S01]  /*08b0*/  IADD3 R11, R2, -R11, RZ ;  /* 0x8000000b020b7210 */ /* 0x000fe20007ffe0ff */
[----:B------:R-:W-:Y:S01]  /*08c0*/  NOP ;  /* 0x0000000000007918 */ /* 0x000fe20000000000 */
[--C-:B------:R-:W-:Y:S02]  /*08d0*/  SHF.R.S32.HI R9, RZ, 0x3, R3.reuse ;  /* 0x00000003ff097819 */ /* 0x100fe40000011403 */
[----:B-1----:R-:W-:-:S02]  /*08e0*/  SHF.R.S32.HI R8, RZ, 0x1f, R3 ;  /* 0x0000001fff087819 */ /* 0x002fc40000011403 */
[----:B------:R-:W-:Y:S02]  /*08f0*/  ISETP.NE.AND P4, PT, R0, RZ, PT ;  /* 0x000000ff0000720c */ /* 0x000fe40003f85270 */
[----:B------:R-:W-:Y:S02]  /*0900*/  LEA.HI R8, R8, R9, RZ, 0x2 ;  /* 0x0000000908087211 */ /* 0x000fe400078f10ff */
[----:B------:R-:W-:Y:S02]  /*0910*/  ISETP.EQ.OR P2, PT, R0, 0x3, !P4 ;  /* 0x000000030000780c */ /* 0x000fe40006742670 */
[----:B------:R-:W-:Y:S01]  /*0920*/  LOP3.LUT R8, R8, 0xfffffffc, RZ, 0xc0, !PT ;  /* 0xfffffffc08087812 */ /* 0x000fe200078ec0ff */
[----:B----4-:R-:W-:Y:S01]  /*0930*/  IMAD.MOV R15, RZ, RZ, -R13 ;  /* 0x000000ffff0f7224 */ /* 0x010fe200078e0a0d */
[----:B--2---:R-:W-:Y:S01]  /*0940*/  ISETP.NE.OR P1, PT, R12, RZ, !P1 ;  /* 0x000000ff0c00720c */ /* 0x004fe20004f25670 */
[----:B------:R-:W1:Y:S01]  /*0950*/  LDC R13, c[0x0][0x140] ;  /* 0x00005000ff0d7b82 */ /* 0x000e620000000800 */
[----:B-----5:R-:W-:Y:S01]  /*0960*/  I2FP.F32.U32 R3, R6 ;  /* 0x0000000600037245 */ /* 0x020fe20000201000 */
[----:B------:R-:W-:Y:S01]  /*0970*/  IMAD.IADD R8, R9, 0x1, -R8 ;  /* 0x0000000109087824 */ /* 0x000fe200078e0a08 */
[----:B------:R-:W-:-:S03]  /*0980*/  ISETP.EQ.AND P2, PT, R7, RZ, P2 ;  /* 0x000000ff0700720c */ /* 0x000fc60001742270 */
[----:B------:R-:W-:Y:S01]  /*0990*/  FMUL R12, R3, UR4 ;  /* 0x00000004030c7c20 */ /* 0x000fe20008400000 */
[----:B------:R-:W-:Y:S01]  /*09a0*/  LEA R8, R11, R8, 0x2 ;  /* 0x000000080b087211 */ /* 0x000fe200078e10ff */
[----:B------:R-:W2:Y:S01]  /*09b0*/  LDC R9, c[0x0][0x148] ;  /* 0x00005200ff097b82 */ /* 0x000ea20000000800 */
[----:B---3--:R-:W-:Y:S01]  /*09c0*/  IMAD R3, R14, R15, UR9 ;  /* 0x000000090e037e24 */ /* 0x008fe2000f8e020f */
[----:B------:R-:W-:Y:S01]  /*09d0*/  UMOV UR4, 0x20 ;  /* 0x0000002000047882 */ /* 0x000fe20000000000 */
[C---:B------:R-:W-:Y:S01]  /*09e0*/  LEA.HI R2, R8.reuse, R8, RZ, 0x1 ;  /* 0x0000000808027211 */ /* 0x040fe200078f08ff */
[----:B------:R-:W-:Y:S01]  /*09f0*/  VOTEU.ALL UP0, P1 ;  /* 0x00000000003f7886 */ /* 0x000fe20000800000 */
[----:B------:R-:W3:Y:S01]  /*0a00*/  F2I.U32.TRUNC.NTZ R12, R12 ;  /* 0x0000000c000c7305 */ /* 0x000ee2000020f000 */
[----:B------:R-:W-:Y:S01]  /*0a10*/  IMAD.SHL.U32 R89, R8, 0x4, RZ ;  /* 0x0000000408597824 */ /* 0x000fe200078e00ff */
[----:B------:R-:W-:Y:S01]  /*0a20*/  LOP3.LUT R11, R2, 0xfffffffe, RZ, 0xc0, !PT ;  /* 0xfffffffe020b7812 */ /* 0x000fe200078ec0ff */
[----:B------:R-:W-:Y:S01]  /*0a30*/  VOTEU.ALL UP1, P1 ;  /* 0x00000000003f7886 */ /* 0x000fe20000820000 */
[----:B------:R-:W4:Y:S01]  /*0a40*/  @!UP0 S2UR UR7, SR_CgaCtaId ;  /* 0x00000000000789c3 */ /* 0x000f220000008800 */
[----:B------:R-:W-:Y:S01]  /*0a50*/  @!UP0 UMOV UR6, 0x400 ;  /* 0x0000040000068882 */ /* 0x000fe20000000000 */
[----:B------:R-:W-:Y:S01]  /*0a60*/  IADD3 R2, R8, -R11, RZ ;  /* 0x8000000b08027210 */ /* 0x000fe20007ffe0ff */
[----:B------:R-:W-:-:S04]  /*0a70*/  @!UP0 UIADD3 UR4, -UR4, 0x100000, URZ ;  /* 0x0010000004048890 */ /* 0x000fc8000fffe13f */
[----:B------:R-:W-:Y:S02]  /*0a80*/  @!UP0 USHF.L.U32 UR5, UR4, 0xb, URZ ;  /* 0x0000000b04058899 */ /* 0x000fe4000800063f */
[----:B------:R-:W-:Y:S01]  /*0a90*/  @!UP0 USHF.L.U32 UR4, UR4, 0x1, URZ ;  /* 0x0000000104048899 */ /* 0x000fe2000800063f */
[----:B------:R-:W-:Y:S02]  /*0aa0*/  LOP3.LUT R89, R8, 0xc, R89, 0x78, !PT ;  /* 0x0000000c08597812 */ /* 0x000fe400078e7859 */
[----:B------:R-:W-:Y:S02]  /*0ab0*/  ISETP.NE.AND P5, PT, R2, R3, PT ;  /* 0x000000030200720c */ /* 0x000fe40003fa5270 */
[----:B------:R-:W-:Y:S02]  /*0ac0*/  SEL R22, RZ, 0x1, !P2 ;  /* 0x00000001ff167807 */ /* 0x000fe40005000000 */
[----:B-1----:R-:W-:Y:S02]  /*0ad0*/  ISETP.EQ.U32.AND P2, PT, R13, 0x1, PT ;  /* 0x000000010d00780c */ /* 0x002fe40003f42070 */
[----:B---3--:R-:W-:-:S02]  /*0ae0*/  IADD3 R24, -R12, RZ, RZ ;  /* 0x000000ff0c187210 */ /* 0x008fc40007ffe1ff */
[----:B------:R-:W-:-:S03]  /*0af0*/  IADD3 R8, R7, -0x1, RZ ;  /* 0xffffffff07087810 */ /* 0x000fc60007ffe0ff */
[----:B--2---:R-:W-:Y:S02]  /*0b00*/  IMAD R11, R9, R24, R6 ;  /* 0x00000018090b7224 */ /* 0x004fe400078e0206 */
[----:B------:R-:W-:-:S04]  /*0b10*/  @P5 LEA.HI R2, R89, R89, RZ, 0x1 ;  /* 0x0000005959025211 */ /* 0x000fc800078f08ff */
[----:B------:R-:W-:Y:S01]  /*0b20*/  @P5 SHF.R.S32.HI R2, RZ, 0x1, R2 ;  /* 0x00000001ff025819 */ /* 0x000fe20000011402 */
[----:B----4-:R-:W-:Y:S01]  /*0b30*/  @!UP0 ULEA UR6, UR7, UR6, 0x18 ;  /* 0x0000000607068291 */ /* 0x010fe2000f8ec03f */
[----:B------:R-:W-:Y:S02]  /*0b40*/  VOTEU.ALL UP0, P1 ;  /* 0x00000000003f7886 */ /* 0x000fe40000800000 */
[----:B------:R-:W-:Y:S02]  /*0b50*/  @P5 ISETP.NE.AND P6, PT, R2, R11, PT ;  /* 0x0000000b0200520c */ /* 0x000fe40003fc5270 */
[----:B------:R-:W-:Y:S02]  /*0b60*/  LOP3.LUT P1, RZ, R10, 0x7, RZ, 0xc0, !PT ;  /* 0x000000070aff7812 */ /* 0x000fe4000782c0ff */
[----:B------:R-:W-:Y:S02]  /*0b70*/  @P5 SEL R88, RZ, 0x1, P6 ;  /* 0x00000001ff585807 */ /* 0x000fe40003000000 */
[----:B------:R-:W-:-:S02]  /*0b80*/  ISETP.NE.AND P5, PT, R7, RZ, PT ;  /* 0x000000ff0700720c */ /* 0x000fc40003fa5270 */
[----:B------:R-:W-:Y:S01]  /*0b90*/  ISETP.LT.U32.AND P1, PT, R89, 0x2, !P1 ;  /* 0x000000025900780c */ /* 0x000fe20004f21070 */
[----:B------:R-:W1:Y:S02]  /*0ba0*/  FENCE.VIEW.ASYNC.S ;  /* 0x00000000000073c6 */ /* 0x000e640000000000 */
[----:B-1----:R1:W2:Y:S01]  /*0bb0*/  @!UP0 SYNCS.EXCH.64 URZ, [UR6+0x80], UR4 ;  /* 0x00008004063f85b2 */ /* 0x0022a20008000100 */
[----:B------:R-:W-:Y:S02]  /*0bc0*/  ISETP.EQ.AND P6, PT, R0, 0x2, !P5 ;  /* 0x000000020000780c */ /* 0x000fe40006fc2270 */
[----:B------:R-:W-:Y:S02]  /*0bd0*/  SEL R11, RZ, 0x1, !P1 ;  /* 0x00000001ff0b7807 */ /* 0x000fe40004800000 */
[----:B------:R-:W-:Y:S02]  /*0be0*/  ISETP.GE.U32.AND P1, PT, R8, 0x2, PT ;  /* 0x000000020800780c */ /* 0x000fe40003f26070 */
[----:B------:R-:W-:-:S02]  /*0bf0*/  SEL R19, RZ, 0x1, !P6 ;  /* 0x00000001ff137807 */ /* 0x000fc40007000000 */
[----:B------:R-:W-:Y:S02]  /*0c00*/  LOP3.LUT R88, R88, R11, RZ, 0xc0, !PT ;  /* 0x0000000b58587212 */ /* 0x000fe400078ec0ff */
[----:B------:R-:W-:Y:S02]  /*0c10*/  SEL R19, R19, 0x2, P1 ;  /* 0x0000000213137807 */ /* 0x000fe40000800000 */
[----:B------:R-:W-:Y:S01]  /*0c20*/  SEL R22, R22, 0x2, P1 ;  /* 0x0000000216167807 */ /* 0x000fe20000800000 */
[----:B------:R1:W3:Y:S01]  /*0c30*/  @!UP1 SYNCS.EXCH.64 URZ, [UR6+0x88], UR4 ;  /* 0x00008804063f95b2 */ /* 0x0002e20008000100 */
[----:B------:R-:W-:Y:S01]  /*0c40*/  NOP ;  /* 0x0000000000007918 */ /* 0x000fe20000000000 */
[----:B------:R-:W-:Y:S05]  /*0c50*/  @!P2 BRA `(.L_x_8) ;  /* 0x000000000008a947 */ /* 0x000fea0003800000 */
[----:B--23--:R-:W-:Y:S01]  /*0c60*/  UCGABAR_ARV ;  /* 0x00000000000079c7 */ /* 0x00cfe20008000000 */
[----:B------:R-:W-:Y:S05]  /*0c70*/  BRA `(.L_x_9) ;  /* 0x0000000000047947 */ /* 0x000fea0003800000 */
.L_x_8:
[----:B--23--:R-:W-:Y:S01]  /*0c80*/  NOP ;  /* 0x0000000000007918 */ /* 0x00cfe20000000000 */
.L_x_9:
[----:B------:R-:W2:Y:S01]  /*0c90*/  LDC R2, c[0x0][0x904] ;  /* 0x00024100ff027b82 */ /* 0x000ea20000000800 */
[----:B------:R-:W-:Y:S02]  /*0ca0*/  IMAD.U32 R10, RZ, RZ, UR9 ;  /* 0x00000009ff0a7e24 */ /* 0x000fe4000f8e00ff */
[----:B------:R-:W-:Y:S01]  /*0cb0*/  IMAD.MOV.U32 R11, RZ, RZ, RZ ;  /* 0x000000ffff0b7224 */ /* 0x000fe200078e00ff */
[----:B--2---:R-:W-:-:S04]  /*0cc0*/  ISETP.NE.AND P1, PT, R2, 0x1, PT ;  /* 0x000000010200780c */ /* 0x004fc80003f25270 */
[----:B------:R-:W-:-:S09]  /*0cd0*/  P2R R7, PR, RZ, 0x2 ;  /* 0x00000002ff077803 */ /* 0x000fd20000000000 */
[----:B------:R-:W2:Y:S01]  /*0ce0*/  @P1 LDC R17, c[0x0][0x10] ;  /* 0x00000400ff111b82 */ /* 0x000ea20000000800 */
[----:B------:R-:W-:Y:S02]  /*0cf0*/  @P1 MOV R7, RZ ;  /* 0x000000ff00071202 */ /* 0x000fe40000000f00 */
[----:B------:R-:W-:-:S05]  /*0d00*/  @P1 MOV R15, RZ ;  /* 0x000000ff000f1202 */ /* 0x000fca0000000f00 */
[----:B------:R-:W3:Y:S01]  /*0d10*/  @!P1 LDC R13, c[0x0][0xc] ;  /* 0x00000300ff0d9b82 */ /* 0x000ee20000000800 */
[----:B-1----:R-:W-:Y:S01]  /*0d20*/  ULDC UR4, c[0x0][0xc] ;  /* 0x0000030000047ab9 */ /* 0x002fe20000000800 */
[----:B------:R-:W-:Y:S01]  /*0d30*/  ULDC UR5, c[0x0][0x10] ;  /* 0x0000040000057ab9 */ /* 0x000fe20000000800 */
[----:B------:R-:W-:Y:S01]  /*0d40*/  ULDC UR6, c[0x0][0x14] ;  /* 0x0000050000067ab9 */ /* 0x000fe20000000800 */
[----:B------:R-:W-:-:S04]  /*0d50*/  UIMAD.WIDE.U32 UR4, UR4, UR5, URZ ;  /* 0x00000005040472a5 */ /* 0x000fc8000f8e003f */
[----:B------:R-:W-:Y:S02]  /*0d60*/  UIMAD.WIDE.U32 UR38, UR4, UR6, URZ ;  /* 0x00000006042672a5 */ /* 0x000fe4000f8e003f */
[----:B------:R-:W-:-:S04]  /*0d70*/  UIMAD UR37, UR5, UR6, URZ ;  /* 0x00000006052572a4 */ /* 0x000fc8000f8e023f */
[----:B------:R-:W-:Y:S01]  /*0d80*/  UIADD3 UR37, UR39, UR37, URZ ;  /* 0x0000002527257290 */ /* 0x000fe2000fffe03f */
[----:B--2---:R-:W-:-:S04]  /*0d90*/  @P1 IMAD.WIDE.U32 R16, R17, UR9, R6 ;  /* 0x0000000911101c25 */ /* 0x004fc8000f8e0006 */
[----:B------:R-:W-:Y:S02]  /*0da0*/  @P1 IMAD.IADD R17, R17, 0x1, R15 ;  /* 0x0000000111111824 */ /* 0x000fe400078e020f */
[----:B---3--:R-:W-:-:S04]  /*0db0*/  @!P1 IMAD.WIDE.U32 R10, R6, R13, R10 ;  /* 0x0000000d060a9225 */ /* 0x008fc800078e000a */
[----:B------:R-:W-:Y:S01]  /*0dc0*/  @!P1 IMAD.MOV.U32 R17, RZ, RZ, R11 ;  /* 0x000000ffff119224 */ /* 0x000fe200078e000b */
[----:B------:R-:W-:Y:S01]  /*0dd0*/  @!P1 MOV R16, R10 ;  /* 0x0000000a00109202 */ /* 0x000fe20000000f00 */
[----:B------:R-:W-:Y:S06]  /*0de0*/  @!P2 BRA `(.L_x_10) ;  /* 0x00000000000ca947 */ /* 0x000fec0003800000 */
[----:B------:R-:W-:Y:S01]  /*0df0*/  UCGABAR_WAIT ;  /* 0x0000000000007dc7 */ /* 0x000fe20008000000 */
[----:B------:R-:W-:Y:S01]  /*0e00*/  CCTL.IVALL ;  /* 0x00000000ff00798f */ /* 0x000fe20002000000 */
[----:B------:R-:W-:Y:S05]  /*0e10*/  BRA `(.L_x_11) ;  /* 0x0000000000047947 */ /* 0x000fea0003800000 */
.L_x_10:
[----:B------:R-:W-:Y:S06]  /*0e20*/  BAR.SYNC.DEFER_BLOCKING 0x0 ;  /* 0x0000000000007b1d */ /* 0x000fec0000010000 */
.L_x_11:
[----:B------:R-:W1:Y:S01]  /*0e30*/  S2UR UR36, SR_CgaCtaId ;  /* 0x00000000002479c3 */ /* 0x000e620000008800 */
[----:B------:R-:W-:Y:S04]  /*0e40*/  BSSY B6, `(.L_x_12) ;  /* 0x0000cd6000067945 */ /* 0x000fe80003800000 */
[----:B------:R-:W-:Y:S05]  /*0e50*/  @!P5 BRA `(.L_x_13) ;  /* 0x000000a40064d947 */ /* 0x000fea0003800000 */
[----:B------:R-:W-:-:S13]  /*0e60*/  ISETP.GT.U32.AND P0, PT, R8, 0x1, PT ;  /* 0x000000010800780c */ /* 0x000fda0003f04070 */
[----:B------:R-:W-:Y:S05]  /*0e70*/  @P0 BRA `(.L_x_14) ;  /* 0x000000cc00480947 */ /* 0x000fea0003800000 */
[----:B------:R-:W-:Y:S01]  /*0e80*/  ULDC.64 UR4, c[0x0][0x8f8] ;  /* 0x00023e0000047ab9 */ /* 0x000fe20000000a00 */
[----:B------:R-:W-:Y:S01]  /*0e90*/  UMOV UR47, 0xffffffff ;  /* 0xffffffff002f7882 */ /* 0x000fe20000000000 */
[----:B------:R-:W-:Y:S01]  /*0ea0*/  ISETP.GE.U32.AND P0, PT, R16, UR4, PT ;  /* 0x0000000410007c0c */ /* 0x000fe2000bf06070 */
[----:B------:R-:W-:Y:S01]  /*0eb0*/  IMAD.MOV.U32 R94, RZ, RZ, -0x1 ;  /* 0xffffffffff5e7424 */ /* 0x000fe200078e00ff */
[----:B------:R-:W-:Y:S02]  /*0ec0*/  PRMT R90, RZ, 0x7610, R90 ;  /* 0x00007610ff5a7816 */ /* 0x000fe4000000005a */
[----:B------:R-:W-:Y:S02]  /*0ed0*/  ISETP.GE.U32.AND.EX P0, PT, R17, UR5, PT, P0 ;  /* 0x0000000511007c0c */ /* 0x000fe4000bf06100 */
[----:B------:R-:W-:Y:S02]  /*0ee0*/  MOV R23, 0xffffffff ;  /* 0xffffffff00177802 */ /* 0x000fe40000000f00 */
[----:B------:R-:W-:-:S09]  /*0ef0*/  PRMT R0, RZ, 0x7610, R0 ;  /* 0x00007610ff007816 */ /* 0x000fd20000000000 */
[----:B------:R-:W-:Y:S05]  /*0f00*/  @P0 BRA `(.L_x_15) ;  /* 0x00000004002c0947 */ /* 0x000fea0003800000 */
[----:B------:R-:W2:Y:S01]  /*0f10*/  LDC.64 R20, c[0x0][0x8d0] ;  /* 0x00023400ff147b82 */ /* 0x000ea20000000a00 */
[----:B------:R-:W-:Y:S01]  /*0f20*/  MOV R4, R16 ;  /* 0x0000001000047202 */ /* 0x000fe20000000f00 */
[----:B------:R-:W-:-:S06]  /*0f30*/  IMAD.MOV.U32 R5, RZ, RZ, R17 ;  /* 0x000000ffff057224 */ /* 0x000fcc00078e0011 */
[----:B------:R-:W3:Y:S08]  /*0f40*/  LDC R0, c[0x0][0x8d8] ;  /* 0x00023600ff007b82 */ /* 0x000ef00000000800 */
[----:B------:R-:W4:Y:S01]  /*0f50*/  LDC.64 R26, c[0x0][0x8c8] ;  /* 0x00023200ff1a7b82 */ /* 0x000f220000000a00 */
[----:B--2---:R-:W-:-:S04]  /*0f60*/  ISETP.NE.U32.AND P0, PT, R20, RZ, PT ;  /* 0x000000ff1400720c */ /* 0x004fc80003f05070 */
[----:B------:R-:W-:-:S13]  /*0f70*/  ISETP.NE.AND.EX P0, PT, R21, RZ, PT, P0 ;  /* 0x000000ff1500720c */ /* 0x000fda0003f05300 */
[----:B---34-:R-:W-:Y:S05]  /*0f80*/  @!P0 BRA `(.L_x_16) ;  /* 0x0000000000288947 */ /* 0x018fea0003800000 */
[----:B------:R-:W2:Y:S02]  /*0f90*/  LDC R13, c[0x0][0x8dc] ;  /* 0x00023700ff0d7b82 */ /* 0x000ea40000000800 */
[----:B--2---:R-:W-:-:S04]  /*0fa0*/  IADD3 R13, P0, R16, R13, RZ ;  /* 0x0000000d100d7210 */ /* 0x004fc80007f1e0ff */
[----:B------:R-:W-:-:S05]  /*0fb0*/  IADD3.X R15, RZ, R17, RZ, P0, !PT ;  /* 0x00000011ff0f7210 */ /* 0x000fca00007fe4ff */
[----:B------:R-:W-:-:S04]  /*0fc0*/  IMAD.WIDE.U32 R4, R15, R20, RZ ;  /* 0x000000140f047225 */ /* 0x000fc800078e00ff */
[----:B------:R-:W-:-:S04]  /*0fd0*/  IMAD.WIDE.U32 R10, P0, R13, R21, R4 ;  /* 0x000000150d0a7225 */ /* 0x000fc80007800004 */
[----:B------:R-:W-:Y:S01]  /*0fe0*/  IMAD.WIDE.U32 R4, R13, R20, RZ ;  /* 0x000000140d047225 */ /* 0x000fe200078e00ff */
[----:B------:R-:W-:-:S03]  /*0ff0*/  MOV R12, R11 ;  /* 0x0000000b000c7202 */ /* 0x000fc60000000f00 */
[----:B------:R-:W-:Y:S01]  /*1000*/  IMAD.X R13, RZ, RZ, RZ, P0 ;  /* 0x000000ffff0d7224 */ /* 0x000fe200000e06ff */
[----:B------:R-:W-:-:S05]  /*1010*/  IADD3 RZ, P0, R5, R10, RZ ;  /* 0x0000000a05ff7210 */ /* 0x000fca0007f1e0ff */
[----:B------:R-:W-:-:S08]  /*1020*/  IMAD.WIDE.U32.X R4, R15, R21, R12, P0 ;  /* 0x000000150f047225 */ /* 0x000fd000000e040c */
.L_x_16:
[----:B------:R-:W2:Y:S01]  /*1030*/  LDC.64 R28, c[0x0][0x8e8] ;  /* 0x00023a00ff1c7b82 */ /* 0x000ea20000000a00 */
[-CC-:B------:R-:W-:Y:S02]  /*1040*/  SHF.R.U64 R25, R4, R0.reuse, R5.reuse ;  /* 0x0000000004197219 */ /* 0x180fe40000001205 */
[----:B------:R-:W-:Y:S02]  /*1050*/  SHF.R.U32.HI R0, RZ, R0, R5 ;  /* 0x00000000ff007219 */ /* 0x000fe40000011605 */
[----:B------:R-:W-:Y:S02]  /*1060*/  IADD3 R7, P0, RZ, -R25, RZ ;  /* 0x80000019ff077210 */ /* 0x000fe40007f1e0ff */
[----:B------:R-:W-:Y:S01]  /*1070*/  MOV R30, 0x1 ;  /* 0x00000001001e7802 */ /* 0x000fe20000000f00 */
[----:B------:R-:W3:Y:S02]  /*1080*/  LDC R8, c[0x0][0x8c0] ;  /* 0x00023000ff087b82 */ /* 0x000ee40000000800 */
[----:B------:R-:W-:-:S04]  /*1090*/  IMAD.X R5, RZ, RZ, ~R0, P0 ;  /* 0x000000ffff057224 */ /* 0x000fc800000e0e00 */
[-C--:B------:R-:W-:Y:S02]  /*10a0*/  IMAD R0, R5, R26.reuse, RZ ;  /* 0x0000001a05007224 */ /* 0x080fe400078e02ff */
[----:B------:R-:W4:Y:S01]  /*10b0*/  LDC R11, c[0x0][0x8b0] ;  /* 0x00022c00ff0b7b82 */ /* 0x000f220000000800 */
[----:B------:R-:W-:-:S04]  /*10c0*/  IMAD.WIDE.U32 R4, R7, R26, R16 ;  /* 0x0000001a07047225 */ /* 0x000fc800078e0010 */
[----:B------:R-:W-:Y:S02]  /*10d0*/  IMAD R7, R7, R27, R0 ;  /* 0x0000001b07077224 */ /* 0x000fe400078e0200 */
[----:B------:R-:W-:Y:S01]  /*10e0*/  IMAD.MOV.U32 R0, RZ, RZ, -0x1 ;  /* 0xffffffffff007424 */ /* 0x000fe200078e00ff */
[----:B------:R-:W5:Y:S01]  /*10f0*/  LDC R21, c[0x0][0x900] ;  /* 0x00024000ff157b82 */ /* 0x000f620000000800 */
[----:B--2---:R-:W-:Y:S01]  /*1100*/  ISETP.NE.U32.AND P0, PT, R28, RZ, PT ;  /* 0x000000ff1c00720c */ /* 0x004fe20003f05070 */
[----:B------:R-:W-:Y:S01]  /*1110*/  IMAD R26, R9, R24, R6 ;  /* 0x00000018091a7224 */ /* 0x000fe200078e0206 */
[----:B------:R-:W-:Y:S02]  /*1120*/  IADD3 R5, R5, R7, RZ ;  /* 0x0000000705057210 */ /* 0x000fe40007ffe0ff */
[----:B------:R-:W-:-:S03]  /*1130*/  ISETP.NE.AND.EX P0, PT, R29, RZ, PT, P0 ;  /* 0x000000ff1d00720c */ /* 0x000fc60003f05300 */
[----:B------:R-:W2:Y:S01]  /*1140*/  LDC R15, c[0x0][0x8a8] ;  /* 0x00022a00ff0f7b82 */ /* 0x000ea20000000800 */
[-CC-:B---3--:R-:W-:Y:S02]  /*1150*/  SHF.R.U64 R13, R4, R8.reuse, R5.reuse ;  /* 0x00000008040d7219 */ /* 0x188fe40000001205 */
[----:B------:R-:W-:-:S05]  /*1160*/  SHF.R.U32.HI R4, RZ, R8, R5 ;  /* 0x00000008ff047219 */ /* 0x000fca0000011605 */
[----:B------:R-:W3:Y:S01]  /*1170*/  LDC R12, c[0x0][0x8f0] ;  /* 0x00023c00ff0c7b82 */ /* 0x000ee20000000800 */
[-CC-:B----4-:R-:W-:Y:S02]  /*1180*/  SHF.R.U64 R23, R13, R11.reuse, R4.reuse ;  /* 0x0000000b0d177219 */ /* 0x190fe40000001204 */
[----:B------:R-:W-:-:S05]  /*1190*/  SHF.R.U32.HI R4, RZ, R11, R4 ;  /* 0x0000000bff047219 */ /* 0x000fca0000011604 */
[----:B------:R-:W4:Y:S01]  /*11a0*/  LDC R14, c[0x0][0x8e0] ;  /* 0x00023800ff0e7b82 */ /* 0x000f220000000800 */
[-CC-:B-----5:R-:W-:Y:S02]  /*11b0*/  SHF.R.U64 R24, R23, R21.reuse, R4.reuse ;  /* 0x0000001517187219 */ /* 0x1a0fe40000001204 */
[-C--:B------:R-:W-:Y:S02]  /*11c0*/  SHF.L.U32 R0, R0, R21.reuse, RZ ;  /* 0x0000001500007219 */ /* 0x080fe400000006ff */
[----:B------:R-:W-:Y:S01]  /*11d0*/  SHF.R.U32.HI R5, RZ, R21, R4 ;  /* 0x00000015ff057219 */ /* 0x000fe20000011604 */
[----:B------:R-:W-:Y:S01]  /*11e0*/  IMAD.MOV.U32 R4, RZ, RZ, R24 ;  /* 0x000000ffff047224 */ /* 0x000fe200078e0018 */
[----:B------:R-:W-:Y:S01]  /*11f0*/  LOP3.LUT R10, RZ, R0, RZ, 0x33, !PT ;  /* 0x00000000ff0a7212 */ /* 0x000fe200078e33ff */
[----:B------:R-:W1:Y:S01]  /*1200*/  LDC R20, c[0x0][0x8b8] ;  /* 0x00022e00ff147b82 */ /* 0x000e620000000800 */
[----:B------:R-:W-:Y:S05]  /*1210*/  @!P0 BRA `(.L_x_17) ;  /* 0x0000000000288947 */ /* 0x000fea0003800000 */
[----:B------:R-:W5:Y:S02]  /*1220*/  LDC R9, c[0x0][0x8f4] ;  /* 0x00023d00ff097b82 */ /* 0x000f640000000800 */
[----:B-----5:R-:W-:-:S04]  /*1230*/  IADD3 R9, P0, R24, R9, RZ ;  /* 0x0000000918097210 */ /* 0x020fc80007f1e0ff */
        /* <DEDUP_REMOVED lines=8> */
.L_x_17:
[----:B---3--:R-:W-:Y:S01]  /*12c0*/  SHF.R.U64 R4, R4, R12, R5 ;  /* 0x0000000c04047219 */ /* 0x008fe20000001205 */
[----:B--2---:R-:W-:Y:S01]  /*12d0*/  VIADD R6, R15, 0xffffffff ;  /* 0xffffffff0f067836 */ /* 0x004fe20000000000 */
[----:B------:R-:W-:Y:S02]  /*12e0*/  SHF.L.U32 R0, R30, R21, RZ ;  /* 0x000000151e007219 */ /* 0x000fe400000006ff */
[----:B------:R-:W-:Y:S02]  /*12f0*/  LOP3.LUT R5, R23, R10, RZ, 0xc0, !PT ;  /* 0x0000000a17057212 */ /* 0x000fe400078ec0ff */
[----:B------:R-:W-:Y:S02]  /*1300*/  IADD3 R7, -R4, RZ, RZ ;  /* 0x000000ff04077210 */ /* 0x000fe40007ffe1ff */
[----:B------:R-:W-:Y:S01]  /*1310*/  SEL R3, R3, R26, !P1 ;  /* 0x0000001a03037207 */ /* 0x000fe20004800000 */
[----:B------:R-:W-:Y:S01]  /*1320*/  IMAD R4, R0, R4, R5 ;  /* 0x0000000400047224 */ /* 0x000fe200078e0205 */
[----:B------:R-:W-:Y:S01]  /*1330*/  LOP3.LUT R6, R13, R6, RZ, 0xc0, !PT ;  /* 0x000000060d067212 */ /* 0x000fe200078ec0ff */
[----:B----4-:R-:W-:Y:S01]  /*1340*/  IMAD R0, R7, R14, R24 ;  /* 0x0000000e07007224 */ /* 0x010fe200078e0218 */
[----:B------:R-:W-:Y:S01]  /*1350*/  R2UR UR47, R25 ;  /* 0x00000000192f72ca */ /* 0x000fe200000e0000 */
[----:B-1----:R-:W-:-:S02]  /*1360*/  IMAD R3, R4, R20, R3 ;  /* 0x0000001404037224 */ /* 0x002fc400078e0203 */
[----:B------:R-:W-:Y:S02]  /*1370*/  IMAD R0, R0, R15, R6 ;  /* 0x0000000f00007224 */ /* 0x000fe400078e0206 */
[----:B------:R-:W-:-:S03]  /*1380*/  IMAD.MOV.U32 R4, RZ, RZ, 0x1 ;  /* 0x00000001ff047424 */ /* 0x000fc600078e00ff */
[----:B------:R-:W-:Y:S02]  /*1390*/  SEL R94, R0, R3, !P1 ;  /* 0x00000003005e7207 */ /* 0x000fe40004800000 */
[----:B------:R-:W-:Y:S02]  /*13a0*/  SEL R23, R3, R0, !P1 ;  /* 0x0000000003177207 */ /* 0x000fe40004800000 */
[----:B------:R-:W-:-:S07]  /*13b0*/  PRMT R0, R4, 0x7610, R0 ;  /* 0x0000761004007816 */ /* 0x000fce0000000000 */
.L_x_15:
[----:B------:R-:W-:-:S08]  /*13c0*/  NOP ;  /* 0x0000000000007918 */ /* 0x000fd00000000000 */
[----:B------:R-:W2:Y:S02]  /*13d0*/  USETMAXREG.TRY_ALLOC.CTAPOOL UP0, 0xe8 ;  /* 0x000000e8000079c8 */ /* 0x000ea40008000600 */
[----:B--2---:R-:W-:-:S13]  /*13e0*/  PLOP3.LUT P0, PT, PT, PT, UP0, 0x80, 0x0 ;  /* 0x000000000000781c */ /* 0x004fda0003f0f008 */
[----:B------:R-:W-:Y:S05]  /*13f0*/  @!P0 BRA `(.L_x_15) ;  /* 0xfffffffc00f08947 */ /* 0x000fea000383ffff */
[----:B------:R-:W-:Y:S02]  /*1400*/  ULDC.64 UR4, c[0x0][0x590] ;  /* 0x0001640000047ab9 */ /* 0x000fe40000000a00 */
[----:B------:R-:W-:-:S04]  /*1410*/  ISETP.NE.U32.AND P0, PT, RZ, UR4, PT ;  /* 0x00000004ff007c0c */ /* 0x000fc8000bf05070 */
[----:B------:R-:W-:-:S13]  /*1420*/  ISETP.NE.AND.EX P0, PT, RZ, UR5, PT, P0 ;  /* 0x00000005ff007c0c */ /* 0x000fda000bf05300 */
[----:B------:R-:W-:Y:S05]  /*1430*/  @P0 BRA `(.L_x_18) ;  /* 0x00000000002c0947 */ /* 0x000fea0003800000 */
[----:B------:R-:W-:Y:S02]  /*1440*/  ULDC.64 UR4, c[0x0][0x588] ;  /* 0x0001620000047ab9 */ /* 0x000fe40000000a00 */
[----:B------:R-:W-:-:S04]  /*1450*/  ISETP.NE.U32.AND P0, PT, RZ, UR4, PT ;  /* 0x00000004ff007c0c */ /* 0x000fc8000bf05070 */
[----:B------:R-:W-:-:S13]  /*1460*/  ISETP.NE.AND.EX P0, PT, RZ, UR5, PT, P0 ;  /* 0x00000005ff007c0c */ /* 0x000fda000bf05300 */
[----:B------:R-:W-:Y:S05]  /*1470*/  @!P0 BRA `(.L_x_19) ;  /* 0x0000000000108947 */ /* 0x000fea0003800000 */
[----:B------:R-:W2:Y:S02]  /*1480*/  LDC.64 R4, c[0x0][0x588] ;  /* 0x00016200ff047b82 */ /* 0x000ea40000000a00 */
[----:B--2---:R2:W5:Y:S01]  /*1490*/  LDG.E R91, desc[UR40][R4.64] ;  /* 0x00000028045b7981 */ /* 0x004562000c1e1900 */
[----:B------:R-:W-:Y:S01]  /*14a0*/  MOV R90, 0x1 ;  /* 0x00000001005a7802 */ /* 0x000fe20000000f00 */
[----:B------:R-:W-:Y:S06]  /*14b0*/  BRA `(.L_x_18) ;  /* 0x00000000000c7947 */ /* 0x000fec0003800000 */
.L_x_19:
[----:B------:R-:W-:Y:S01]  /*14c0*/  ULDC UR4, c[0x0][0x580] ;  /* 0x0001600000047ab9 */ /* 0x000fe20000000800 */
[----:B------:R-:W-:Y:S01]  /*14d0*/  IMAD.MOV.U32 R90, RZ, RZ, 0x1 ;  /* 0x00000001ff5a7424 */ /* 0x000fe200078e00ff */
[----:B------:R-:W-:-:S07]  /*14e0*/  MOV R91, UR4 ;  /* 0x00000004005b7c02 */ /* 0x000fce0008000f00 */
.L_x_18:
        /* <DEDUP_REMOVED lines=8> */
[----:B------:R-:W3:Y:S02]  /*1570*/  LDC.64 R92, c[0x0][0x5a8] ;  /* 0x00016a00ff5c7b82 */ /* 0x000ee40000000a00 */
[----:B---3--:R3:W5:Y:S01]  /*1580*/  LDG.E R92, desc[UR40][R92.64] ;  /* 0x000000285c5c7981 */ /* 0x008762000c1e1900 */
[----:B------:R-:W-:Y:S05]  /*1590*/  BRA `(.L_x_20) ;  /* 0x0000000000087947 */ /* 0x000fea0003800000 */
.L_x_21:
[----:B------:R-:W-:Y:S02]  /*15a0*/  ULDC UR4, c[0x0][0x5a0] ;  /* 0x0001680000047ab9 */ /* 0x000fe40000000800 */
[----:B------:R-:W-:-:S07]  /*15b0*/  IMAD.U32 R92, RZ, RZ, UR4 ;  /* 0x00000004ff5c7e24 */ /* 0x000fce000f8e00ff */
.L_x_20:
[----:B------:R-:W-:Y:S01]  /*15c0*/  LOP3.LUT P1, RZ, R0, 0xff, RZ, 0xc0, !PT ;  /* 0x000000ff00ff7812 */ /* 0x000fe2000782c0ff */
[----:B------:R-:W-:Y:S01]  /*15d0*/  UMOV UR42, URZ ;  /* 0x0000003f002a7c82 */ /* 0x000fe20008000000 */
[----:B------:R-:W-:-:S11]  /*15e0*/  PLOP3.LUT P0, PT, PT, PT, PT, 0x80, 0x0 ;  /* 0x000000000000781c */ /* 0x000fd60003f0f070 */
[----:B------:R-:W-:Y:S05]  /*15f0*/  @!P1 BRA `(.L_x_22) ;  /* 0x0000009800dc9947 */ /* 0x000fea0003800000 */
[----:B------:R-:W-:Y:S01]  /*1600*/  ULDC UR4, c[0x0][0x28c] ;  /* 0x0000a30000047ab9 */ /* 0x000fe20000000800 */
[----:B------:R-:W-:Y:S01]  /*1610*/  LOP3.LUT R104, R22, 0x1, RZ, 0xfc, !PT ;  /* 0x0000000116687812 */ /* 0x000fe200078efcff */
[----:B------:R-:W-:Y:S01]  /*1620*/  UIADD3 UR4, UR4, 0x3f, URZ ;  /* 0x0000003f04047890 */ /* 0x000fe2000fffe03f */
[----:B------:R-:W-:Y:S01]  /*1630*/  LOP3.LUT R106, R19, 0x1, RZ, 0xfc, !PT ;  /* 0x00000001136a7812 */ /* 0x000fe200078efcff */
[----:B------:R-:W-:Y:S01]  /*1640*/  ULDC.64 UR54, c[0x0][0x198] ;  /* 0x0000660000367ab9 */ /* 0x000fe20000000a00 */
[----:B---3--:R-:W-:Y:S01]  /*1650*/  MOV R93, 0x1 ;  /* 0x00000001005d7802 */ /* 0x008fe20000000f00 */
[----:B------:R-:W-:Y:S01]  /*1660*/  USHF.R.S32.HI UR5, URZ, 0x1f, UR4 ;  /* 0x0000001f3f057899 */ /* 0x000fe20008011404 */
[----:B------:R-:W-:Y:S01]  /*1670*/  UMOV UR43, URZ ;  /* 0x0000003f002b7c82 */ /* 0x000fe20008000000 */
[----:B------:R-:W-:Y:S02]  /*1680*/  UMOV UR48, URZ ;  /* 0x0000003f00307c82 */ /* 0x000fe40008000000 */
[----:B------:R-:W-:Y:S01]  /*1690*/  ULEA.HI UR5, UR5, UR4, URZ, 0x6 ;  /* 0x0000000405057291 */ /* 0x000fe2000f8f303f */
[----:B------:R-:W-:Y:S01]  /*16a0*/  UMOV UR49, URZ ;  /* 0x0000003f00317c82 */ /* 0x000fe20008000000 */
[----:B------:R-:W-:-:S02]  /*16b0*/  UMOV UR42, URZ ;  /* 0x0000003f002a7c82 */ /* 0x000fc40008000000 */
[----:B------:R-:W-:-:S12]  /*16c0*/  USHF.R.S32.HI UR50, URZ, 0x6, UR5 ;  /* 0x000000063f327899 */ /* 0x000fd80008011405 */
.L_x_288:
[----:B------:R-:W-:Y:S01]  /*16d0*/  LOP3.LUT R0, R18, 0x80, RZ, 0xc0, !PT ;  /* 0x0000008012007812 */ /* 0x000fe200078ec0ff */
[----:B------:R-:W3:Y:S01]  /*16e0*/  S2UR UR51, SR_CgaCtaId ;  /* 0x00000000003379c3 */ /* 0x000ee20000008800 */
[----:B------:R-:W-:Y:S02]  /*16f0*/  UMOV UR52, 0x400 ;  /* 0x0000040000347882 */ /* 0x000fe40000000000 */
[----:B------:R-:W-:-:S06]  /*1700*/  SHF.R.U32.HI R0, RZ, 0x7, R0 ;  /* 0x00000007ff007819 */ /* 0x000fcc0000011600 */
[----:B------:R-:W4:Y:S01]  /*1710*/  SHFL.IDX PT, R0, R0, RZ, 0x1f ;  /* 0x00001fff00007589 */ /* 0x000f2200000e0000 */
[----:B---3--:R-:W-:Y:S01]  /*1720*/  ULEA UR52, UR51, UR52, 0x18 ;  /* 0x0000003433347291 */ /* 0x008fe2000f8ec03f */
[----:B----4-:R-:W-:-:S13]  /*1730*/  R2UR UR4, R0 ;  /* 0x00000000000472ca */ /* 0x010fda00000e0000 */
[----:B------:R-:W-:-:S04]  /*1740*/  ULEA.HI UR5, UR4, UR4, URZ, 0x1 ;  /* 0x0000000404057291 */ /* 0x000fc8000f8f083f */
[----:B------:R-:W-:-:S04]  /*1750*/  ULOP3.LUT UR5, UR5, 0x7fffe, URZ, 0xc0, !UPT ;  /* 0x0007fffe05057892 */ /* 0x000fc8000f8ec03f */
[----:B------:R-:W-:-:S03]  /*1760*/  UIADD3 UR5, UR4, -UR5, URZ ;  /* 0x8000000504057290 */ /* 0x000fc6000fffe03f */
[----:B------:R-:W-:Y:S01]  /*1770*/  ULDC UR4, c[0x0][0x28c] ;  /* 0x0000a30000047ab9 */ /* 0x000fe20000000800 */
[----:B------:R-:W-:Y:S01]  /*1780*/  ULEA UR5, UR5, UR52, 0xd ;  /* 0x0000003405057291 */ /* 0x000fe2000f8e683f */
[----:B------:R-:W-:-:S03]  /*1790*/  ISETP.LT.AND P0, PT, RZ, UR4, PT ;  /* 0x00000004ff007c0c */ /* 0x000fc6000bf01270 */
[----:B------:R-:W-:-:S04]  /*17a0*/  UIADD3 UR5, UR5, 0x8400, URZ ;  /* 0x0000840005057890 */ /* 0x000fc8000fffe03f */
[----:B------:R-:W-:-:S04]  /*17b0*/  USHF.R.U32.HI UR5, URZ, 0x4, UR5 ;  /* 0x000000043f057899 */ /* 0x000fc80008011605 */
[----:B------:R-:W-:Y:S02]  /*17c0*/  ULOP3.LUT UR44, UR5, 0x3fff, URZ, 0xc0, !UPT ;  /* 0x00003fff052c7892 */ /* 0x000fe4000f8ec03f */
[----:B-1----:R-:W-:Y:S10]  /*17d0*/  @P0 BRA `(.L_x_23) ;  /* 0x0000000000400947 */ /* 0x002ff40003800000 */
[----:B------:R-:W-:Y:S01]  /*17e0*/  MOV R0, 0x0 ;  /* 0x0000000000007802 */ /* 0x000fe20000000f00 */
[----:B------:R-:W-:Y:S01]  /*17f0*/  ULDC.64 UR4, c[0x4][0x70] ;  /* 0x01001c0000047ab9 */ /* 0x000fe20000000a00 */
[----:B------:R-:W-:Y:S01]  /*1800*/  ULDC.64 UR6, c[0x4][0x8] ;  /* 0x0100020000067ab9 */ /* 0x000fe20000000a00 */
[----:B--2---:R-:W-:Y:S01]  /*1810*/  IMAD.U32 R4, RZ, RZ, UR4 ;  /* 0x00000004ff047e24 */ /* 0x004fe2000f8e00ff */
[----:B------:R2:W3:Y:S01]  /*1820*/  LDC.64 R14, c[0x4][R0] ;  /* 0x01000000000e7b82 */ /* 0x0004e20000000a00 */
[----:B------:R-:W-:Y:S01]  /*1830*/  MOV R5, UR5 ;  /* 0x0000000500057c02 */ /* 0x000fe20008000f00 */
[----:B------:R-:W-:Y:S01]  /*1840*/  ULDC.64 UR4, c[0x4][0x78] ;  /* 0x01001e0000047ab9 */ /* 0x000fe20000000a00 */
[----:B------:R-:W-:Y:S01]  /*1850*/  IMAD.U32 R10, RZ, RZ, UR6 ;  /* 0x00000006ff0a7e24 */ /* 0x000fe2000f8e00ff */
[----:B------:R-:W-:Y:S01]  /*1860*/  MOV R7, UR5 ;  /* 0x0000000500077c02 */ /* 0x000fe20008000f00 */
[----:B------:R-:W-:Y:S01]  /*1870*/  IMAD.U32 R6, RZ, RZ, UR4 ;  /* 0x00000004ff067e24 */ /* 0x000fe2000f8e00ff */
[----:B------:R-:W-:Y:S01]  /*1880*/  MOV R11, UR7 ;  /* 0x00000007000b7c02 */ /* 0x000fe20008000f00 */
[----:B------:R-:W-:Y:S01]  /*1890*/  IMAD.MOV.U32 R8, RZ, RZ, 0x1e1 ;  /* 0x000001e1ff087424 */ /* 0x000fe200078e00ff */
[----:B------:R-:W-:Y:S01]  /*18a0*/  MOV R12, 0x1 ;  /* 0x00000001000c7802 */ /* 0x000fe20000000f00 */
[----:B--2---:R-:W-:-:S07]  /*18b0*/  IMAD.MOV.U32 R13, RZ, RZ, RZ ;  /* 0x000000ffff0d7224 */ /* 0x004fce00078e00ff */
[----:B------:R-:W-:-:S07]  /*18c0*/  LEPC R20, `(.L_x_23) ;  /* 0x000000001014794e */ /* 0x000fce0000000000 */
[----:B-1-3-5:R-:W-:Y:S05]  /*18d0*/  CALL.ABS.NOINC R14 ;  /* 0x000000000e007343 */ /* 0x02afea0003c00000 */
.L_x_23:
[----:B------:R-:W-:-:S13]  /*18e0*/  ISETP.NE.AND P0, PT, R104, 0x3, PT ;  /* 0x000000036800780c */ /* 0x000fda0003f05270 */
[----:B------:R-:W-:Y:S05]  /*18f0*/  @!P0 BRA `(.L_x_24) ;  /* 0x0000000000048947 */ /* 0x000fea0003800000 */
[----:B-1----:R-:W-:Y:S01]  /*1900*/  BPT.TRAP 0x1 ;  /* 0x000000040000795c */ /* 0x002fe20000300000 */
.L_x_24:
[----:B------:R-:W-:Y:S01]  /*1910*/  IMAD.U32 R0, RZ, RZ, UR48 ;  /* 0x00000030ff007e24 */ /* 0x000fe2000f8e00ff */
[----:B------:R-:W-:-:S04]  /*1920*/  MOV R3, UR49 ;  /* 0x0000003100037c02 */ /* 0x000fc80008000f00 */
[----:B------:R-:W-:Y:S02]  /*1930*/  LEA R3, R3, UR52, 0x3 ;  /* 0x0000003403037c11 */ /* 0x000fe4000f8e18ff */
[----:B------:R-:W-:-:S04]  /*1940*/  SHF.L.U32 R0, R0, 0x1f, RZ ;  /* 0x0000001f00007819 */ /* 0x000fc800000006ff */
[----:B------:R3:W4:Y:S01]  /*1950*/  SYNCS.PHASECHK.TRANS64.TRYWAIT P1, [R3+URZ], R0 ;  /* 0x00000000030075a7 */ /* 0x000722000802017f */
[----:B------:R-:W-:Y:S05]  /*1960*/  @!P0 BRA `(.L_x_25) ;  /* 0x0000000000048947 */ /* 0x000fea0003800000 */
[----:B-1----:R-:W-:Y:S01]  /*1970*/  BPT.TRAP 0x1 ;  /* 0x000000040000795c */ /* 0x002fe20000300000 */
.L_x_25:
[----:B----4-:R-:W-:Y:S05]  /*1980*/  @P1 BRA `(.L_x_26) ;  /* 0x0000000000081947 */ /* 0x010fea0003800000 */
[----:B------:R-:W4:Y:S02]  /*1990*/  SYNCS.PHASECHK.TRANS64.TRYWAIT P1, [R3+URZ], R0 ;  /* 0x00000000030075a7 */ /* 0x000f24000802017f */
[----:B----4-:R-:W-:Y:S05]  /*19a0*/  @!P1 BRA `(.L_x_27) ;  /* 0x000000c000849947 */ /* 0x010fea0003800000 */
.L_x_26:
[----:B------:R-:W-:-:S04]  /*19b0*/  UISETP.LT.AND UP0, UPT, UR50, 0x1, UPT ;  /* 0x000000013200788c */ /* 0x000fc8000bf01270 */
[----:B------:R-:W-:-:S06]  /*19c0*/  USEL UR4, UR50, 0x1, UP0 ;  /* 0x0000000132047887 */ /* 0x000fcc0008000000 */
[----:B---34-:R-:W-:Y:S01]  /*19d0*/  MOV R0, UR4 ;  /* 0x0000000400007c02 */ /* 0x018fe20008000f00 */
[----:B------:R-:W-:Y:S05]  /*19e0*/  WARPSYNC.ALL ;  /* 0x0000000000007948 */ /* 0x000fea0003800000 */
[----:B------:R-:W-:-:S04]  /*19f0*/  IADD3 R0, -R0, UR50, RZ ;  /* 0x0000003200007c10 */ /* 0x000fc8000fffe1ff */
[----:B------:R-:W-:Y:S01]  /*1a00*/  ISETP.GE.AND P1, PT, R0, 0x1, PT ;  /* 0x000000010000780c */ /* 0x000fe20003f26270 */
[----:B------:R-:W-:Y:S01]  /*1a10*/  UIADD3 UR4, UR52, 0x28400, URZ ;  /* 0x0002840034047890 */ /* 0x000fe2000fffe03f */
[----:B------:R-:W-:Y:S01]  /*1a20*/  WARPGROUP.ARRIVE ;  /* 0x00000000000079c5 */ /* 0x000fe20000000000 */
[----:B------:R-:W-:Y:S01]  /*1a30*/  UMOV UR9, 0x40000040 ;  /* 0x4000004000097882 */ /* 0x000fe20000000000 */
[----:B------:R-:W-:Y:S01]  /*1a40*/  UMOV UR11, 0x40000040 ;  /* 0x40000040000b7882 */ /* 0x000fe20000000000 */
[----:B------:R-:W-:-:S04]  /*1a50*/  USHF.R.U32.HI UR4, URZ, 0x4, UR4 ;  /* 0x000000043f047899 */ /* 0x000fc80008011604 */
[----:B------:R-:W-:Y:S02]  /*1a60*/  ULOP3.LUT UR5, UR4, 0x3fff, URZ, 0xc0, !UPT ;  /* 0x00003fff04057892 */ /* 0x000fe4000f8ec03f */
[----:B------:R-:W-:Y:S02]  /*1a70*/  ULOP3.LUT UR4, UR44, 0x10000, URZ, 0xfc, !UPT ;  /* 0x000100002c047892 */ /* 0x000fe4000f8efc3f */
[----:B------:R-:W-:Y:S02]  /*1a80*/  ULOP3.LUT UR5, UR5, 0x10000, URZ, 0xfc, !UPT ;  /* 0x0001000005057892 */ /* 0x000fe4000f8efc3f */
[----:B------:R-:W-:Y:S02]  /*1a90*/  ULEA UR7, UR49, UR4, 0xb ;  /* 0x0000000431077291 */ /* 0x000fe4000f8e583f */
[----:B------:R-:W-:Y:S02]  /*1aa0*/  ULEA UR6, UR49, UR5, 0x9 ;  /* 0x0000000531067291 */ /* 0x000fe4000f8e483f */
[----:B------:R-:W-:-:S03]  /*1ab0*/  UIADD3 UR12, UR7, 0x400, URZ ;  /* 0x00000400070c7890 */ /* 0x000fc6000fffe03f */
[----:B------:R-:W-:Y:S02]  /*1ac0*/  UMOV UR8, UR7 ;  /* 0x0000000700087c82 */ /* 0x000fe40008000000 */
[----:B------:R-:W-:Y:S02]  /*1ad0*/  UMOV UR10, UR6 ;  /* 0x00000006000a7c82 */ /* 0x000fe40008000000 */
[----:B------:R-:W-:Y:S01]  /*1ae0*/  HGMMA.64x64x16.F32.BF16 R56, gdesc[UR8], RZ, !UPT, gsb0 ;  /* 0x00e00000083879f0 */ /* 0x000fe2000c0018ff */
[----:B------:R-:W-:Y:S01]  /*1af0*/  UMOV UR8, UR12 ;  /* 0x0000000c00087c82 */ /* 0x000fe20008000000 */
[----:B------:R-:W-:Y:S01]  /*1b00*/  UMOV UR9, 0x40000040 ;  /* 0x4000004000097882 */ /* 0x000fe20000000000 */
[----:B------:R-:W-:Y:S01]  /*1b10*/  UIADD3 UR12, UR7, 0x402, URZ ;  /* 0x00000402070c7890 */ /* 0x000fe2000fffe03f */
[----:B------:R-:W-:Y:S02]  /*1b20*/  WARPGROUP.DEPBAR.LE gsb0, 0x0 ;  /* 0x00008000000079c5 */ /* 0x000fe40000010000 */
[----:B------:R-:W-:-:S06]  /*1b30*/  WARPGROUP.ARRIVE ;  /* 0x00000000000079c5 */ /* 0x000fcc0000000000 */
[----:B------:R-:W-:Y:S01]  /*1b40*/  HGMMA.64x64x16.F32.BF16 R24, gdesc[UR8], RZ, !UPT, gsb0 ;  /* 0x00e00000081879f0 */ /* 0x000fe2000c0018ff */
[----:B------:R-:W-:Y:S02]  /*1b50*/  UIADD3 UR8, UR7, 0x2, URZ ;  /* 0x0000000207087890 */ /* 0x000fe4000fffe03f */
[----:B------:R-:W-:Y:S01]  /*1b60*/  UIADD3 UR10, UR6, 0x2, URZ ;  /* 0x00000002060a7890 */ /* 0x000fe2000fffe03f */
[----:B------:R-:W-:Y:S01]  /*1b70*/  UMOV UR9, 0x40000040 ;  /* 0x4000004000097882 */ /* 0x000fe20000000000 */
[----:B------:R-:W-:Y:S01]  /*1b80*/  UMOV UR11, 0x40000040 ;  /* 0x40000040000b7882 */ /* 0x000fe20000000000 */
[----:B------:R-:W-:Y:S02]  /*1b90*/  WARPGROUP.DEPBAR.LE gsb0, 0x0 ;  /* 0x00008000000079c5 */ /* 0x000fe40000010000 */
[----:B------:R-:W-:-:S06]  /*1ba0*/  WARPGROUP.ARRIVE ;  /* 0x00000000000079c5 */ /* 0x000fcc0000000000 */
[----:B------:R-:W-:Y:S01]  /*1bb0*/  HGMMA.64x64x16.F32.BF16 R56, gdesc[UR8], R56, gsb0 ;  /* 0x00e00000083879f0 */ /* 0x000fe20008001838 */
[----:B------:R-:W-:Y:S01]  /*1bc0*/  UMOV UR8, UR12 ;  /* 0x0000000c00087c82 */ /* 0x000fe20008000000 */
[----:B------:R-:W-:Y:S01]  /*1bd0*/  UMOV UR9, 0x40000040 ;  /* 0x4000004000097882 */ /* 0x000fe20000000000 */
[----:B------:R-:W-:Y:S01]  /*1be0*/  UIADD3 UR12, UR7, 0x404, URZ ;  /* 0x00000404070c7890 */ /* 0x000fe2000fffe03f */
[----:B------:R-:W-:Y:S02]  /*1bf0*/  WARPGROUP.DEPBAR.LE gsb0, 0x0 ;  /* 0x00008000000079c5 */ /* 0x000fe40000010000 */
[----:B------:R-:W-:-:S06]  /*1c00*/  WARPGROUP.ARRIVE ;  /* 0x00000000000079c5 */ /* 0x000fcc0000000000 */
[----:B------:R-:W-:Y:S01]  /*1c10*/  HGMMA.64x64x16.F32.BF16 R24, gdesc[UR8], R24, gsb0 ;  /* 0x00e00000081879f0 */ /* 0x000fe20008001818 */
        /* <DEDUP_REMOVED lines=9> */
[----:B------:R-:W-:Y:S02]  /*1cb0*/  WARPGROUP.DEPBAR.LE gsb0, 0x0 ;  /* 0x00008000000079c5 */ /* 0x000fe40000010000 */
[----:B------:R-:W-:-:S06]  /*1cc0*/  WARPGROUP.ARRIVE ;  /* 0x00000000000079c5 */ /* 0x000fcc0000000000 */
[----:B------:R-:W-:Y:S01]  /*1cd0*/  HGMMA.64x64x16.F32.BF16 R24, gdesc[UR8], R24, gsb0 ;  /* 0x00e00000081879f0 */ /* 0x000fe20008001818 */
[----:B------:R-:W-:Y:S02]  /*1ce0*/  UIADD3 UR8, UR7, 0x6, URZ ;  /* 0x0000000607087890 */ /* 0x000fe4000fffe03f */
[----:B------:R-:W-:Y:S01]  /*1cf0*/  UIADD3 UR10, UR6, 0x6, URZ ;  /* 0x00000006060a7890 */ /* 0x000fe2000fffe03f */
[----:B------:R-:W-:Y:S01]  /*1d00*/  UMOV UR9, 0x40000040 ;  /* 0x4000004000097882 */ /* 0x000fe20000000000 */
[----:B------:R-:W-:Y:S01]  /*1d10*/  UMOV UR11, 0x40000040 ;  /* 0x40000040000b7882 */ /* 0x000fe20000000000 */
[----:B------:R-:W-:Y:S01]  /*1d20*/  UIADD3 UR7, UR7, 0x406, URZ ;  /* 0x0000040607077890 */ /* 0x000fe2000fffe03f */
[----:B------:R-:W-:Y:S02]  /*1d30*/  WARPGROUP.DEPBAR.LE gsb0, 0x0 ;  /* 0x00008000000079c5 */ /* 0x000fe40000010000 */
[----:B------:R-:W-:-:S06]  /*1d40*/  WARPGROUP.ARRIVE ;  /* 0x00000000000079c5 */ /* 0x000fcc0000000000 */
[----:B------:R-:W-:Y:S01]  /*1d50*/  HGMMA.64x64x16.F32.BF16 R56, gdesc[UR8], R56, gsb0 ;  /* 0x00e00000083879f0 */ /* 0x000fe20008001838 */
[----:B------:R-:W-:Y:S01]  /*1d60*/  UMOV UR8, UR7 ;  /* 0x0000000700087c82 */ /* 0x000fe20008000000 */
[----:B------:R-:W-:Y:S01]  /*1d70*/  UMOV UR9, 0x40000040 ;  /* 0x4000004000097882 */ /* 0x000fe20000000000 */
[----:B------:R-:W-:Y:S02]  /*1d80*/  WARPGROUP.DEPBAR.LE gsb0, 0x0 ;  /* 0x00008000000079c5 */ /* 0x000fe40000010000 */
[----:B------:R-:W-:-:S06]  /*1d90*/  WARPGROUP.ARRIVE ;  /* 0x00000000000079c5 */ /* 0x000fcc0000000000 */
[----:B------:R-:W-:Y:S03]  /*1da0*/  HGMMA.64x64x16.F32.BF16 R24, gdesc[UR8], R24, gsb0 ;  /* 0x00e00000081879f0 */ /* 0x000fe60008001818 */
[----:B------:R-:W-:Y:S02]  /*1db0*/  WARPGROUP.DEPBAR.LE gsb0, 0x0 ;  /* 0x00008000000079c5 */ /* 0x000fe40000010000 */
[----:B------:R-:W-:Y:S05]  /*1dc0*/  @!P1 BRA `(.L_x_28) ;  /* 0x0000000400709947 */ /* 0x000fea0003800000 */
[----:B------:R-:W-:Y:S02]  /*1dd0*/  UIADD3 UR6, UR49, 0x1, URZ ;  /* 0x0000000131067890 */ /* 0x000fe4000fffe03f */
[----:B------:R-:W-:Y:S02]  /*1de0*/  IMAD.U32 R3, RZ, RZ, UR49 ;  /* 0x00000031ff037e24 */ /* 0x000fe4000f8e00ff */
[----:B------:R-:W-:-:S04]  /*1df0*/  UISETP.NE.AND UP0, UPT, UR6, 0x4, UPT ;  /* 0x000000040600788c */ /* 0x000fc8000bf05270 */
[----:B------:R-:W-:Y:S02]  /*1e00*/  USEL UR7, URZ, 0x1, UP0 ;  /* 0x000000013f077887 */ /* 0x000fe40008000000 */
[----:B------:R-:W-:Y:S02]  /*1e10*/  USEL UR6, UR6, URZ, UP0 ;  /* 0x0000003f06067287 */ /* 0x000fe40008000000 */
[----:B------:R-:W-:-:S06]  /*1e20*/  ULOP3.LUT UR7, UR48, UR7, URZ, 0x3c, !UPT ;  /* 0x0000000730077292 */ /* 0x000fcc000f8e3c3f */
[----:B------:R-:W-:-:S07]  /*1e30*/  MOV R6, UR7 ;  /* 0x0000000700067c02 */ /* 0x000fce0008000f00 */
.L_x_35:
[----:B------:R-:W-:Y:S05]  /*1e40*/  @!P0 BRA `(.L_x_29) ;  /* 0x0000000000048947 */ /* 0x000fea0003800000 */
[----:B-1----:R-:W-:Y:S01]  /*1e50*/  BPT.TRAP 0x1 ;  /* 0x000000040000795c */ /* 0x002fe20000300000 */
.L_x_29:
[----:B------:R-:W-:Y:S01]  /*1e60*/  ULEA UR7, UR6, UR52, 0x3 ;  /* 0x0000003406077291 */ /* 0x000fe2000f8e183f */
[----:B--2---:R-:W-:-:S08]  /*1e70*/  SHF.L.U32 R4, R6, 0x1f, RZ ;  /* 0x0000001f06047819 */ /* 0x004fd000000006ff */
[----:B------:R2:W3:Y:S01]  /*1e80*/  SYNCS.PHASECHK.TRANS64.TRYWAIT P1, [UR7], R4 ;  /* 0x00000004ff0075a7 */ /* 0x0004e20008020147 */
[----:B------:R-:W-:Y:S05]  /*1e90*/  @!P0 BRA `(.L_x_30) ;  /* 0x0000000000048947 */ /* 0x000fea0003800000 */
[----:B-1----:R-:W-:Y:S01]  /*1ea0*/  BPT.TRAP 0x1 ;  /* 0x000000040000795c */ /* 0x002fe20000300000 */
.L_x_30:
[----:B---3--:R-:W-:Y:S05]  /*1eb0*/  @P1 BRA `(.L_x_31) ;  /* 0x0000000000081947 */ /* 0x008fea0003800000 */
[----:B------:R-:W3:Y:S02]  /*1ec0*/  SYNCS.PHASECHK.TRANS64.TRYWAIT P1, [UR7], R4 ;  /* 0x00000004ff0075a7 */ /* 0x000ee40008020147 */
[----:B---3--:R-:W-:Y:S05]  /*1ed0*/  @!P1 BRA `(.L_x_32) ;  /* 0x000000bc004c9947 */ /* 0x008fea0003800000 */
.L_x_31:
[----:B------:R-:W-:Y:S01]  /*1ee0*/  ULEA UR7, UR6, UR5, 0x9 ;  /* 0x0000000506077291 */ /* 0x000fe2000f8e483f */
[----:B------:R-:W-:Y:S01]  /*1ef0*/  WARPGROUP.ARRIVE ;  /* 0x00000000000079c5 */ /* 0x000fe20000000000 */
[----:B------:R-:W-:Y:S01]  /*1f00*/  ULEA UR12, UR6, UR4, 0xb ;  /* 0x00000004060c7291 */ /* 0x000fe2000f8e583f */
[----:B------:R-:W-:Y:S01]  /*1f10*/  UMOV UR11, 0x40000040 ;  /* 0x40000040000b7882 */ /* 0x000fe20000000000 */
[----:B------:R-:W-:Y:S02]  /*1f20*/  UMOV UR9, 0x40000040 ;  /* 0x4000004000097882 */ /* 0x000fe40000000000 */
[----:B------:R-:W-:Y:S01]  /*1f30*/  UIADD3 UR13, UR12, 0x400, URZ ;  /* 0x000004000c0d7890 */ /* 0x000fe2000fffe03f */
[----:B------:R-:W-:Y:S02]  /*1f40*/  UMOV UR10, UR7 ;  /* 0x00000007000a7c82 */ /* 0x000fe40008000000 */
[----:B------:R-:W-:Y:S02]  /*1f50*/  UMOV UR8, UR12 ;  /* 0x0000000c00087c82 */ /* 0x000fe40008000000 */
[----:B------:R-:W-:Y:S01]  /*1f60*/  HGMMA.64x64x16.F32.BF16 R56, gdesc[UR8], R56, gsb0 ;  /* 0x00e00000083879f0 */ /* 0x000fe20008001838 */
[----:B------:R-:W-:Y:S01]  /*1f70*/  UMOV UR9, 0x40000040 ;  /* 0x4000004000097882 */ /* 0x000fe20000000000 */
[----:B------:R-:W-:Y:S01]  /*1f80*/  UMOV UR8, UR13 ;  /* 0x0000000d00087c82 */ /* 0x000fe20008000000 */
[----:B------:R-:W-:Y:S01]  /*1f90*/  UIADD3 UR13, UR12, 0x402, URZ ;  /* 0x000004020c0d7890 */ /* 0x000fe2000fffe03f */
[----:B------:R-:W-:-:S02]  /*1fa0*/  WARPGROUP.DEPBAR.LE gsb0, 0x0 ;  /* 0x00008000000079c5 */ /* 0x000fc40000010000 */
        /* <DEDUP_REMOVED lines=42> */
[----:B-1----:R-:W-:Y:S01]  /*2250*/  BPT.TRAP 0x1 ;  /* 0x000000040000795c */ /* 0x002fe20000300000 */
.L_x_33:
[----:B------:R-:W-:-:S13]  /*2260*/  ISETP.NE.AND P1, PT, R88, RZ, PT ;  /* 0x000000ff5800720c */ /* 0x000fda0003f25270 */
[----:B--23--:R-:W-:-:S05]  /*2270*/  @P1 LEA R4, R3, UR52, 0x3 ;  /* 0x0000003403041c11 */ /* 0x00cfca000f8e18ff */
[----:B------:R-:W-:-:S05]  /*2280*/  @P1 VIADD R4, R4, 0x20 ;  /* 0x0000002004041836 */ /* 0x000fca0000000000 */
[----:B------:R-:W-:-:S04]  /*2290*/  @P1 PRMT R4, R89, 0x654, R4 ;  /* 0x0000065459041816 */ /* 0x000fc80000000004 */
[----:B------:R2:W-:Y:S01]  /*22a0*/  @P1 SYNCS.ARRIVE.TRANS64.RED.A1T0 RZ, [R4+URZ], RZ ;  /* 0x000000ff04ff19a7 */ /* 0x0005e2000810043f */
[----:B------:R-:W-:-:S13]  /*22b0*/  ISETP.GT.U32.AND P1, PT, R22, 0x1, PT ;  /* 0x000000011600780c */ /* 0x000fda0003f24070 */
[----:B--2---:R-:W-:Y:S05]  /*22c0*/  @P1 BRA `(.L_x_34) ;  /* 0x0000000000041947 */ /* 0x004fea0003800000 */
[----:B-1----:R-:W-:Y:S01]  /*22d0*/  BPT.TRAP 0x1 ;  /* 0x000000040000795c */ /* 0x002fe20000300000 */
.L_x_34:
[----:B------:R-:W-:Y:S01]  /*22e0*/  UIADD3 UR6, UR6, 0x1, URZ ;  /* 0x0000000106067890 */ /* 0x000fe2000fffe03f */
[C---:B------:R-:W-:Y:S01]  /*22f0*/  ISETP.GT.AND P2, PT, R0.reuse, 0x1, PT ;  /* 0x000000010000780c */ /* 0x040fe20003f44270 */
[----:B------:R-:W-:Y:S01]  /*2300*/  VIADD R0, R0, 0xffffffff ;  /* 0xffffffff00007836 */ /* 0x000fe20000000000 */
[----:B------:R-:W-:Y:S01]  /*2310*/  IADD3 R3, R3, 0x1, RZ ;  /* 0x0000000103037810 */ /* 0x000fe20007ffe0ff */
[----:B------:R-:W-:-:S03]  /*2320*/  UISETP.NE.AND UP0, UPT, UR6, 0x4, UPT ;  /* 0x000000040600788c */ /* 0x000fc6000bf05270 */
[C---:B------:R-:W-:Y:S01]  /*2330*/  ISETP.NE.AND P1, PT, R3.reuse, 0x4, PT ;  /* 0x000000040300780c */ /* 0x040fe20003f25270 */
[----:B------:R-:W-:Y:S02]  /*2340*/  USEL UR7, URZ, 0x1, UP0 ;  /* 0x000000013f077887 */ /* 0x000fe40008000000 */
[----:B------:R-:W-:Y:S01]  /*2350*/  USEL UR6, UR6, URZ, UP0 ;  /* 0x0000003f06067287 */ /* 0x000fe20008000000 */
[----:B------:R-:W-:-:S03]  /*2360*/  SEL R3, R3, RZ, P1 ;  /* 0x000000ff03037207 */ /* 0x000fc60000800000 */
[----:B------:R-:W-:Y:S01]  /*2370*/  LOP3.LUT R6, R6, UR7, RZ, 0x3c, !PT ;  /* 0x0000000706067c12 */ /* 0x000fe2000f8e3cff */
[----:B------:R-:W-:Y:S07]  /*2380*/  @P2 BRA `(.L_x_35) ;  /* 0xfffffff800ac2947 */ /* 0x000fee000383ffff */
.L_x_28:
[----:B------:R-:W3:Y:S02]  /*2390*/  LDC R0, c[0x0][0x28c] ;  /* 0x0000a300ff007b82 */ /* 0x000ee40000000800 */
[----:B---3--:R-:W-:-:S13]  /*23a0*/  ISETP.GE.AND P1, PT, R0, 0x1, PT ;  /* 0x000000010000780c */ /* 0x008fda0003f26270 */
[----:B------:R-:W-:Y:S05]  /*23b0*/  @!P1 BRA `(.L_x_36) ;  /* 0x0000000000449947 */ /* 0x000fea0003800000 */
[----:B------:R-:W-:Y:S05]  /*23c0*/  @!P0 BRA `(.L_x_37) ;  /* 0x0000000000048947 */ /* 0x000fea0003800000 */
[----:B-1----:R-:W-:Y:S01]  /*23d0*/  BPT.TRAP 0x1 ;  /* 0x000000040000795c */ /* 0x002fe20000300000 */
.L_x_37:
[----:B------:R-:W-:Y:S01]  /*23e0*/  ISETP.NE.AND P0, PT, R88, RZ, PT ;  /* 0x000000ff5800720c */ /* 0x000fe20003f05270 */
[----:B------:R-:W-:Y:S01]  /*23f0*/  UISETP.LT.AND UP1, UPT, UR50, 0x1, UPT ;  /* 0x000000013200788c */ /* 0x000fe2000bf21270 */
[----:B------:R-:W-:-:S11]  /*2400*/  MOV R3, UR52 ;  /* 0x0000003400037c02 */ /* 0x000fd60008000f00 */
[----:B------:R-:W-:-:S05]  /*2410*/  VOTEU.ANY UP0, P0 ;  /* 0x00000000003f7886 */ /* 0x000fca0000000100 */
[----:B------:R-:W-:-:S04]  /*2420*/  @UP0 USEL UR4, UR50, 0x1, UP1 ;  /* 0x0000000132040887 */ /* 0x000fc80008800000 */
[----:B------:R-:W-:-:S06]  /*2430*/  @UP0 UIADD3 UR4, UR49, UR50, -UR4 ;  /* 0x0000003231040290 */ /* 0x000fcc000fffe804 */
[----:B------:R-:W-:-:S05]  /*2440*/  MOV R0, UR4 ;  /* 0x0000000400007c02 */ /* 0x000fca0008000f00 */
[----:B------:R-:W-:-:S05]  /*2450*/  @P0 IMAD.SHL.U32 R0, R0, 0x8, RZ ;  /* 0x0000000800000824 */ /* 0x000fca00078e00ff */
[----:B------:R-:W-:-:S04]  /*2460*/  @P0 LOP3.LUT R0, R0, 0x18, RZ, 0xc0, !PT ;  /* 0x0000001800000812 */ /* 0x000fc800078ec0ff */
[----:B------:R-:W-:-:S04]  /*2470*/  @P0 IADD3 R0, R3, 0x20, R0 ;  /* 0x0000002003000810 */ /* 0x000fc80007ffe000 */
[----:B------:R-:W-:-:S04]  /*2480*/  @P0 PRMT R0, R89, 0x654, R0 ;  /* 0x0000065459000816 */ /* 0x000fc80000000000 */
[----:B------:R3:W-:Y:S01]  /*2490*/  @P0 SYNCS.ARRIVE.TRANS64.RED.A1T0 RZ, [R0+URZ], RZ ;  /* 0x000000ff00ff09a7 */ /* 0x0007e2000810043f */
[----:B------:R-:W-:-:S13]  /*24a0*/  ISETP.GT.U32.AND P0, PT, R22, 0x1, PT ;  /* 0x000000011600780c */ /* 0x000fda0003f04070 */
[----:B---3--:R-:W-:Y:S05]  /*24b0*/  @P0 BRA `(.L_x_36) ;  /* 0x0000000000040947 */ /* 0x008fea0003800000 */
[----:B-1----:R-:W-:Y:S01]  /*24c0*/  BPT.TRAP 0x1 ;  /* 0x000000040000795c */ /* 0x002fe20000300000 */
.L_x_36:
[----:B------:R-:W-:Y:S01]  /*24d0*/  UIADD3 UR4, UR52, 0x200, URZ ;  /* 0x0000020034047890 */ /* 0x000fe2000fffe03f */
[----:B------:R-:W-:Y:S02]  /*24e0*/  R2UR UR46, R23 ;  /* 0x00000000172e72ca */ /* 0x000fe400000e0000 */
[----:B------:R-:W-:Y:S01]  /*24f0*/  R2UR UR45, R94 ;  /* 0x000000005e2d72ca */ /* 0x000fe200000e0000 */
[----:B------:R-:W-:-:S06]  /*2500*/  ULOP3.LUT UP0, URZ, UR4, 0x1bf, URZ, 0xc0, !UPT ;  /* 0x000001bf043f7892 */ /* 0x000fcc000f80c03f */
[----:B------:R-:W-:-:S04]  /*2510*/  PLOP3.LUT P0, PT, PT, PT, UP0, 0x80, 0x0 ;  /* 0x000000000000781c */ /* 0x000fc80003f0f008 */
[----:B------:R-:W-:Y:S02]  /*2520*/  USHF.L.U32 UR46, UR46, 0x8, URZ ;  /* 0x000000082e2e7899 */ /* 0x000fe4000800063f */
[----:B------:R-:W-:-:S07]  /*2530*/  USHF.L.U32 UR45, UR45, 0x6, URZ ;  /* 0x000000062d2d7899 */ /* 0x000fce000800063f */
[----:B------:R-:W-:Y:S05]  /*2540*/  @!P0 BRA `(.L_x_38) ;  /* 0x00000000007c8947 */ /* 0x000fea0003800000 */
        /* <DEDUP_REMOVED lines=16> */
.L_x_39:
[----:B------:R1:W2:Y:S01]  /*2650*/  LDC.64 R14, c[0x4][R23] ;  /* 0x01000000170e7b82 */ /* 0x0002a20000000a00 */
[----:B------:R-:W-:Y:S01]  /*2660*/  ULDC.64 UR4, c[0x4][0x80] ;  /* 0x0100200000047ab9 */ /* 0x000fe20000000a00 */
[----:B------:R-:W-:Y:S01]  /*2670*/  ULDC.64 UR6, c[0x4][0x10] ;  /* 0x0100040000067ab9 */ /* 0x000fe20000000a00 */
[----:B------:R-:W-:Y:S01]  /*2680*/  MOV R4, UR4 ;  /* 0x0000000400047c02 */ /* 0x000fe20008000f00 */
[----:B------:R-:W-:Y:S01]  /*2690*/  IMAD.U32 R5, RZ, RZ, UR5 ;  /* 0x00000005ff057e24 */ /* 0x000fe2000f8e00ff */
[----:B------:R-:W-:Y:S01]  /*26a0*/  ULDC.64 UR4, c[0x4][0x88] ;  /* 0x0100220000047ab9 */ /* 0x000fe20000000a00 */
[----:B------:R-:W-:Y:S01]  /*26b0*/  MOV R10, UR6 ;  /* 0x00000006000a7c02 */ /* 0x000fe20008000f00 */
[----:B------:R-:W-:Y:S01]  /*26c0*/  IMAD.U32 R7, RZ, RZ, UR5 ;  /* 0x00000005ff077e24 */ /* 0x000fe2000f8e00ff */
[----:B------:R-:W-:Y:S01]  /*26d0*/  MOV R6, UR4 ;  /* 0x0000000400067c02 */ /* 0x000fe20008000f00 */
[----:B------:R-:W-:Y:S01]  /*26e0*/  IMAD.U32 R11, RZ, RZ, UR7 ;  /* 0x00000007ff0b7e24 */ /* 0x000fe2000f8e00ff */
[----:B------:R-:W-:Y:S01]  /*26f0*/  MOV R8, 0x70 ;  /* 0x0000007000087802 */ /* 0x000fe20000000f00 */
[----:B------:R-:W-:Y:S01]  /*2700*/  IMAD.MOV.U32 R12, RZ, RZ, 0x1 ;  /* 0x00000001ff0c7424 */ /* 0x000fe200078e00ff */
[----:B-1----:R-:W-:-:S07]  /*2710*/  MOV R13, RZ ;  /* 0x000000ff000d7202 */ /* 0x002fce0000000f00 */
[----:B------:R-:W-:-:S07]  /*2720*/  LEPC R20, `(.L_x_38) ;  /* 0x000000001014794e */ /* 0x000fce0000000000 */
[----:B--2---:R-:W-:Y:S05]  /*2730*/  CALL.ABS.NOINC R14 ;  /* 0x000000000e007343 */ /* 0x004fea0003c00000 */
.L_x_38:
[----:B------:R-:W3:Y:S02]  /*2740*/  LDC.64 R8, c[0x0][0x590] ;  /* 0x00016400ff087b82 */ /* 0x000ee40000000a00 */
[----:B---3--:R-:W-:-:S04]  /*2750*/  ISETP.NE.U32.AND P2, PT, R8, RZ, PT ;  /* 0x000000ff0800720c */ /* 0x008fc80003f45070 */
[----:B------:R-:W-:-:S13]  /*2760*/  ISETP.NE.AND.EX P2, PT, R9, RZ, PT, P2 ;  /* 0x000000ff0900720c */ /* 0x000fda0003f45320 */
[----:B------:R-:W-:Y:S05]  /*2770*/  @!P2 BRA `(.L_x_40) ;  /* 0x000000000034a947 */ /* 0x000fea0003800000 */
[----:B------:R-:W-:Y:S02]  /*2780*/  ULDC.64 UR4, c[0x0][0x588] ;  /* 0x0001620000047ab9 */ /* 0x000fe40000000a00 */
[----:B------:R-:W-:-:S04]  /*2790*/  ISETP.NE.U32.AND P0, PT, RZ, UR4, PT ;  /* 0x00000004ff007c0c */ /* 0x000fc8000bf05070 */
[----:B------:R-:W-:-:S13]  /*27a0*/  ISETP.NE.AND.EX P0, PT, RZ, UR5, PT, P0 ;  /* 0x00000005ff007c0c */ /* 0x000fda000bf05300 */
[----:B------:R-:W-:Y:S05]  /*27b0*/  @!P0 BRA `(.L_x_41) ;  /* 0x0000000000188947 */ /* 0x000fea0003800000 */
[----:B--2---:R-:W2:Y:S01]  /*27c0*/  LDC.64 R4, c[0x0][0x588] ;  /* 0x00016200ff047b82 */ /* 0x004ea20000000a00 */
[----:B------:R-:W-:-:S04]  /*27d0*/  IMAD R3, R8, UR47, RZ ;  /* 0x0000002f08037c24 */ /* 0x000fc8000f8e02ff */
[----:B--2---:R-:W-:-:S05]  /*27e0*/  IMAD.WIDE R4, R3, 0x4, R4 ;  /* 0x0000000403047825 */ /* 0x004fca00078e0204 */
[----:B-----5:R3:W5:Y:S01]  /*27f0*/  LDG.E R91, desc[UR40][R4.64] ;  /* 0x00000028045b7981 */ /* 0x020762000c1e1900 */
[----:B------:R-:W-:Y:S01]  /*2800*/  IMAD.MOV.U32 R90, RZ, RZ, 0x1 ;  /* 0x00000001ff5a7424 */ /* 0x000fe200078e00ff */
[----:B------:R-:W-:Y:S06]  /*2810*/  BRA `(.L_x_40) ;  /* 0x00000000000c7947 */ /* 0x000fec0003800000 */
.L_x_41:
[----:B------:R-:W-:Y:S01]  /*2820*/  ULDC UR4, c[0x0][0x580] ;  /* 0x0001600000047ab9 */ /* 0x000fe20000000800 */
[----:B------:R-:W-:Y:S01]  /*2830*/  MOV R90, 0x1 ;  /* 0x00000001005a7802 */ /* 0x000fe20000000f00 */
[----:B-----5:R-:W-:-:S07]  /*2840*/  IMAD.U32 R91, RZ, RZ, UR4 ;  /* 0x00000004ff5b7e24 */ /* 0x020fce000f8e00ff */
.L_x_40:
[----:B------:R-:W4:Y:S02]  /*2850*/  LDC.64 R6, c[0x0][0x5b0] ;  /* 0x00016c00ff067b82 */ /* 0x000f240000000a00 */
[----:B----4-:R-:W-:-:S04]  /*2860*/  ISETP.NE.U32.AND P0, PT, R6, RZ, PT ;  /* 0x000000ff0600720c */ /* 0x010fc80003f05070 */
[----:B------:R-:W-:-:S13]  /*2870*/  ISETP.NE.AND.EX P0, PT, R7, RZ, PT, P0 ;  /* 0x000000ff0700720c */ /* 0x000fda0003f05300 */
[----:B------:R-:W-:Y:S05]  /*2880*/  @!P0 BRA `(.L_x_42) ;  /* 0x00000000002c8947 */ /* 0x000fea0003800000 */
[----:B------:R-:W-:Y:S02]  /*2890*/  ULDC.64 UR4, c[0x0][0x5a8] ;  /* 0x00016a0000047ab9 */ /* 0x000fe40000000a00 */
[----:B------:R-:W-:-:S04]  /*28a0*/  ISETP.NE.U32.AND P0, PT, RZ, UR4, PT ;  /* 0x00000004ff007c0c */ /* 0x000fc8000bf05070 */
[----:B------:R-:W-:-:S13]  /*28b0*/  ISETP.NE.AND.EX P0, PT, RZ, UR5, PT, P0 ;  /* 0x00000005ff007c0c */ /* 0x000fda000bf05300 */
[----:B------:R-:W-:Y:S05]  /*28c0*/  @!P0 BRA `(.L_x_43) ;  /* 0x0000000000148947 */ /* 0x000fea0003800000 */
[----:B--23--:R-:W2:Y:S01]  /*28d0*/  LDC.64 R4, c[0x0][0x5a8] ;  /* 0x00016a00ff047b82 */ /* 0x00cea20000000a00 */
[----:B------:R-:W-:-:S04]  /*28e0*/  IMAD R3, R6, UR47, RZ ;  /* 0x0000002f06037c24 */ /* 0x000fc8000f8e02ff */
[----:B--2---:R-:W-:-:S05]  /*28f0*/  IMAD.WIDE R4, R3, 0x4, R4 ;  /* 0x0000000403047825 */ /* 0x004fca00078e0204 */
[----:B-----5:R4:W5:Y:S01]  /*2900*/  LDG.E R92, desc[UR40][R4.64] ;  /* 0x00000028045c7981 */ /* 0x020962000c1e1900 */
[----:B------:R-:W-:Y:S05]  /*2910*/  BRA `(.L_x_42) ;  /* 0x0000000000087947 */ /* 0x000fea0003800000 */
.L_x_43:
[----:B------:R-:W-:Y:S02]  /*2920*/  ULDC UR4, c[0x0][0x5a0] ;  /* 0x0001680000047ab9 */ /* 0x000fe40000000800 */
[----:B-----5:R-:W-:-:S07]  /*2930*/  MOV R92, UR4 ;  /* 0x00000004005c7c02 */ /* 0x020fce0008000f00 */
.L_x_42:
[----:B------:R-:W-:Y:S01]  /*2940*/  ULDC.64 UR4, c[0x0][0x588] ;  /* 0x0001620000047ab9 */ /* 0x000fe20000000a00 */
[----:B------:R-:W-:Y:S01]  /*2950*/  ISETP.NE.U32.AND P3, PT, R8, RZ, PT ;  /* 0x000000ff0800720c */ /* 0x000fe20003f65070 */
[----:B------:R-:W-:Y:S02]  /*2960*/  UISETP.NE.U32.AND UP0, UPT, UR4, URZ, UPT ;  /* 0x0000003f0400728c */ /* 0x000fe4000bf05070 */
[----:B------:R-:W-:Y:S02]  /*2970*/  ISETP.NE.U32.AND P4, PT, RZ, UR4, PT ;  /* 0x00000004ff007c0c */ /* 0x000fe4000bf85070 */
[----:B------:R-:W-:Y:S01]  /*2980*/  ISETP.NE.AND.EX P3, PT, R9, RZ, PT, P3 ;  /* 0x000000ff0900720c */ /* 0x000fe20003f65330 */
[----:B------:R-:W-:Y:S02]  /*2990*/  UISETP.NE.AND.EX UP0, UPT, UR5, URZ, UPT, UP0 ;  /* 0x0000003f0500728c */ /* 0x000fe4000bf05300 */
[----:B------:R-:W-:Y:S02]  /*29a0*/  ISETP.NE.AND.EX P4, PT, RZ, UR5, PT, P4 ;  /* 0x00000005ff007c0c */ /* 0x000fe4000bf85340 */
[----:B------:R-:W-:-:S02]  /*29b0*/  PLOP3.LUT P0, PT, PT, PT, PT, 0x8, 0x0 ;  /* 0x000000000000781c */ /* 0x000fc40003f0e170 */
[----:B------:R-:W-:-:S04]  /*29c0*/  PLOP3.LUT P1, PT, PT, PT, UP0, 0x80, 0x0 ;  /* 0x000000000000781c */ /* 0x000fc80003f2f008 */
[----:B------:R-:W-:-:S05]  /*29d0*/  PLOP3.LUT P1, PT, P1, PT, PT, 0x8, 0x0 ;  /* 0x000000000000781c */ /* 0x000fca0000f2e170 */
[----:B------:R-:W-:Y:S08]  /*29e0*/  @P4 BRA P3, `(.L_x_44) ;  /* 0x0000000000244947 */ /* 0x000ff00001800000 */
[----:B------:R-:W-:Y:S04]  /*29f0*/  BSSY B0, `(.L_x_44) ;  /* 0x0000008000007945 */ /* 0x000fe80003800000 */
[----:B------:R-:W-:Y:S05]  /*2a00*/  @!P2 BRA `(.L_x_45) ;  /* 0x000000000014a947 */ /* 0x000fea0003800000 */
[----:B------:R-:W-:Y:S02]  /*2a10*/  LOP3.LUT P3, RZ, R90, 0xff, RZ, 0xc0, !PT ;  /* 0x000000ff5aff7812 */ /* 0x000fe4000786c0ff */
[----:B------:R-:W-:-:S11]  /*2a20*/  PLOP3.LUT P0, PT, P1, PT, PT, 0x80, 0x0 ;  /* 0x000000000000781c */ /* 0x000fd60000f0f070 */
[----:B------:R-:W-:Y:S05]  /*2a30*/  @!P3 BRA `(.L_x_46) ;  /* 0x00000000000cb947 */ /* 0x000fea0003800000 */
[----:B-----5:R-:W-:Y:S01]  /*2a40*/  FSETP.EQ.AND P0, PT, R91, RZ, PT ;  /* 0x000000ff5b00720b */ /* 0x020fe20003f02000 */
[----:B------:R-:W-:-:S12]  /*2a50*/  BRA `(.L_x_46) ;  /* 0x0000000000047947 */ /* 0x000fd80003800000 */
.L_x_45:
[----:B-----5:R-:W-:-:S13]  /*2a60*/  FSETP.EQ.AND P0, PT, R91, RZ, PT ;  /* 0x000000ff5b00720b */ /* 0x020fda0003f02000 */
.L_x_46:
[----:B-1----:R-:W-:Y:S05]  /*2a70*/  BSYNC B0 ;  /* 0x0000000000007941 */ /* 0x002fea0003800000 */
.L_x_44:
[----:B------:R-:W-:Y:S04]  /*2a80*/  BSSY B0, `(.L_x_47) ;  /* 0x0000007000007945 */ /* 0x000fe80003800000 */
[----:B------:R-:W-:Y:S05]  /*2a90*/  @!P2 BRA `(.L_x_48) ;  /* 0x000000000010a947 */ /* 0x000fea0003800000 */
[----:B------:R-:W-:-:S13]  /*2aa0*/  LOP3.LUT P2, RZ, R90, 0xff, RZ, 0xc0, !PT ;  /* 0x000000ff5aff7812 */ /* 0x000fda000784c0ff */
[----:B------:R-:W-:Y:S05]  /*2ab0*/  @!P2 BRA `(.L_x_49) ;  /* 0x00000000000ca947 */ /* 0x000fea0003800000 */
[----:B-----5:R-:W-:Y:S01]  /*2ac0*/  FSETP.EQ.AND P1, PT, R91, RZ, PT ;  /* 0x000000ff5b00720b */ /* 0x020fe20003f22000 */
[----:B------:R-:W-:-:S12]  /*2ad0*/  BRA `(.L_x_49) ;  /* 0x0000000000047947 */ /* 0x000fd80003800000 */
.L_x_48:
[----:B-----5:R-:W-:-:S13]  /*2ae0*/  FSETP.EQ.AND P1, PT, R91, RZ, PT ;  /* 0x000000ff5b00720b */ /* 0x020fda0003f22000 */
.L_x_49:
[----:B-1----:R-:W-:Y:S05]  /*2af0*/  BSYNC B0 ;  /* 0x0000000000007941 */ /* 0x002fea0003800000 */
.L_x_47:
[----:B------:R-:W-:Y:S01]  /*2b00*/  BSSY B0, `(.L_x_50) ;  /* 0x0000029000007945 */ /* 0x000fe20003800000 */
[----:B------:R-:W-:Y:S01]  /*2b10*/  LOP3.LUT R93, R93, 0x1, RZ, 0x3c, !PT ;  /* 0x000000015d5d7812 */ /* 0x000fe200078e3cff */
[----:B------:R-:W-:Y:S01]  /*2b20*/  IMAD.MOV.U32 R6, RZ, RZ, RZ ;  /* 0x000000ffff067224 */ /* 0x000fe200078e00ff */
[----:B------:R-:W-:Y:S02]  /*2b30*/  CS2R R10, SRZ ;  /* 0x00000000000a7805 */ /* 0x000fe4000001ff00 */
[----:B------:R-:W-:Y:S02]  /*2b40*/  CS2R R8, SRZ ;  /* 0x0000000000087805 */ /* 0x000fe4000001ff00 */
[----:B------:R-:W-:Y:S02]  /*2b50*/  CS2R R14, SRZ ;  /* 0x00000000000e7805 */ /* 0x000fe4000001ff00 */
[----:B------:R-:W-:Y:S01]  /*2b60*/  CS2R R12, SRZ ;  /* 0x00000000000c7805 */ /* 0x000fe2000001ff00 */
[----:B------:R-:W-:Y:S06]  /*2b70*/  @P0 BRA `(.L_x_51) ;  /* 0x0000000000840947 */ /* 0x000fec0003800000 */
[----:B------:R-:W-:-:S13]  /*2b80*/  ISETP.NE.AND P2, PT, R106, 0x3, PT ;  /* 0x000000036a00780c */ /* 0x000fda0003f45270 */
[----:B------:R-:W-:Y:S05]  /*2b90*/  @!P2 BRA `(.L_x_52) ;  /* 0x000000000004a947 */ /* 0x000fea0003800000 */
[----:B------:R-:W-:Y:S01]  /*2ba0*/  BPT.TRAP 0x1 ;  /* 0x000000040000795c */ /* 0x000fe20000300000 */
.L_x_52:
[----:B------:R-:W-:Y:S01]  /*2bb0*/  SHF.L.U32 R0, R93, 0x1f, RZ ;  /* 0x0000001f5d007819 */ /* 0x000fe200000006ff */
[----:B------:R-:W-:Y:S01]  /*2bc0*/  BSSY B1, `(.L_x_53) ;  /* 0x0000005000017945 */ /* 0x000fe20003800000 */
[----:B------:R-:W-:Y:S01]  /*2bd0*/  MOV R6, 0x1 ;  /* 0x0000000100067802 */ /* 0x000fe20000000f00 */
[----:B------:R-:W-:Y:S01]  /*2be0*/  IMAD.MOV.U32 R10, RZ, RZ, RZ ;  /* 0x000000ffff0a7224 */ /* 0x000fe200078e00ff */
[----:B------:R-:W1:Y:S02]  /*2bf0*/  SYNCS.PHASECHK.TRANS64.TRYWAIT P2, [UR52+0x40], R0 ;  /* 0x00004000ff0075a7 */ /* 0x000e640008040174 */
[----:B-1----:R-:W-:Y:S05]  /*2c00*/  @!P2 BRA `(.L_x_54) ;  /* 0x000000b00018a947 */ /* 0x002fea0003800000 */
.L_x_361:
[----:B------:R-:W-:Y:S05]  /*2c10*/  BSYNC B1 ;  /* 0x0000000000017941 */ /* 0x000fea0003800000 */
.L_x_53:
[----:B------:R-:W-:Y:S02]  /*2c20*/  CS2R R8, SRZ ;  /* 0x0000000000087805 */ /* 0x000fe4000001ff00 */
[----:B------:R-:W-:Y:S02]  /*2c30*/  CS2R R14, SRZ ;  /* 0x00000000000e7805 */ /* 0x000fe4000001ff00 */
[----:B------:R-:W-:Y:S01]  /*2c40*/  CS2R R12, SRZ ;  /* 0x00000000000c7805 */ /* 0x000fe2000001ff00 */
[----:B------:R-:W-:Y:S06]  /*2c50*/  @P1 BRA `(.L_x_51) ;  /* 0x00000000004c1947 */ /* 0x000fec0003800000 */
[C---:B------:R-:W-:Y:S01]  /*2c60*/  IMAD.SHL.U32 R3, R18.reuse, 0x20, RZ ;  /* 0x0000002012037824 */ /* 0x040fe200078e00ff */
[----:B------:R-:W-:Y:S01]  /*2c70*/  SHF.L.U32 R0, R18, 0x4, RZ ;  /* 0x0000000412007819 */ /* 0x000fe200000006ff */
[----:B------:R-:W-:Y:S05]  /*2c80*/  WARPSYNC.ALL ;  /* 0x0000000000007948 */ /* 0x000fea0003800000 */
[----:B--234-:R-:W-:Y:S02]  /*2c90*/  SHF.R.U32.HI R5, RZ, 0x1, R18 ;  /* 0x00000001ff057819 */ /* 0x01cfe40000011612 */
[----:B------:R-:W-:Y:S02]  /*2ca0*/  LOP3.LUT R0, R0, 0xe00, RZ, 0xc0, !PT ;  /* 0x00000e0000007812 */ /* 0x000fe400078ec0ff */
[----:B------:R-:W-:-:S02]  /*2cb0*/  LOP3.LUT R4, R3, 0xc0, RZ, 0xc0, !PT ;  /* 0x000000c003047812 */ /* 0x000fc400078ec0ff */
[----:B------:R-:W-:Y:S02]  /*2cc0*/  SHF.L.U32 R7, R18, 0x2, RZ ;  /* 0x0000000212077819 */ /* 0x000fe400000006ff */
[----:B------:R-:W-:Y:S02]  /*2cd0*/  LOP3.LUT R0, R0, 0x20, R3, 0xf8, !PT ;  /* 0x0000002000007812 */ /* 0x000fe400078ef803 */
[----:B------:R-:W-:Y:S02]  /*2ce0*/  LOP3.LUT R4, R4, 0x8, R5, 0xf8, !PT ;  /* 0x0000000804047812 */ /* 0x000fe400078ef805 */
[----:B------:R-:W-:Y:S02]  /*2cf0*/  LOP3.LUT R0, R0, 0x100, R3, 0xf8, !PT ;  /* 0x0000010000007812 */ /* 0x000fe400078ef803 */
[----:B------:R-:W-:Y:S02]  /*2d00*/  LOP3.LUT R7, R4, 0x18, R7, 0x78, !PT ;  /* 0x0000001804077812 */ /* 0x000fe400078e7807 */
[----:B------:R-:W-:-:S02]  /*2d10*/  LOP3.LUT P2, RZ, R18, 0x4, RZ, 0xc0, !PT ;  /* 0x0000000412ff7812 */ /* 0x000fc4000784c0ff */
[----:B------:R-:W-:-:S04]  /*2d20*/  LOP3.LUT R0, R0, R7, RZ, 0xfc, !PT ;  /* 0x0000000700007212 */ /* 0x000fc800078efcff */
[----:B------:R-:W-:-:S04]  /*2d30*/  LEA R0, R0, UR52, 0x1 ;  /* 0x0000003400007c11 */ /* 0x000fc8000f8e08ff */
[C---:B------:R-:W-:Y:S01]  /*2d40*/  IADD3 R8, R0.reuse, 0x220, RZ ;  /* 0x0000022000087810 */ /* 0x040fe20007ffe0ff */
[----:B------:R-:W-:Y:S01]  /*2d50*/  VIADD R3, R0, 0x200 ;  /* 0x0000020000037836 */ /* 0x000fe20000000000 */
[----:B------:R1:W2:Y:S03]  /*2d60*/  LDSM.16.M88.4 R12, [R0+0x200] ;  /* 0x00020000000c783b */ /* 0x0002a60000000200 */
[----:B------:R-:W-:-:S06]  /*2d70*/  @P2 VIADD R8, R3, 0xffffffe0 ;  /* 0xffffffe003082836 */ /* 0x000fcc0000000000 */
[----:B-1----:R-:W3:Y:S02]  /*2d80*/  LDSM.16.M88.4 R8, [R8] ;  /* 0x000000000808783b */ /* 0x002ee40000000200 */
.L_x_51:
[----:B------:R-:W-:Y:S05]  /*2d90*/  BSYNC B0 ;  /* 0x0000000000007941 */ /* 0x000fea0003800000 */
.L_x_50:
[----:B--234-:R-:W-:Y:S01]  /*2da0*/  SHF.L.U32 R4, R12, 0x10, RZ ;  /* 0x000000100c047819 */ /* 0x01cfe200000006ff */
[----:B------:R-:W-:Y:S01]  /*2db0*/  IMAD.U32 R20, R13, 0x10000, RZ ;  /* 0x000100000d147824 */ /* 0x000fe200078e00ff */
[----:B------:R-:W-:Y:S01]  /*2dc0*/  LOP3.LUT R0, R18, 0xff, RZ, 0xc0, !PT ;  /* 0x000000ff12007812 */ /* 0x000fe200078ec0ff */
[C---:B------:R-:W-:Y:S01]  /*2dd0*/  IMAD.U32 R110, R9.reuse, 0x10000, RZ ;  /* 0x00010000096e7824 */ /* 0x040fe200078e00ff */
[----:B------:R-:W-:Y:S01]  /*2de0*/  LOP3.LUT R112, R9, 0xffff0000, RZ, 0xc0, !PT ;  /* 0xffff000009707812 */ /* 0x000fe200078ec0ff */
[----:B-----5:R-:W-:Y:S01]  /*2df0*/  FMUL R7, R91, R4 ;  /* 0x000000045b077220 */ /* 0x020fe20000400000 */
[----:B------:R-:W-:Y:S01]  /*2e00*/  LOP3.LUT R94, R13, 0xffff0000, RZ, 0xc0, !PT ;  /* 0xffff00000d5e7812 */ /* 0x000fe200078ec0ff */
[----:B------:R-:W-:Y:S01]  /*2e10*/  FMUL R9, R91, R20 ;  /* 0x000000145b097220 */ /* 0x000fe20000400000 */
[----:B------:R-:W-:Y:S01]  /*2e20*/  SHF.L.U32 R96, R14, 0x10, RZ ;  /* 0x000000100e607819 */ /* 0x000fe200000006ff */
[----:B------:R-:W-:Y:S01]  /*2e30*/  VIADD R0, R0, 0x1f ;  /* 0x0000001f00007836 */ /* 0x000fe20000000000 */
[----:B------:R-:W-:Y:S01]  /*2e40*/  LOP3.LUT R12, R12, 0xffff0000, RZ, 0xc0, !PT ;  /* 0xffff00000c0c7812 */ /* 0x000fe200078ec0ff */
[----:B------:R-:W-:Y:S01]  /*2e50*/  IMAD.MOV.U32 R127, RZ, RZ, 0x3bbb989d ;  /* 0x3bbb989dff7f7424 */ /* 0x000fe200078e00ff */
[----:B------:R-:W-:Y:S01]  /*2e60*/  LOP3.LUT R14, R14, 0xffff0000, RZ, 0xc0, !PT ;  /* 0xffff00000e0e7812 */ /* 0x000fe200078ec0ff */
[C---:B------:R-:W-:Y:S01]  /*2e70*/  FFMA R56, R92.reuse, R56, R7 ;  /* 0x000000385c387223 */ /* 0x040fe20000000007 */
[C---:B------:R-:W-:Y:S01]  /*2e80*/  SHF.L.U32 R118, R11.reuse, 0x10, RZ ;  /* 0x000000100b767819 */ /* 0x040fe200000006ff */
[----:B------:R-:W-:Y:S01]  /*2e90*/  FFMA R58, R92, R58, R9 ;  /* 0x0000003a5c3a7223 */ /* 0x000fe20000000009 */
[----:B------:R-:W-:Y:S01]  /*2ea0*/  LOP3.LUT R120, R11, 0xffff0000, RZ, 0xc0, !PT ;  /* 0xffff00000b787812 */ /* 0x000fe200078ec0ff */
[----:B------:R-:W-:Y:S01]  /*2eb0*/  FMUL R11, R91, R94 ;  /* 0x0000005e5b0b7220 */ /* 0x000fe20000400000 */
[C---:B------:R-:W-:Y:S01]  /*2ec0*/  IMAD.U32 R98, R15.reuse, 0x10000, RZ ;  /* 0x000100000f627824 */ /* 0x040fe200078e00ff */
[----:B------:R-:W-:Y:S01]  /*2ed0*/  LOP3.LUT R100, R15, 0xffff0000, RZ, 0xc0, !PT ;  /* 0xffff00000f647812 */ /* 0x000fe200078ec0ff */
[C---:B------:R-:W-:Y:S01]  /*2ee0*/  FMUL R15, R91.reuse, R14 ;  /* 0x0000000e5b0f7220 */ /* 0x040fe20000400000 */
[----:B------:R-:W-:Y:S01]  /*2ef0*/  SHF.L.U32 R102, R8, 0x10, RZ ;  /* 0x0000001008667819 */ /* 0x000fe200000006ff */
[-C--:B------:R-:W-:Y:S01]  /*2f00*/  FFMA.SAT R14, -R58, R127.reuse, 0.5 ;  /* 0x3f0000003a0e7423 */ /* 0x080fe2000000217f */
[----:B------:R-:W-:Y:S01]  /*2f10*/  LOP3.LUT R108, R8, 0xffff0000, RZ, 0xc0, !PT ;  /* 0xffff0000086c7812 */ /* 0x000fe200078ec0ff */
[C---:B------:R-:W-:Y:S01]  /*2f20*/  FMUL R8, R91.reuse, R12 ;  /* 0x0000000c5b087220 */ /* 0x040fe20000400000 */
[----:B------:R-:W-:Y:S01]  /*2f30*/  ISETP.GT.U32.AND P5, PT, R0, 0x3e, PT ;  /* 0x0000003e0000780c */ /* 0x000fe20003fa4070 */
[----:B------:R-:W-:Y:S01]  /*2f40*/  FFMA.SAT R0, -R56, R127, 0.5 ;  /* 0x3f00000038007423 */ /* 0x000fe2000000217f */
[----:B------:R-:W-:Y:S01]  /*2f50*/  MOV R129, 0x437c0000 ;  /* 0x437c000000817802 */ /* 0x000fe20000000f00 */
[C---:B------:R-:W-:Y:S01]  /*2f60*/  FMUL R13, R91.reuse, R96 ;  /* 0x000000605b0d7220 */ /* 0x040fe20000400000 */
[----:B------:R-:W-:Y:S01]  /*2f70*/  FFMA R12, R92, R59, R11 ;  /* 0x0000003b5c0c7223 */ /* 0x000fe2000000000b */
[C---:B------:R-:W-:Y:S01]  /*2f80*/  SHF.L.U32 R114, R10.reuse, 0x10, RZ ;  /* 0x000000100a727819 */ /* 0x040fe200000006ff */
[C---:B------:R-:W-:Y:S01]  /*2f90*/  FMUL R21, R91.reuse, R98 ;  /* 0x000000625b157220 */ /* 0x040fe20000400000 */
[----:B------:R-:W-:Y:S01]  /*2fa0*/  LOP3.LUT R116, R10, 0xffff0000, RZ, 0xc0, !PT ;  /* 0xffff00000a747812 */ /* 0x000fe200078ec0ff */
[----:B------:R-:W-:Y:S01]  /*2fb0*/  FFMA R10, R92, R57, R8 ;  /* 0x000000395c0a7223 */ /* 0x000fe20000000008 */
[-C--:B------:R-:W-:Y:S01]  /*2fc0*/  FFMA.RM R0, R0, R129.reuse, 12582913 ;  /* 0x4b40000100007423 */ /* 0x080fe20000004081 */
[----:B------:R-:W-:Y:S01]  /*2fd0*/  FFMA.RM R94, R14, R129, 12582913 ;  /* 0x4b4000010e5e7423 */ /* 0x000fe20000004081 */
[-C--:B------:R-:W-:Y:S01]  /*2fe0*/  FFMA.SAT R14, -R12, R127.reuse, 0.5 ;  /* 0x3f0000000c0e7423 */ /* 0x080fe2000000217f */
[----:B------:R-:W-:Y:S01]  /*2ff0*/  FFMA R60, R92, R60, R13 ;  /* 0x0000003c5c3c7223 */ /* 0x000fe2000000000d */
[----:B------:R-:W-:Y:S01]  /*3000*/  FFMA.SAT R4, -R10, R127, 0.5 ;  /* 0x3f0000000a047423 */ /* 0x000fe2000000217f */
[----:B------:R-:W-:Y:S01]  /*3010*/  FADD R3, R0, -12583039 ;  /* 0xcb40007f00037421 */ /* 0x000fe20000000000 */
[----:B------:R-:W-:Y:S01]  /*3020*/  FADD R97, R94, -12583039 ;  /* 0xcb40007f5e617421 */ /* 0x000fe20000000000 */
[C---:B------:R-:W-:Y:S01]  /*3030*/  FMUL R95, R91.reuse, R108 ;  /* 0x0000006c5b5f7220 */ /* 0x040fe20000400000 */
[----:B------:R-:W-:Y:S01]  /*3040*/  FFMA.RM R96, R14, R129, 12582913 ;  /* 0x4b4000010e607423 */ /* 0x000fe20000004081 */
[----:B------:R-:W-:Y:S01]  /*3050*/  FFMA.SAT R98, -R60, R127, 0.5 ;  /* 0x3f0000003c627423 */ /* 0x000fe2000000217f */
[-C--:B------:R-:W-:Y:S01]  /*3060*/  FFMA.RM R4, R4, R129.reuse, 12582913 ;  /* 0x4b40000104047423 */ /* 0x080fe20000004081 */
[----:B------:R-:W-:Y:S01]  /*3070*/  FFMA R3, -R56, 1.4426950216293334961, -R3 ;  /* 0x3fb8aa3b38037823 */ /* 0x000fe20000000903 */
[----:B------:R-:W-:Y:S01]  /*3080*/  FFMA R99, -R58, 1.4426950216293334961, -R97 ;  /* 0x3fb8aa3b3a637823 */ /* 0x000fe20000000961 */
[----:B------:R-:W-:Y:S01]  /*3090*/  FADD R101, R96, -12583039 ;  /* 0xcb40007f60657421 */ /* 0x000fe20000000000 */
[----:B------:R-:W-:Y:S01]  /*30a0*/  FFMA.RM R98, R98, R129, 12582913 ;  /* 0x4b40000162627423 */ /* 0x000fe20000004081 */
[C---:B------:R-:W-:Y:S01]  /*30b0*/  FFMA R65, R92.reuse, R65, R95 ;  /* 0x000000415c417223 */ /* 0x040fe2000000005f */
[----:B------:R-:W-:Y:S01]  /*30c0*/  FFMA R62, R92, R62, R21 ;  /* 0x0000003e5c3e7223 */ /* 0x000fe20000000015 */
[----:B------:R-:W-:Y:S01]  /*30d0*/  FADD R5, R4, -12583039 ;  /* 0xcb40007f04057421 */ /* 0x000fe20000000000 */
[----:B------:R-:W-:Y:S01]  /*30e0*/  FFMA R3, -R56, 1.925963033500011079e-08, R3 ;  /* 0x32a5706038037823 */ /* 0x000fe20000000103 */
[C---:B------:R-:W-:Y:S01]  /*30f0*/  FMUL R59, R91.reuse, R110 ;  /* 0x0000006e5b3b7220 */ /* 0x040fe20000400000 */
[C---:B------:R-:W-:Y:S01]  /*3100*/  FMUL R97, R91.reuse, R112 ;  /* 0x000000705b617220 */ /* 0x040fe20000400000 */
[----:B------:R-:W-:Y:S01]  /*3110*/  FFMA R20, -R58, 1.925963033500011079e-08, R99 ;  /* 0x32a570603a147823 */ /* 0x000fe20000000163 */
[----:B------:R-:W-:Y:S01]  /*3120*/  FMUL R57, R91, R102 ;  /* 0x000000665b397220 */ /* 0x000fe20000400000 */
[----:B------:R-:W-:Y:S01]  /*3130*/  FFMA R101, -R12, 1.4426950216293334961, -R101 ;  /* 0x3fb8aa3b0c657823 */ /* 0x000fe20000000965 */
[----:B------:R-:W-:Y:S01]  /*3140*/  FADD R99, R98, -12583039 ;  /* 0xcb40007f62637421 */ /* 0x000fe20000000000 */
[-C--:B------:R-:W-:Y:S01]  /*3150*/  FFMA.SAT R112, -R65, R127.reuse, 0.5 ;  /* 0x3f00000041707423 */ /* 0x080fe2000000217f */
[----:B------:R-:W-:Y:S01]  /*3160*/  FFMA.SAT R102, -R62, R127, 0.5 ;  /* 0x3f0000003e667423 */ /* 0x000fe2000000217f */
[----:B------:R-:W-:Y:S01]  /*3170*/  FFMA R5, -R10, 1.4426950216293334961, -R5 ;  /* 0x3fb8aa3b0a057823 */ /* 0x000fe20000000905 */
[----:B------:R-:W-:Y:S01]  /*3180*/  FFMA R66, R92, R66, R59 ;  /* 0x000000425c427223 */ /* 0x000fe2000000003b */
[----:B------:R-:W1:Y:S01]  /*3190*/  MUFU.EX2 R3, R3 ;  /* 0x0000000300037308 */ /* 0x000e620000000800 */
[----:B------:R-:W-:Y:S01]  /*31a0*/  FFMA R101, -R12, 1.925963033500011079e-08, R101 ;  /* 0x32a570600c657823 */ /* 0x000fe20000000165 */
[----:B------:R-:W-:Y:S01]  /*31b0*/  FFMA R107, -R60, 1.4426950216293334961, -R99 ;  /* 0x3fb8aa3b3c6b7823 */ /* 0x000fe20000000963 */
[-C--:B------:R-:W-:Y:S01]  /*31c0*/  FFMA.RM R112, R112, R129.reuse, 12582913 ;  /* 0x4b40000170707423 */ /* 0x080fe20000004081 */
[C---:B------:R-:W-:Y:S01]  /*31d0*/  FMUL R99, R91.reuse, R116 ;  /* 0x000000745b637220 */ /* 0x040fe20000400000 */
[----:B------:R-:W-:Y:S01]  /*31e0*/  FFMA.RM R102, R102, R129, 12582913 ;  /* 0x4b40000166667423 */ /* 0x000fe20000004081 */
[----:B------:R-:W-:Y:S01]  /*31f0*/  FFMA R5, -R10, 1.925963033500011079e-08, R5 ;  /* 0x32a570600a057823 */ /* 0x000fe20000000105 */
[----:B------:R-:W-:Y:S01]  /*3200*/  FFMA R14, R92, R61, R15 ;  /* 0x0000003d5c0e7223 */ /* 0x000fe2000000000f */
[----:B------:R-:W-:Y:S01]  /*3210*/  FFMA.SAT R116, -R66, R127, 0.5 ;  /* 0x3f00000042747423 */ /* 0x000fe2000000217f */
[C---:B------:R-:W-:Y:S01]  /*3220*/  FMUL R23, R91.reuse, R100 ;  /* 0x000000645b177220 */ /* 0x040fe20000400000 */
[----:B------:R-:W-:Y:S01]  /*3230*/  FMUL R61, R91, R114 ;  /* 0x000000725b3d7220 */ /* 0x000fe20000400000 */
[----:B------:R2:W-:Y:S01]  /*3240*/  MUFU.EX2 R105, R101 ;  /* 0x0000006500697308 */ /* 0x0005e20000000800 */
[----:B------:R-:W-:Y:S01]  /*3250*/  FADD R114, R112, -12583039 ;  /* 0xcb40007f70727421 */ /* 0x000fe20000000000 */
[----:B------:R-:W-:Y:S01]  /*3260*/  FFMA R69, R92, R69, R99 ;  /* 0x000000455c457223 */ /* 0x000fe20000000063 */
[----:B------:R-:W-:Y:S01]  /*3270*/  FFMA.RM R116, R116, R129, 12582913 ;  /* 0x4b40000174747423 */ /* 0x000fe20000004081 */
[----:B------:R-:W-:Y:S01]  /*3280*/  FFMA R64, R92, R64, R57 ;  /* 0x000000405c407223 */ /* 0x000fe20000000039 */
[----:B------:R-:W-:Y:S01]  /*3290*/  FFMA R114, -R65, 1.4426950216293334961, -R114 ;  /* 0x3fb8aa3b41727823 */ /* 0x000fe20000000972 */
[----:B------:R-:W-:Y:S01]  /*32a0*/  FFMA.SAT R123, -R69, R127, 0.5 ;  /* 0x3f000000457b7423 */ /* 0x000fe2000000217f */
[----:B------:R-:W-:Y:S01]  /*32b0*/  FADD R117, R116, -12583039 ;  /* 0xcb40007f74757421 */ /* 0x000fe20000000000 */
[----:B------:R3:W-:Y:S01]  /*32c0*/  MUFU.EX2 R103, R20 ;  /* 0x0000001400677308 */ /* 0x0007e20000000800 */
[----:B--2---:R-:W-:Y:S01]  /*32d0*/  FADD R101, R102, -12583039 ;  /* 0xcb40007f66657421 */ /* 0x004fe20000000000 */
[C---:B------:R-:W-:Y:S01]  /*32e0*/  FFMA R67, R92.reuse, R67, R97 ;  /* 0x000000435c437223 */ /* 0x040fe20000000061 */
[----:B------:R-:W-:Y:S01]  /*32f0*/  FFMA R68, R92, R68, R61 ;  /* 0x000000445c447223 */ /* 0x000fe2000000003d */
[----:B------:R-:W-:Y:S01]  /*3300*/  FFMA R114, -R65, 1.925963033500011079e-08, R114 ;  /* 0x32a5706041727823 */ /* 0x000fe20000000172 */
[----:B------:R-:W-:Y:S01]  /*3310*/  FFMA R111, -R62, 1.4426950216293334961, -R101 ;  /* 0x3fb8aa3b3e6f7823 */ /* 0x000fe20000000965 */
[C---:B------:R-:W-:Y:S01]  /*3320*/  FMUL R101, R91.reuse, R120 ;  /* 0x000000785b657220 */ /* 0x040fe20000400000 */
[----:B------:R-:W-:Y:S01]  /*3330*/  IMAD.SHL.U32 R0, R0, 0x800000, RZ ;  /* 0x0080000000007824 */ /* 0x000fe200078e00ff */
[----:B------:R-:W2:Y:S01]  /*3340*/  MUFU.EX2 R5, R5 ;  /* 0x0000000500057308 */ /* 0x000ea20000000800 */
[C---:B---3--:R-:W-:Y:S01]  /*3350*/  FFMA R20, R92.reuse, R63, R23 ;  /* 0x0000003f5c147223 */ /* 0x048fe20000000017 */
[----:B------:R-:W-:Y:S01]  /*3360*/  FMUL R63, R91, R118 ;  /* 0x000000765b3f7220 */ /* 0x000fe20000400000 */
[----:B------:R-:W-:Y:S01]  /*3370*/  FFMA R71, R92, R71, R101 ;  /* 0x000000475c477223 */ /* 0x000fe20000000065 */
[----:B------:R-:W-:Y:S01]  /*3380*/  FFMA.RM R124, R123, R129, 12582913 ;  /* 0x4b4000017b7c7423 */ /* 0x000fe20000004081 */
[-C--:B------:R-:W-:Y:S01]  /*3390*/  FFMA.SAT R108, -R20, R127.reuse, 0.5 ;  /* 0x3f000000146c7423 */ /* 0x080fe2000000217f */
[----:B------:R-:W-:Y:S01]  /*33a0*/  FFMA R70, R92, R70, R63 ;  /* 0x000000465c467223 */ /* 0x000fe2000000003f */
[----:B------:R-:W-:Y:S01]  /*33b0*/  FFMA R119, -R66, 1.4426950216293334961, -R117 ;  /* 0x3fb8aa3b42777823 */ /* 0x000fe20000000975 */
[----:B------:R-:W-:Y:S01]  /*33c0*/  FFMA.SAT R100, -R14, R127, 0.5 ;  /* 0x3f0000000e647423 */ /* 0x000fe2000000217f */
[----:B------:R-:W-:Y:S01]  /*33d0*/  FFMA.RM R108, R108, R129, 12582913 ;  /* 0x4b4000016c6c7423 */ /* 0x000fe20000004081 */
[-C--:B------:R-:W-:Y:S01]  /*33e0*/  FFMA.SAT R110, -R64, R127.reuse, 0.5 ;  /* 0x3f000000406e7423 */ /* 0x080fe2000000217f */
[-C--:B------:R-:W-:Y:S01]  /*33f0*/  FFMA.SAT R118, -R67, R127.reuse, 0.5 ;  /* 0x3f00000043767423 */ /* 0x080fe2000000217f */
[----:B------:R1:W-:Y:S01]  /*3400*/  MUFU.EX2 R117, R114 ;  /* 0x0000007200757308 */ /* 0x0003e20000000800 */
[-C--:B------:R-:W-:Y:S01]  /*3410*/  FFMA.SAT R121, -R68, R127.reuse, 0.5 ;  /* 0x3f00000044797423 */ /* 0x080fe2000000217f */
[-C--:B------:R-:W-:Y:S01]  /*3420*/  FFMA.SAT R125, -R70, R127.reuse, 0.5 ;  /* 0x3f000000467d7423 */ /* 0x080fe2000000217f */
[----:B------:R-:W-:Y:S01]  /*3430*/  FFMA.SAT R126, -R71, R127, 0.5 ;  /* 0x3f000000477e7423 */ /* 0x000fe2000000217f */
[----:B------:R-:W-:Y:S01]  /*3440*/  FADD R113, R108, -12583039 ;  /* 0xcb40007f6c717421 */ /* 0x000fe20000000000 */
[-C--:B------:R-:W-:Y:S01]  /*3450*/  FFMA.RM R100, R100, R129.reuse, 12582913 ;  /* 0x4b40000164647423 */ /* 0x080fe20000004081 */
[-C--:B------:R-:W-:Y:S01]  /*3460*/  FFMA.RM R110, R110, R129.reuse, 12582913 ;  /* 0x4b4000016e6e7423 */ /* 0x080fe20000004081 */
[-C--:B------:R-:W-:Y:S01]  /*3470*/  FFMA.RM R118, R118, R129.reuse, 12582913 ;  /* 0x4b40000176767423 */ /* 0x080fe20000004081 */
[----:B------:R-:W-:Y:S01]  /*3480*/  FFMA.RM R122, R121, R129, 12582913 ;  /* 0x4b400001797a7423 */ /* 0x000fe20000004081 */
[----:B-1----:R-:W-:Y:S01]  /*3490*/  FFMA R114, R0, R3, 1 ;  /* 0x3f80000000727423 */ /* 0x002fe20000000003 */
[----:B------:R-:W-:Y:S01]  /*34a0*/  FADD R0, R124, -12583039 ;  /* 0xcb40007f7c007421 */ /* 0x000fe20000000000 */
[-C--:B------:R-:W-:Y:S01]  /*34b0*/  FFMA.RM R125, R125, R129.reuse, 12582913 ;  /* 0x4b4000017d7d7423 */ /* 0x080fe20000004081 */
[----:B------:R-:W-:Y:S01]  /*34c0*/  SHF.L.U32 R4, R4, 0x17, RZ ;  /* 0x0000001704047819 */ /* 0x000fe200000006ff */
[----:B------:R-:W-:Y:S01]  /*34d0*/  FFMA.RM R126, R126, R129, 12582913 ;  /* 0x4b4000017e7e7423 */ /* 0x000fe20000004081 */
[----:B------:R-:W-:Y:S01]  /*34e0*/  FFMA R0, -R69, 1.4426950216293334961, -R0 ;  /* 0x3fb8aa3b45007823 */ /* 0x000fe20000000900 */
[----:B------:R-:W-:Y:S01]  /*34f0*/  FFMA R113, -R20, 1.4426950216293334961, -R113 ;  /* 0x3fb8aa3b14717823 */ /* 0x000fe20000000971 */
[----:B------:R-:W-:Y:S01]  /*3500*/  FADD R109, R100, -12583039 ;  /* 0xcb40007f646d7421 */ /* 0x000fe20000000000 */
[----:B------:R-:W-:Y:S01]  /*3510*/  FADD R115, R110, -12583039 ;  /* 0xcb40007f6e737421 */ /* 0x000fe20000000000 */
[----:B------:R-:W-:Y:S01]  /*3520*/  FADD R120, R118, -12583039 ;  /* 0xcb40007f76787421 */ /* 0x000fe20000000000 */
[----:B------:R-:W-:Y:S01]  /*3530*/  FADD R121, R122, -12583039 ;  /* 0xcb40007f7a797421 */ /* 0x000fe20000000000 */
[----:B------:R-:W-:Y:S01]  /*3540*/  FADD R3, R125, -12583039 ;  /* 0xcb40007f7d037421 */ /* 0x000fe20000000000 */
[----:B--2---:R-:W-:Y:S01]  /*3550*/  FFMA R128, R4, R5, 1 ;  /* 0x3f80000004807423 */ /* 0x004fe20000000005 */
[----:B------:R-:W-:Y:S01]  /*3560*/  FFMA R107, -R60, 1.925963033500011079e-08, R107 ;  /* 0x32a570603c6b7823 */ /* 0x000fe2000000016b */
[----:B------:R-:W-:Y:S01]  /*3570*/  FFMA R0, -R69, 1.925963033500011079e-08, R0 ;  /* 0x32a5706045007823 */ /* 0x000fe20000000100 */
[----:B------:R-:W-:Y:S01]  /*3580*/  FADD R4, R126, -12583039 ;  /* 0xcb40007f7e047421 */ /* 0x000fe20000000000 */
[----:B------:R-:W-:Y:S01]  /*3590*/  FFMA R113, -R20, 1.925963033500011079e-08, R113 ;  /* 0x32a5706014717823 */ /* 0x000fe20000000171 */
[----:B------:R-:W-:Y:S01]  /*35a0*/  FFMA R109, -R14, 1.4426950216293334961, -R109 ;  /* 0x3fb8aa3b0e6d7823 */ /* 0x000fe2000000096d */
[----:B------:R-:W-:Y:S01]  /*35b0*/  FFMA R115, -R64, 1.4426950216293334961, -R115 ;  /* 0x3fb8aa3b40737823 */ /* 0x000fe20000000973 */
[----:B------:R-:W-:Y:S01]  /*35c0*/  FFMA R120, -R67, 1.4426950216293334961, -R120 ;  /* 0x3fb8aa3b43787823 */ /* 0x000fe20000000978 */
[----:B------:R-:W-:Y:S01]  /*35d0*/  FFMA R123, -R68, 1.4426950216293334961, -R121 ;  /* 0x3fb8aa3b447b7823 */ /* 0x000fe20000000979 */
[----:B------:R-:W-:Y:S01]  /*35e0*/  FFMA R5, -R70, 1.4426950216293334961, -R3 ;  /* 0x3fb8aa3b46057823 */ /* 0x000fe20000000903 */
[----:B------:R-:W-:Y:S01]  /*35f0*/  FFMA R4, -R71, 1.4426950216293334961, -R4 ;  /* 0x3fb8aa3b47047823 */ /* 0x000fe20000000904 */
[----:B------:R1:W-:Y:S01]  /*3600*/  MUFU.EX2 R3, R0 ;  /* 0x0000000000037308 */ /* 0x0003e20000000800 */
[----:B------:R-:W-:Y:S01]  /*3610*/  FFMA R109, -R14, 1.925963033500011079e-08, R109 ;  /* 0x32a570600e6d7823 */ /* 0x000fe2000000016d */
[----:B------:R-:W-:Y:S01]  /*3620*/  FFMA R111, -R62, 1.925963033500011079e-08, R111 ;  /* 0x32a570603e6f7823 */ /* 0x000fe2000000016f */
[----:B------:R-:W-:Y:S01]  /*3630*/  FFMA R115, -R64, 1.925963033500011079e-08, R115 ;  /* 0x32a5706040737823 */ /* 0x000fe20000000173 */
[----:B------:R-:W-:Y:S01]  /*3640*/  FFMA R119, -R66, 1.925963033500011079e-08, R119 ;  /* 0x32a5706042777823 */ /* 0x000fe20000000177 */
[----:B------:R-:W-:Y:S01]  /*3650*/  FFMA R120, -R67, 1.925963033500011079e-08, R120 ;  /* 0x32a5706043787823 */ /* 0x000fe20000000178 */
[----:B------:R-:W-:Y:S01]  /*3660*/  FFMA R123, -R68, 1.925963033500011079e-08, R123 ;  /* 0x32a57060447b7823 */ /* 0x000fe2000000017b */
[----:B------:R-:W-:Y:S01]  /*3670*/  FFMA R5, -R70, 1.925963033500011079e-08, R5 ;  /* 0x32a5706046057823 */ /* 0x000fe20000000105 */
[----:B------:R-:W2:Y:S01]  /*3680*/  MUFU.EX2 R107, R107 ;  /* 0x0000006b006b7308 */ /* 0x000ea20000000800 */
[----:B-1----:R-:W-:-:S02]  /*3690*/  VIADD R0, R114, 0x1800000 ;  /* 0x0180000072007836 */ /* 0x002fc40000000000 */
[----:B------:R-:W-:Y:S01]  /*36a0*/  FFMA R4, -R71, 1.925963033500011079e-08, R4 ;  /* 0x32a5706047047823 */ /* 0x000fe20000000104 */
[----:B------:R-:W-:Y:S01]  /*36b0*/  IMAD.SHL.U32 R94, R94, 0x800000, RZ ;  /* 0x008000005e5e7824 */ /* 0x000fe200078e00ff */
[----:B------:R-:W-:Y:S01]  /*36c0*/  SHF.L.U32 R108, R108, 0x17, RZ ;  /* 0x000000176c6c7819 */ /* 0x000fe200000006ff */
[----:B------:R-:W-:Y:S01]  /*36d0*/  IMAD.SHL.U32 R98, R98, 0x800000, RZ ;  /* 0x0080000062627824 */ /* 0x000fe200078e00ff */
[----:B------:R-:W-:Y:S01]  /*36e0*/  LOP3.LUT R0, R0, 0x7f800000, RZ, 0xc0, !PT ;  /* 0x7f80000000007812 */ /* 0x000fe200078ec0ff */
[----:B------:R-:W-:Y:S01]  /*36f0*/  IMAD.SHL.U32 R102, R102, 0x800000, RZ ;  /* 0x0080000066667824 */ /* 0x000fe200078e00ff */
[----:B------:R-:W1:Y:S01]  /*3700*/  MUFU.EX2 R113, R113 ;  /* 0x0000007100717308 */ /* 0x000e620000000800 */
[----:B------:R-:W-:Y:S01]  /*3710*/  SHF.L.U32 R96, R96, 0x17, RZ ;  /* 0x0000001760607819 */ /* 0x000fe200000006ff */
[----:B------:R-:W-:Y:S01]  /*3720*/  IMAD.SHL.U32 R110, R110, 0x800000, RZ ;  /* 0x008000006e6e7824 */ /* 0x000fe200078e00ff */
[----:B------:R-:W-:Y:S01]  /*3730*/  ISETP.GT.U32.AND P2, PT, R0, 0x1ffffff, PT ;  /* 0x01ffffff0000780c */ /* 0x000fe20003f44070 */
[----:B------:R-:W-:Y:S01]  /*3740*/  IMAD.SHL.U32 R118, R118, 0x800000, RZ ;  /* 0x0080000076767824 */ /* 0x000fe200078e00ff */
[----:B------:R-:W-:Y:S01]  /*3750*/  SHF.L.U32 R100, R100, 0x17, RZ ;  /* 0x0000001764647819 */ /* 0x000fe200000006ff */
[----:B------:R-:W-:Y:S01]  /*3760*/  BSSY B1, `(.L_x_55) ;  /* 0x0000027000017945 */ /* 0x000fe20003800000 */
[----:B------:R-:W-:Y:S01]  /*3770*/  SHF.L.U32 R112, R112, 0x17, RZ ;  /* 0x0000001770707819 */ /* 0x000fe200000006ff */
[----:B------:R3:W4:Y:S01]  /*3780*/  MUFU.EX2 R121, R120 ;  /* 0x0000007800797308 */ /* 0x0007220000000800 */
[----:B--2---:R-:W-:Y:S01]  /*3790*/  FFMA R132, R98, R107, 1 ;  /* 0x3f80000062847423 */ /* 0x004fe2000000006b */
[----:B------:R-:W-:Y:S01]  /*37a0*/  SHF.L.U32 R116, R116, 0x17, RZ ;  /* 0x0000001774747819 */ /* 0x000fe200000006ff */
[----:B------:R-:W-:Y:S01]  /*37b0*/  FFMA R130, R96, R105, 1 ;  /* 0x3f80000060827423 */ /* 0x000fe20000000069 */
[----:B------:R-:W-:Y:S01]  /*37c0*/  SHF.L.U32 R122, R122, 0x17, RZ ;  /* 0x000000177a7a7819 */ /* 0x000fe200000006ff */
[----:B------:R-:W-:Y:S01]  /*37d0*/  FFMA R127, R112, R117, 1 ;  /* 0x3f800000707f7423 */ /* 0x000fe20000000075 */
[----:B------:R-:W-:-:S02]  /*37e0*/  SHF.L.U32 R98, R125, 0x17, RZ ;  /* 0x000000177d627819 */ /* 0x000fc400000006ff */
[----:B------:R-:W2:Y:S01]  /*37f0*/  MUFU.EX2 R109, R109 ;  /* 0x0000006d006d7308 */ /* 0x000ea20000000800 */
[----:B---3--:R-:W-:Y:S01]  /*3800*/  FFMA R120, R94, R103, 1 ;  /* 0x3f8000005e787423 */ /* 0x008fe20000000067 */
[----:B-1----:R-:W-:Y:S01]  /*3810*/  FFMA R138, R108, R113, 1 ;  /* 0x3f8000006c8a7423 */ /* 0x002fe20000000071 */
[----:B------:R-:W-:Y:S02]  /*3820*/  IMAD.SHL.U32 R108, R124, 0x800000, RZ ;  /* 0x008000007c6c7824 */ /* 0x000fe400078e00ff */
[----:B------:R-:W-:Y:S02]  /*3830*/  IMAD.SHL.U32 R94, R126, 0x800000, RZ ;  /* 0x008000007e5e7824 */ /* 0x000fe400078e00ff */
[----:B------:R-:W-:Y:S01]  /*3840*/  FFMA R108, R108, R3, 1 ;  /* 0x3f8000006c6c7423 */ /* 0x000fe20000000003 */
[----:B------:R-:W1:Y:S01]  /*3850*/  MUFU.EX2 R111, R111 ;  /* 0x0000006f006f7308 */ /* 0x000e620000000800 */
[----:B----4-:R-:W-:-:S07]  /*3860*/  FFMA R129, R118, R121, 1 ;  /* 0x3f80000076817423 */ /* 0x010fce0000000079 */
[----:B------:R-:W3:Y:S01]  /*3870*/  MUFU.EX2 R115, R115 ;  /* 0x0000007300737308 */ /* 0x000ee20000000800 */
[----:B--2---:R-:W-:-:S07]  /*3880*/  FFMA R134, R100, R109, 1 ;  /* 0x3f80000064867423 */ /* 0x004fce000000006d */
[----:B------:R-:W2:Y:S01]  /*3890*/  MUFU.EX2 R119, R119 ;  /* 0x0000007700777308 */ /* 0x000ea20000000800 */
[----:B-1----:R-:W-:-:S07]  /*38a0*/  FFMA R136, R102, R111, 1 ;  /* 0x3f80000066887423 */ /* 0x002fce000000006f */
[----:B------:R-:W1:Y:S01]  /*38b0*/  MUFU.EX2 R123, R123 ;  /* 0x0000007b007b7308 */ /* 0x000e620000000800 */
[----:B---3--:R-:W-:-:S07]  /*38c0*/  FFMA R110, R110, R115, 1 ;  /* 0x3f8000006e6e7423 */ /* 0x008fce0000000073 */
[----:B------:R-:W3:Y:S01]  /*38d0*/  MUFU.EX2 R5, R5 ;  /* 0x0000000500057308 */ /* 0x000ee20000000800 */
[----:B--2---:R-:W-:-:S07]  /*38e0*/  FFMA R116, R116, R119, 1 ;  /* 0x3f80000074747423 */ /* 0x004fce0000000077 */
[----:B------:R-:W2:Y:S01]  /*38f0*/  MUFU.EX2 R103, R4 ;  /* 0x0000000400677308 */ /* 0x000ea20000000800 */
[----:B-1----:R-:W-:Y:S01]  /*3900*/  FFMA R122, R122, R123, 1 ;  /* 0x3f8000007a7a7423 */ /* 0x002fe2000000007b */
[----:B---3--:R-:W-:Y:S01]  /*3910*/  FFMA R98, R98, R5, 1 ;  /* 0x3f80000062627423 */ /* 0x008fe20000000005 */
[----:B--2---:R-:W-:Y:S01]  /*3920*/  FFMA R94, R94, R103, 1 ;  /* 0x3f8000005e5e7423 */ /* 0x004fe20000000067 */
[----:B------:R-:W-:Y:S06]  /*3930*/  @P2 BRA `(.L_x_56) ;  /* 0x0000000000142947 */ /* 0x000fec0003800000 */
[----:B------:R-:W-:Y:S02]  /*3940*/  MOV R0, R114 ;  /* 0x0000007200007202 */ /* 0x000fe40000000f00 */
[----:B------:R-:W-:-:S07]  /*3950*/  MOV R4, 0x3970 ;  /* 0x0000397000047802 */ /* 0x000fce0000000f00 */
[----:B------:R-:W-:Y:S05]  /*3960*/  CALL.REL.NOINC `($__internal_0_$__cuda_sm20_rcp_rn_f32_slowpath) ;  /* 0x000000a800587944 */ /* 0x000fea0003c00000 */
[----:B------:R-:W-:Y:S01]  /*3970*/  IMAD.MOV.U32 R103, RZ, RZ, R0 ;  /* 0x000000ffff677224 */ /* 0x000fe200078e0000 */
[----:B------:R-:W-:Y:S06]  /*3980*/  BRA `(.L_x_57) ;  /* 0x0000000000107947 */ /* 0x000fec0003800000 */
.L_x_56:
[----:B------:R-:W1:Y:S02]  /*3990*/  MUFU.RCP R103, R114 ;  /* 0x0000007200677308 */ /* 0x000e640000001000 */
[----:B-1----:R-:W-:-:S04]  /*39a0*/  FFMA R0, R114, R103, -1 ;  /* 0xbf80000072007423 */ /* 0x002fc80000000067 */
[----:B------:R-:W-:-:S04]  /*39b0*/  FADD.FTZ R0, -R0, -RZ ;  /* 0x800000ff00007221 */ /* 0x000fc80000010100 */
[----:B------:R-:W-:-:S07]  /*39c0*/  FFMA R103, R103, R0, R103 ;  /* 0x0000000067677223 */ /* 0x000fce0000000067 */
.L_x_57:
[----:B------:R-:W-:Y:S05]  /*39d0*/  BSYNC B1 ;  /* 0x0000000000017941 */ /* 0x000fea0003800000 */
.L_x_55:
[----:B------:R-:W-:Y:S01]  /*39e0*/  IADD3 R0, R128, 0x1800000, RZ ;  /* 0x0180000080007810 */ /* 0x000fe20007ffe0ff */
[----:B------:R-:W-:Y:S03]  /*39f0*/  BSSY B1, `(.L_x_58) ;  /* 0x000000d000017945 */ /* 0x000fe60003800000 */
[----:B------:R-:W-:-:S04]  /*3a00*/  LOP3.LUT R0, R0, 0x7f800000, RZ, 0xc0, !PT ;  /* 0x7f80000000007812 */ /* 0x000fc800078ec0ff */
[----:B------:R-:W-:-:S13]  /*3a10*/  ISETP.GT.U32.AND P2, PT, R0, 0x1ffffff, PT ;  /* 0x01ffffff0000780c */ /* 0x000fda0003f44070 */
[----:B------:R-:W-:Y:S05]  /*3a20*/  @P2 BRA `(.L_x_59) ;  /* 0x0000000000142947 */ /* 0x000fea0003800000 */
[----:B------:R-:W-:Y:S01]  /*3a30*/  IMAD.MOV.U32 R0, RZ, RZ, R128 ;  /* 0x000000ffff007224 */ /* 0x000fe200078e0080 */
[----:B------:R-:W-:-:S07]  /*3a40*/  MOV R4, 0x3a60 ;  /* 0x00003a6000047802 */ /* 0x000fce0000000f00 */
[----:B------:R-:W-:Y:S05]  /*3a50*/  CALL.REL.NOINC `($__internal_0_$__cuda_sm20_rcp_rn_f32_slowpath) ;  /* 0x000000a8001c7944 */ /* 0x000fea0003c00000 */
[----:B------:R-:W-:Y:S01]  /*3a60*/  MOV R107, R0 ;  /* 0x00000000006b7202 */ /* 0x000fe20000000f00 */
[----:B------:R-:W-:Y:S06]  /*3a70*/  BRA `(.L_x_60) ;  /* 0x0000000000107947 */ /* 0x000fec0003800000 */
.L_x_59:
[----:B------:R-:W1:Y:S02]  /*3a80*/  MUFU.RCP R107, R128 ;  /* 0x00000080006b7308 */ /* 0x000e640000001000 */
[----:B-1----:R-:W-:-:S04]  /*3a90*/  FFMA R0, R128, R107, -1 ;  /* 0xbf80000080007423 */ /* 0x002fc8000000006b */
[----:B------:R-:W-:-:S04]  /*3aa0*/  FADD.FTZ R0, -R0, -RZ ;  /* 0x800000ff00007221 */ /* 0x000fc80000010100 */
[----:B------:R-:W-:-:S07]  /*3ab0*/  FFMA R107, R107, R0, R107 ;  /* 0x000000006b6b7223 */ /* 0x000fce000000006b */
.L_x_60:
[----:B------:R-:W-:Y:S05]  /*3ac0*/  BSYNC B1 ;  /* 0x0000000000017941 */ /* 0x000fea0003800000 */
.L_x_58:
[----:B------:R-:W-:Y:S01]  /*3ad0*/  VIADD R0, R120, 0x1800000 ;  /* 0x0180000078007836 */ /* 0x000fe20000000000 */
[----:B------:R-:W-:Y:S04]  /*3ae0*/  BSSY B1, `(.L_x_61) ;  /* 0x000000d000017945 */ /* 0x000fe80003800000 */
[----:B------:R-:W-:-:S04]  /*3af0*/  LOP3.LUT R0, R0, 0x7f800000, RZ, 0xc0, !PT ;  /* 0x7f80000000007812 */ /* 0x000fc800078ec0ff */
[----:B------:R-:W-:-:S13]  /*3b00*/  ISETP.GT.U32.AND P2, PT, R0, 0x1ffffff, PT ;  /* 0x01ffffff0000780c */ /* 0x000fda0003f44070 */
[----:B------:R-:W-:Y:S05]  /*3b10*/  @P2 BRA `(.L_x_62) ;  /* 0x0000000000142947 */ /* 0x000fea0003800000 */
[----:B------:R-:W-:Y:S02]  /*3b20*/  MOV R0, R120 ;  /* 0x0000007800007202 */ /* 0x000fe40000000f00 */
[----:B------:R-:W-:-:S07]  /*3b30*/  MOV R4, 0x3b50 ;  /* 0x00003b5000047802 */ /* 0x000fce0000000f00 */
[----:B------:R-:W-:Y:S05]  /*3b40*/  CALL.REL.NOINC `($__internal_0_$__cuda_sm20_rcp_rn_f32_slowpath) ;  /* 0x000000a400e07944 */ /* 0x000fea0003c00000 */
[----:B------:R-:W-:Y:S01]  /*3b50*/  IMAD.MOV.U32 R113, RZ, RZ, R0 ;  /* 0x000000ffff717224 */ /* 0x000fe200078e0000 */
[----:B------:R-:W-:Y:S06]  /*3b60*/  BRA `(.L_x_63) ;  /* 0x0000000000107947 */ /* 0x000fec0003800000 */
.L_x_62:
[----:B------:R-:W1:Y:S02]  /*3b70*/  MUFU.RCP R113, R120 ;  /* 0x0000007800717308 */ /* 0x000e640000001000 */
[----:B-1----:R-:W-:-:S04]  /*3b80*/  FFMA R0, R120, R113, -1 ;  /* 0xbf80000078007423 */ /* 0x002fc80000000071 */
[----:B------:R-:W-:-:S04]  /*3b90*/  FADD.FTZ R0, -R0, -RZ ;  /* 0x800000ff00007221 */ /* 0x000fc80000010100 */
[----:B------:R-:W-:-:S07]  /*3ba0*/  FFMA R113, R113, R0, R113 ;  /* 0x0000000071717223 */ /* 0x000fce0000000071 */
.L_x_63:
[----:B------:R-:W-:Y:S05]  /*3bb0*/  BSYNC B1 ;  /* 0x0000000000017941 */ /* 0x000fea0003800000 */
.L_x_61:
        /* <DEDUP_REMOVED lines=10> */
.L_x_65:
[----:B------:R-:W1:Y:S02]  /*3c60*/  MUFU.RCP R115, R130 ;  /* 0x0000008200737308 */ /* 0x000e640000001000 */
[----:B-1----:R-:W-:-:S04]  /*3c70*/  FFMA R0, R130, R115, -1 ;  /* 0xbf80000082007423 */ /* 0x002fc80000000073 */
[----:B------:R-:W-:-:S04]  /*3c80*/  FADD.FTZ R0, -R0, -RZ ;  /* 0x800000ff00007221 */ /* 0x000fc80000010100 */
[----:B------:R-:W-:-:S07]  /*3c90*/  FFMA R115, R115, R0, R115 ;  /* 0x0000000073737223 */ /* 0x000fce0000000073 */
.L_x_66:
[----:B------:R-:W-:Y:S05]  /*3ca0*/  BSYNC B1 ;  /* 0x0000000000017941 */ /* 0x000fea0003800000 */
.L_x_64:
        /* <DEDUP_REMOVED lines=10> */
.L_x_68:
[----:B------:R-:W1:Y:S02]  /*3d50*/  MUFU.RCP R117, R132 ;  /* 0x0000008400757308 */ /* 0x000e640000001000 */
[----:B-1----:R-:W-:-:S04]  /*3d60*/  FFMA R0, R132, R117, -1 ;  /* 0xbf80000084007423 */ /* 0x002fc80000000075 */
[----:B------:R-:W-:-:S04]  /*3d70*/  FADD.FTZ R0, -R0, -RZ ;  /* 0x800000ff00007221 */ /* 0x000fc80000010100 */
[----:B------:R-:W-:-:S07]  /*3d80*/  FFMA R117, R117, R0, R117 ;  /* 0x0000000075757223 */ /* 0x000fce0000000075 */
.L_x_69:
[----:B------:R-:W-:Y:S05]  /*3d90*/  BSYNC B1 ;  /* 0x0000000000017941 */ /* 0x000fea0003800000 */
.L_x_67:
        /* <DEDUP_REMOVED lines=10> */
.L_x_71:
[----:B------:R-:W1:Y:S02]  /*3e40*/  MUFU.RCP R119, R134 ;  /* 0x0000008600777308 */ /* 0x000e640000001000 */
[----:B-1----:R-:W-:-:S04]  /*3e50*/  FFMA R0, R134, R119, -1 ;  /* 0xbf80000086007423 */ /* 0x002fc80000000077 */
[----:B------:R-:W-:-:S04]  /*3e60*/  FADD.FTZ R0, -R0, -RZ ;  /* 0x800000ff00007221 */ /* 0x000fc80000010100 */
[----:B------:R-:W-:-:S07]  /*3e70*/  FFMA R119, R119, R0, R119 ;  /* 0x0000000077777223 */ /* 0x000fce0000000077 */
.L_x_72:
[----:B------:R-:W-:Y:S05]  /*3e80*/  BSYNC B1 ;  /* 0x0000000000017941 */ /* 0x000fea0003800000 */
.L_x_70:
        /* <DEDUP_REMOVED lines=10> */
.L_x_74:
[----:B------:R-:W1:Y:S02]  /*3f30*/  MUFU.RCP R121, R136 ;  /* 0x0000008800797308 */ /* 0x000e640000001000 */
[----:B-1----:R-:W-:-:S04]  /*3f40*/  FFMA R0, R136, R121, -1 ;  /* 0xbf80000088007423 */ /* 0x002fc80000000079 */
[----:B------:R-:W-:-:S04]  /*3f50*/  FADD.FTZ R0, -R0, -RZ ;  /* 0x800000ff00007221 */ /* 0x000fc80000010100 */
[----:B------:R-:W-:-:S07]  /*3f60*/  FFMA R121, R121, R0, R121 ;  /* 0x0000000079797223 */ /* 0x000fce0000000079 */
.L_x_75:
[----:B------:R-:W-:Y:S05]  /*3f70*/  BSYNC B1 ;  /* 0x0000000000017941 */ /* 0x000fea0003800000 */
.L_x_73:
        /* <DEDUP_REMOVED lines=10> */
.L_x_77:
[----:B------:R-:W1:Y:S02]  /*4020*/  MUFU.RCP R123, R138 ;  /* 0x0000008a007b7308 */ /* 0x000e640000001000 */
[----:B-1----:R-:W-:-:S04]  /*4030*/  FFMA R0, R138, R123, -1 ;  /* 0xbf8000008a007423 */ /* 0x002fc8000000007b */
[----:B------:R-:W-:-:S04]  /*4040*/  FADD.FTZ R0, -R0, -RZ ;  /* 0x800000ff00007221 */ /* 0x000fc80000010100 */
[----:B------:R-:W-:-:S07]  /*4050*/  FFMA R123, R123, R0, R123 ;  /* 0x000000007b7b7223 */ /* 0x000fce000000007b */
.L_x_78:
[----:B------:R-:W-:Y:S05]  /*4060*/  BSYNC B1 ;  /* 0x0000000000017941 */ /* 0x000fea0003800000 */
.L_x_76:
        /* <DEDUP_REMOVED lines=10> */
.L_x_80:
[----:B------:R-:W1:Y:S02]  /*4110*/  MUFU.RCP R125, R110 ;  /* 0x0000006e007d7308 */ /* 0x000e640000001000 */
[----:B-1----:R-:W-:-:S04]  /*4120*/  FFMA R0, R110, R125, -1 ;  /* 0xbf8000006e007423 */ /* 0x002fc8000000007d */
[----:B------:R-:W-:-:S04]  /*4130*/  FADD.FTZ R0, -R0, -RZ ;  /* 0x800000ff00007221 */ /* 0x000fc80000010100 */
[----:B------:R-:W-:-:S07]  /*4140*/  FFMA R125, R125, R0, R125 ;  /* 0x000000007d7d7223 */ /* 0x000fce000000007d */
.L_x_81:
[----:B------:R-:W-:Y:S05]  /*4150*/  BSYNC B1 ;  /* 0x0000000000017941 */ /* 0x000fea0003800000 */
.L_x_79:
        /* <DEDUP_REMOVED lines=10> */
.L_x_83:
[----:B------:R-:W1:Y:S02]  /*4200*/  MUFU.RCP R110, R127 ;  /* 0x0000007f006e7308 */ /* 0x000e640000001000 */
[----:B-1----:R-:W-:-:S04]  /*4210*/  FFMA R0, R127, R110, -1 ;  /* 0xbf8000007f007423 */ /* 0x002fc8000000006e */
[----:B------:R-:W-:-:S04]  /*4220*/  FADD.FTZ R3, -R0, -RZ ;  /* 0x800000ff00037221 */ /* 0x000fc80000010100 */
[----:B------:R-:W-:-:S07]  /*4230*/  FFMA R110, R110, R3, R110 ;  /* 0x000000036e6e7223 */ /* 0x000fce000000006e */
.L_x_84:
[----:B------:R-:W-:Y:S05]  /*4240*/  BSYNC B1 ;  /* 0x0000000000017941 */ /* 0x000fea0003800000 */
.L_x_82:
        /* <DEDUP_REMOVED lines=10> */
.L_x_86:
[----:B------:R-:W1:Y:S02]  /*42f0*/  MUFU.RCP R127, R116 ;  /* 0x00000074007f7308 */ /* 0x000e640000001000 */
[----:B-1----:R-:W-:-:S04]  /*4300*/  FFMA R0, R116, R127, -1 ;  /* 0xbf80000074007423 */ /* 0x002fc8000000007f */
[----:B------:R-:W-:-:S04]  /*4310*/  FADD.FTZ R0, -R0, -RZ ;  /* 0x800000ff00007221 */ /* 0x000fc80000010100 */
[----:B------:R-:W-:-:S07]  /*4320*/  FFMA R127, R127, R0, R127 ;  /* 0x000000007f7f7223 */ /* 0x000fce000000007f */
.L_x_87:
[----:B------:R-:W-:Y:S05]  /*4330*/  BSYNC B1 ;  /* 0x0000000000017941 */ /* 0x000fea0003800000 */
.L_x_85:
        /* <DEDUP_REMOVED lines=10> */
.L_x_89:
[----:B------:R-:W1:Y:S02]  /*43e0*/  MUFU.RCP R112, R129 ;  /* 0x0000008100707308 */ /* 0x000e640000001000 */
[----:B-1----:R-:W-:-:S04]  /*43f0*/  FFMA R0, R129, R112, -1 ;  /* 0xbf80000081007423 */ /* 0x002fc80000000070 */
[----:B------:R-:W-:-:S04]  /*4400*/  FADD.FTZ R3, -R0, -RZ ;  /* 0x800000ff00037221 */ /* 0x000fc80000010100 */
[----:B------:R-:W-:-:S07]  /*4410*/  FFMA R112, R112, R3, R112 ;  /* 0x0000000370707223 */ /* 0x000fce0000000070 */
.L_x_90:
[----:B------:R-:W-:Y:S05]  /*4420*/  BSYNC B1 ;  /* 0x0000000000017941 */ /* 0x000fea0003800000 */
.L_x_88:
        /* <DEDUP_REMOVED lines=10> */
.L_x_92:
[----:B------:R-:W1:Y:S02]  /*44d0*/  MUFU.RCP R129, R122 ;  /* 0x0000007a00817308 */ /* 0x000e640000001000 */
[----:B-1----:R-:W-:-:S04]  /*44e0*/  FFMA R0, R122, R129, -1 ;  /* 0xbf8000007a007423 */ /* 0x002fc80000000081 */
[----:B------:R-:W-:-:S04]  /*44f0*/  FADD.FTZ R0, -R0, -RZ ;  /* 0x800000ff00007221 */ /* 0x000fc80000010100 */
[----:B------:R-:W-:-:S07]  /*4500*/  FFMA R129, R129, R0, R129 ;  /* 0x0000000081817223 */ /* 0x000fce0000000081 */
.L_x_93:
[----:B------:R-:W-:Y:S05]  /*4510*/  BSYNC B1 ;  /* 0x0000000000017941 */ /* 0x000fea0003800000 */
.L_x_91:
        /* <DEDUP_REMOVED lines=10> */
.L_x_95:
[----:B------:R-:W1:Y:S02]  /*45c0*/  MUFU.RCP R3, R108 ;  /* 0x0000006c00037308 */ /* 0x000e640000001000 */
[----:B-1----:R-:W-:-:S04]  /*45d0*/  FFMA R0, R108, R3, -1 ;  /* 0xbf8000006c007423 */ /* 0x002fc80000000003 */
[----:B------:R-:W-:-:S04]  /*45e0*/  FADD.FTZ R0, -R0, -RZ ;  /* 0x800000ff00007221 */ /* 0x000fc80000010100 */
[----:B------:R-:W-:-:S07]  /*45f0*/  FFMA R114, R3, R0, R3 ;  /* 0x0000000003727223 */ /* 0x000fce0000000003 */
.L_x_96:
[----:B------:R-:W-:Y:S05]  /*4600*/  BSYNC B1 ;  /* 0x0000000000017941 */ /* 0x000fea0003800000 */
.L_x_94:
        /* <DEDUP_REMOVED lines=10> */
.L_x_98:
[----:B------:R-:W1:Y:S02]  /*46b0*/  MUFU.RCP R131, R98 ;  /* 0x0000006200837308 */ /* 0x000e640000001000 */
[----:B-1----:R-:W-:-:S04]  /*46c0*/  FFMA R0, R98, R131, -1 ;  /* 0xbf80000062007423 */ /* 0x002fc80000000083 */
[----:B------:R-:W-:-:S04]  /*46d0*/  FADD.FTZ R0, -R0, -RZ ;  /* 0x800000ff00007221 */ /* 0x000fc80000010100 */
[----:B------:R-:W-:-:S07]  /*46e0*/  FFMA R131, R131, R0, R131 ;  /* 0x0000000083837223 */ /* 0x000fce0000000083 */
.L_x_99:
[----:B------:R-:W-:Y:S05]  /*46f0*/  BSYNC B1 ;  /* 0x0000000000017941 */ /* 0x000fea0003800000 */
.L_x_97:
        /* <DEDUP_REMOVED lines=8> */
[----:B------:R-:W-:Y:S05]  /*4780*/  BRA `(.L_x_102) ;  /* 0x0000000000107947 */ /* 0x000fea0003800000 */
.L_x_101:
[----:B------:R-:W1:Y:S02]  /*4790*/  MUFU.RCP R3, R94 ;  /* 0x0000005e00037308 */ /* 0x000e640000001000 */
[----:B-1----:R-:W-:-:S04]  /*47a0*/  FFMA R0, R94, R3, -1 ;  /* 0xbf8000005e007423 */ /* 0x002fc80000000003 */
[----:B------:R-:W-:-:S04]  /*47b0*/  FADD.FTZ R0, -R0, -RZ ;  /* 0x800000ff00007221 */ /* 0x000fc80000010100 */
[----:B------:R-:W-:-:S07]  /*47c0*/  FFMA R0, R3, R0, R3 ;  /* 0x0000000003007223 */ /* 0x000fce0000000003 */
.L_x_102:
[----:B------:R-:W-:Y:S05]  /*47d0*/  BSYNC B1 ;  /* 0x0000000000017941 */ /* 0x000fea0003800000 */
.L_x_100:
[C---:B------:R-:W-:Y:S01]  /*47e0*/  SHF.L.U32 R4, R18.reuse, 0x5, RZ ;  /* 0x0000000512047819 */ /* 0x040fe200000006ff */
[----:B------:R-:W-:Y:S02]  /*47f0*/  IMAD.SHL.U32 R3, R18, 0x10, RZ ;  /* 0x0000001012037824 */ /* 0x000fe400078e00ff */
[----:B------:R-:W-:Y:S01]  /*4800*/  FMUL R103, R56, R103 ;  /* 0x0000006738677220 */ /* 0x000fe20000400000 */
[----:B------:R-:W-:Y:S01]  /*4810*/  SHF.R.U32.HI R56, RZ, 0x1, R18 ;  /* 0x00000001ff387819 */ /* 0x000fe20000011612 */
[----:B------:R-:W-:Y:S01]  /*4820*/  FMUL R10, R10, R107 ;  /* 0x0000006b0a0a7220 */ /* 0x000fe20000400000 */
[----:B------:R-:W-:Y:S01]  /*4830*/  LOP3.LUT R5, R4, 0xc0, RZ, 0xc0, !PT ;  /* 0x000000c004057812 */ /* 0x000fe200078ec0ff */
[----:B------:R-:W-:Y:S01]  /*4840*/  FMUL R125, R64, R125 ;  /* 0x0000007d407d7220 */ /* 0x000fe20000400000 */
[----:B------:R-:W-:Y:S01]  /*4850*/  LOP3.LUT R3, R3, 0xe00, RZ, 0xc0, !PT ;  /* 0x00000e0003037812 */ /* 0x000fe200078ec0ff */
[----:B------:R-:W-:Y:S01]  /*4860*/  FMUL R114, R69, R114 ;  /* 0x0000007245727220 */ /* 0x000fe20000400000 */
[----:B------:R-:W-:Y:S01]  /*4870*/  LOP3.LUT R5, R5, 0x8, R56, 0xf8, !PT ;  /* 0x0000000805057812 */ /* 0x000fe200078ef838 */
[----:B------:R-:W-:Y:S01]  /*4880*/  FMUL R113, R58, R113 ;  /* 0x000000713a717220 */ /* 0x000fe20000400000 */
[--C-:B------:R-:W-:Y:S01]  /*4890*/  LOP3.LUT R3, R3, 0x20, R4.reuse, 0xf8, !PT ;  /* 0x0000002003037812 */ /* 0x100fe200078ef804 */
[----:B------:R-:W-:Y:S01]  /*48a0*/  FMUL R12, R12, R115 ;  /* 0x000000730c0c7220 */ /* 0x000fe20000400000 */
[----:B------:R-:W-:Y:S01]  /*48b0*/  SHF.L.U32 R56, R18, 0x2, RZ ;  /* 0x0000000212387819 */ /* 0x000fe200000006ff */
[----:B------:R-:W-:Y:S01]  /*48c0*/  FMUL R117, R60, R117 ;  /* 0x000000753c757220 */ /* 0x000fe20000400000 */
[----:B------:R-:W-:Y:S01]  /*48d0*/  LOP3.LUT R3, R3, 0x100, R4, 0xf8, !PT ;  /* 0x0000010003037812 */ /* 0x000fe200078ef804 */
[----:B------:R-:W-:Y:S01]  /*48e0*/  FMUL R14, R14, R119 ;  /* 0x000000770e0e7220 */ /* 0x000fe20000400000 */
[----:B------:R-:W-:Y:S01]  /*48f0*/  LOP3.LUT R56, R5, 0x18, R56, 0x78, !PT ;  /* 0x0000001805387812 */ /* 0x000fe200078e7838 */
[----:B------:R-:W-:Y:S01]  /*4900*/  FMUL R121, R62, R121 ;  /* 0x000000793e797220 */ /* 0x000fe20000400000 */
[----:B------:R-:W-:Y:S01]  /*4910*/  F2FP.BF16.F32.PACK_AB R64, R10, R103 ;  /* 0x000000670a40723e */ /* 0x000fe200000010ff */
[----:B------:R-:W-:Y:S01]  /*4920*/  FMUL R20, R20, R123 ;  /* 0x0000007b14147220 */ /* 0x000fe20000400000 */
[----:B------:R-:W-:Y:S01]  /*4930*/  LOP3.LUT R3, R3, R56, RZ, 0xfc, !PT ;  /* 0x0000003803037212 */ /* 0x000fe200078efcff */
[----:B------:R-:W-:Y:S01]  /*4940*/  FMUL R110, R65, R110 ;  /* 0x0000006e416e7220 */ /* 0x000fe20000400000 */
[----:B------:R-:W-:Y:S01]  /*4950*/  LOP3.LUT P6, RZ, R18, 0x4, RZ, 0xc0, !PT ;  /* 0x0000000412ff7812 */ /* 0x000fe200078cc0ff */
[----:B------:R-:W-:Y:S01]  /*4960*/  FMUL R131, R70, R131 ;  /* 0x0000008346837220 */ /* 0x000fe20000400000 */
[----:B------:R-:W-:Y:S01]  /*4970*/  LEA R10, R3, UR52, 0x1 ;  /* 0x00000034030a7c11 */ /* 0x000fe2000f8e08ff */
[----:B------:R-:W-:Y:S01]  /*4980*/  FMUL R0, R71, R0 ;  /* 0x0000000047007220 */ /* 0x000fe20000400000 */
[----:B------:R-:W-:Y:S01]  /*4990*/  MOV R69, 0x20 ;  /* 0x0000002000457802 */ /* 0x000fe20000000f00 */
[----:B------:R-:W-:Y:S01]  /*49a0*/  FMUL R127, R66, R127 ;  /* 0x0000007f427f7220 */ /* 0x000fe20000400000 */
[----:B------:R-:W-:Y:S01]  /*49b0*/  FMUL R112, R67, R112 ;  /* 0x0000007043707220 */ /* 0x000fe20000400000 */
[----:B------:R-:W-:Y:S01]  /*49c0*/  FMUL R129, R68, R129 ;  /* 0x0000008144817220 */ /* 0x000fe20000400000 */
[----:B------:R-:W-:Y:S01]  /*49d0*/  VIADD R71, R10, 0x200 ;  /* 0x000002000a477836 */ /* 0x000fe20000000000 */
[----:B------:R-:W-:Y:S01]  /*49e0*/  SEL R69, R69, 0xffffffe0, !P6 ;  /* 0xffffffe045457807 */ /* 0x000fe20007000000 */
[----:B------:R-:W-:Y:S05]  /*49f0*/  WARPSYNC.ALL ;  /* 0x0000000000007948 */ /* 0x000fea0003800000 */
[----:B------:R-:W-:Y:S01]  /*4a00*/  F2FP.BF16.F32.PACK_AB R65, R12, R113 ;  /* 0x000000710c41723e */ /* 0x000fe200000010ff */
[----:B------:R-:W-:Y:S01]  /*4a10*/  BSSY B0, `(.L_x_103) ;  /* 0x0000018000007945 */ /* 0x000fe20003800000 */
[----:B------:R-:W-:-:S02]  /*4a20*/  F2FP.BF16.F32.PACK_AB R66, R14, R117 ;  /* 0x000000750e42723e */ /* 0x000fc400000010ff */
[----:B------:R-:W-:Y:S02]  /*4a30*/  F2FP.BF16.F32.PACK_AB R67, R20, R121 ;  /* 0x000000791443723e */ /* 0x000fe400000010ff */
[----:B------:R-:W-:Y:S02]  /*4a40*/  F2FP.BF16.F32.PACK_AB R108, R110, R125 ;  /* 0x0000007d6e6c723e */ /* 0x000fe400000010ff */
[----:B------:R-:W-:Y:S01]  /*4a50*/  F2FP.BF16.F32.PACK_AB R111, R0, R131 ;  /* 0x00000083006f723e */ /* 0x000fe200000010ff */
[----:B------:R1:W-:Y:S01]  /*4a60*/  STSM.16.M88.4 [R10+0x200], R64 ;  /* 0x000200400a007844 */ /* 0x0003e20000000200 */
[----:B------:R-:W-:Y:S02]  /*4a70*/  F2FP.BF16.F32.PACK_AB R109, R112, R127 ;  /* 0x0000007f706d723e */ /* 0x000fe400000010ff */
[----:B------:R-:W-:Y:S02]  /*4a80*/  F2FP.BF16.F32.PACK_AB R110, R114, R129 ;  /* 0x00000081726e723e */ /* 0x000fe400000010ff */
[----:B------:R-:W-:-:S05]  /*4a90*/  IADD3 R0, R71, R69, RZ ;  /* 0x0000004547007210 */ /* 0x000fca0007ffe0ff */
[----:B------:R1:W-:Y:S01]  /*4aa0*/  STSM.16.M88.4 [R0], R108 ;  /* 0x0000006c00007844 */ /* 0x0003e20000000200 */
[----:B------:R-:W-:Y:S01]  /*4ab0*/  @!PT LDS RZ, [RZ] ;  /* 0x00000000fffff984 */ /* 0x000fe20000000800 */
[----:B------:R-:W-:Y:S01]  /*4ac0*/  @!PT LDS RZ, [RZ] ;  /* 0x00000000fffff984 */ /* 0x000fe20000000800 */
[----:B------:R-:W-:Y:S01]  /*4ad0*/  @!PT LDS RZ, [RZ] ;  /* 0x00000000fffff984 */ /* 0x000fe20000000800 */
[----:B------:R-:W-:Y:S01]  /*4ae0*/  @!PT LDS RZ, [RZ] ;  /* 0x00000000fffff984 */ /* 0x000fe20000000800 */
[----:B------:R2:W-:Y:S06]  /*4af0*/  MEMBAR.ALL.CTA ;  /* 0x0000000000007992 */ /* 0x0005ec0000008000 */
[----:B--2---:R-:W2:Y:S02]  /*4b00*/  FENCE.VIEW.ASYNC.S ;  /* 0x00000000000073c6 */ /* 0x004ea40000000000 */
[----:B--2---:R-:W-:Y:S06]  /*4b10*/  BAR.SYNC.DEFER_BLOCKING 0x1, 0x100 ;  /* 0x0044000000007b1d */ /* 0x004fec0000010000 */
[----:B------:R-:W-:Y:S05]  /*4b20*/  @P5 BRA `(.L_x_104) ;  /* 0x0000000000185947 */ /* 0x000fea0003800000 */
[----:B------:R-:W-:Y:S02]  /*4b30*/  UIADD3 UR4, UP0, UR54, 0x4f0, URZ ;  /* 0x000004f036047890 */ /* 0x000fe4000ff1e03f */
[----:B------:R-:W-:Y:S02]  /*4b40*/  UIADD3 UR44, UR52, 0x200, URZ ;  /* 0x00000200342c7890 */ /* 0x000fe4000fffe03f */
[----:B------:R-:W-:-:S09]  /*4b50*/  UIADD3.X UR5, URZ, UR55, URZ, UP0, !UPT ;  /* 0x000000373f057290 */ /* 0x000fd200087fe43f */
[----:B------:R2:W-:Y:S01]  /*4b60*/  UTMASTG.3D [UR44], [UR4] ;  /* 0x0000002c040073b5 */ /* 0x0005e20008010000 */
[----:B------:R0:W-:Y:S01]  /*4b70*/  UTMACMDFLUSH ;  /* 0x00000000000079b7 */ /* 0x0001e20000000000 */
[----:B--2---:R-:W-:-:S04]  /*4b80*/  DEPBAR.LE SB0, 0x1 ;  /* 0x000080400000791a */ /* 0x004fc80000000000 */
.L_x_104:
[----:B------:R-:W-:Y:S05]  /*4b90*/  BSYNC B0 ;  /* 0x0000000000007941 */ /* 0x000fea0003800000 */
.L_x_103:
[----:B------:R-:W-:Y:S01]  /*4ba0*/  BAR.SYNC.DEFER_BLOCKING 0x1, 0x100 ;  /* 0x0044000000007b1d */ /* 0x000fe20000010000 */
[----:B------:R-:W-:-:S13]  /*4bb0*/  ISETP.NE.AND P2, PT, RZ, UR43, PT ;  /* 0x0000002bff007c0c */ /* 0x000fda000bf45270 */
[----:B------:R-:W-:Y:S05]  /*4bc0*/  @!P2 BRA `(.L_x_105) ;  /* 0x000000000034a947 */ /* 0x000fea0003800000 */
[----:B------:R-:W-:Y:S04]  /*4bd0*/  BSSY B0, `(.L_x_106) ;  /* 0x0000009000007945 */ /* 0x000fe80003800000 */
[----:B------:R-:W-:Y:S05]  /*4be0*/  @P0 BRA `(.L_x_107) ;  /* 0x00000000001c0947 */ /* 0x000fea0003800000 */
[----:B------:R-:W-:-:S13]  /*4bf0*/  ISETP.NE.AND P2, PT, R106, 0x3, PT ;  /* 0x000000036a00780c */ /* 0x000fda0003f45270 */
[----:B------:R-:W-:Y:S05]  /*4c00*/  @!P2 BRA `(.L_x_108) ;  /* 0x000000000004a947 */ /* 0x000fea0003800000 */
[----:B------:R-:W-:Y:S01]  /*4c10*/  BPT.TRAP 0x1 ;  /* 0x000000040000795c */ /* 0x000fe20000300000 */
.L_x_108:
[----:B------:R-:W-:-:S04]  /*4c20*/  ULEA UR4, UR42, UR52, 0x3 ;  /* 0x000000342a047291 */ /* 0x000fc8000f8e183f */
[----:B------:R-:W-:-:S04]  /*4c30*/  UIADD3 UR4, UR4, 0x60, URZ ;  /* 0x0000006004047890 */ /* 0x000fc8000fffe03f */
[----:B------:R-:W-:-:S09]  /*4c40*/  UPRMT UR4, UR51, 0x654, UR4 ;  /* 0x0000065433047896 */ /* 0x000fd20008000004 */
[----:B------:R-:W-:Y:S03]  /*4c50*/  SYNCS.ARRIVE.TRANS64.RED.A1T0 RZ, [UR4], RZ ;  /* 0x000000ffffff79a7 */ /* 0x000fe60008100404 */
.L_x_107:
[----:B------:R-:W-:Y:S05]  /*4c60*/  BSYNC B0 ;  /* 0x0000000000007941 */ /* 0x000fea0003800000 */
.L_x_106:
[----:B------:R-:W-:-:S04]  /*4c70*/  UIADD3 UR42, UR42, 0x1, URZ ;  /* 0x000000012a2a7890 */ /* 0x000fc8000fffe03f */
[----:B------:R-:W-:-:S04]  /*4c80*/  UISETP.NE.AND UP0, UPT, UR42, 0x4, UPT ;  /* 0x000000042a00788c */ /* 0x000fc8000bf05270 */
[----:B------:R-:W-:-:S12]  /*4c90*/  USEL UR42, UR42, URZ, UP0 ;  /* 0x0000003f2a2a7287 */ /* 0x000fd80008000000 */
.L_x_105:
[----:B------:R-:W-:Y:S04]  /*4ca0*/  BSSY B0, `(.L_x_109) ;  /* 0x0000033000007945 */ /* 0x000fe80003800000 */
[----:B------:R-:W-:Y:S05]  /*4cb0*/  @P0 BRA `(.L_x_110) ;  /* 0x0000000000c40947 */ /* 0x000fea0003800000 */
[----:B------:R-:W-:-:S13]  /*4cc0*/  ISETP.NE.AND P2, PT, R106, 0x3, PT ;  /* 0x000000036a00780c */ /* 0x000fda0003f45270 */
[----:B------:R-:W-:Y:S05]  /*4cd0*/  @!P2 BRA `(.L_x_111) ;  /* 0x000000000004a947 */ /* 0x000fea0003800000 */
[----:B------:R-:W-:Y:S01]  /*4ce0*/  BPT.TRAP 0x1 ;  /* 0x000000040000795c */ /* 0x000fe20000300000 */
.L_x_111:
[----:B-1----:R-:W-:Y:S01]  /*4cf0*/  LEA R0, R6, UR52, 0x3 ;  /* 0x0000003406007c11 */ /* 0x002fe2000f8e18ff */
[----:B------:R-:W-:Y:S01]  /*4d00*/  BSSY B1, `(.L_x_112) ;  /* 0x0000004000017945 */ /* 0x000fe20003800000 */
[----:B------:R-:W-:-:S04]  /*4d10*/  SHF.L.U32 R3, R93, 0x1f, RZ ;  /* 0x0000001f5d037819 */ /* 0x000fc800000006ff */
[----:B------:R-:W1:Y:S02]  /*4d20*/  SYNCS.PHASECHK.TRANS64.TRYWAIT P2, [R0+URZ+0x40], R3 ;  /* 0x00004003000075a7 */ /* 0x000e64000804017f */
[----:B-1----:R-:W-:Y:S05]  /*4d30*/  @!P2 BRA `(.L_x_113) ;  /* 0x0000008c00e4a947 */ /* 0x002fea0003800000 */
.L_x_362:
[----:B------:R-:W-:Y:S05]  /*4d40*/  BSYNC B1 ;  /* 0x0000000000017941 */ /* 0x000fea0003800000 */
.L_x_112:
[----:B------:R-:W-:Y:S05]  /*4d50*/  @P1 BRA `(.L_x_114) ;  /* 0x0000000000981947 */ /* 0x000fea0003800000 */
[----:B-1----:R-:W-:Y:S01]  /*4d60*/  LEA R0, R6, R71, 0xd ;  /* 0x0000004706007211 */ /* 0x002fe200078e68ff */
[----:B------:R-:W-:Y:S05]  /*4d70*/  WARPSYNC.ALL ;  /* 0x0000000000007948 */ /* 0x000fea0003800000 */
[C---:B------:R-:W-:Y:S01]  /*4d80*/  VIADD R3, R0.reuse, 0x20 ;  /* 0x0000002000037836 */ /* 0x040fe20000000000 */
[----:B------:R-:W-:Y:S01]  /*4d90*/  @P6 IADD3 R3, R0, -0x20, RZ ;  /* 0xffffffe000036810 */ /* 0x000fe20007ffe0ff */
[----:B------:R-:W1:Y:S04]  /*4da0*/  LDSM.16.M88.4 R12, [R0] ;  /* 0x00000000000c783b */ /* 0x000e680000000200 */
[----:B------:R-:W2:Y:S01]  /*4db0*/  LDSM.16.M88.4 R64, [R3] ;  /* 0x000000000340783b */ /* 0x000ea20000000200 */
[----:B-1----:R-:W-:-:S02]  /*4dc0*/  SHF.L.U32 R56, R14, 0x10, RZ ;  /* 0x000000100e387819 */ /* 0x002fc400000006ff */
[----:B------:R-:W-:Y:S01]  /*4dd0*/  SHF.L.U32 R4, R12, 0x10, RZ ;  /* 0x000000100c047819 */ /* 0x000fe200000006ff */
[----:B--2---:R-:W-:Y:S01]  /*4de0*/  IMAD.U32 R0, R64, 0x10000, RZ ;  /* 0x0001000040007824 */ /* 0x004fe200078e00ff */
[----:B------:R-:W-:Y:S01]  /*4df0*/  SHF.L.U32 R70, R66, 0x10, RZ ;  /* 0x0000001042467819 */ /* 0x000fe200000006ff */
[----:B------:R-:W-:Y:S01]  /*4e00*/  IMAD.U32 R94, R67, 0x10000, RZ ;  /* 0x00010000435e7824 */ /* 0x000fe200078e00ff */
[----:B------:R-:W-:Y:S01]  /*4e10*/  LOP3.LUT R8, R12, 0xffff0000, RZ, 0xc0, !PT ;  /* 0xffff00000c087812 */ /* 0x000fe200078ec0ff */
[C---:B------:R-:W-:Y:S01]  /*4e20*/  IMAD.U32 R12, R13.reuse, 0x10000, RZ ;  /* 0x000100000d0c7824 */ /* 0x040fe200078e00ff */
[----:B------:R-:W-:Y:S01]  /*4e30*/  LOP3.LUT R20, R13, 0xffff0000, RZ, 0xc0, !PT ;  /* 0xffff00000d147812 */ /* 0x000fe200078ec0ff */
[C---:B------:R-:W-:Y:S01]  /*4e40*/  FMUL R7, R91.reuse, R4 ;  /* 0x000000045b077220 */ /* 0x040fe20000400000 */
[----:B------:R-:W-:Y:S01]  /*4e50*/  LOP3.LUT R14, R14, 0xffff0000, RZ, 0xc0, !PT ;  /* 0xffff00000e0e7812 */ /* 0x000fe200078ec0ff */
[----:B------:R-:W-:Y:S01]  /*4e60*/  FMUL R8, R91, R8 ;  /* 0x000000085b087220 */ /* 0x000fe20000400000 */
[----:B------:R-:W-:Y:S01]  /*4e70*/  SHF.L.U32 R58, R15, 0x10, RZ ;  /* 0x000000100f3a7819 */ /* 0x000fe200000006ff */
[----:B------:R-:W-:Y:S01]  /*4e80*/  FMUL R9, R91, R12 ;  /* 0x0000000c5b097220 */ /* 0x000fe20000400000 */
        /* <DEDUP_REMOVED lines=10> */
[----:B------:R-:W-:Y:S01]  /*4f30*/  LOP3.LUT R96, R67, 0xffff0000, RZ, 0xc0, !PT ;  /* 0xffff000043607812 */ /* 0x000fe200078ec0ff */
[C---:B------:R-:W-:Y:S01]  /*4f40*/  FMUL R57, R91.reuse, R0 ;  /* 0x000000005b397220 */ /* 0x040fe20000400000 */
[C---:B------:R-:W-:Y:S01]  /*4f50*/  FMUL R95, R91.reuse, R64 ;  /* 0x000000405b5f7220 */ /* 0x040fe20000400000 */
[C---:B------:R-:W-:Y:S01]  /*4f60*/  FMUL R59, R91.reuse, R62 ;  /* 0x0000003e5b3b7220 */ /* 0x040fe20000400000 */
[C---:B------:R-:W-:Y:S01]  /*4f70*/  FMUL R97, R91.reuse, R68 ;  /* 0x000000445b617220 */ /* 0x040fe20000400000 */
[C---:B------:R-:W-:Y:S01]  /*4f80*/  FMUL R61, R91.reuse, R70 ;  /* 0x000000465b3d7220 */ /* 0x040fe20000400000 */
[C---:B------:R-:W-:Y:S01]  /*4f90*/  FMUL R99, R91.reuse, R66 ;  /* 0x000000425b637220 */ /* 0x040fe20000400000 */
[C---:B------:R-:W-:Y:S01]  /*4fa0*/  FMUL R63, R91.reuse, R94 ;  /* 0x0000005e5b3f7220 */ /* 0x040fe20000400000 */
[----:B------:R-:W-:-:S07]  /*4fb0*/  FMUL R101, R91, R96 ;  /* 0x000000605b657220 */ /* 0x000fce0000400000 */
.L_x_114:
[----:B------:R-:W-:-:S07]  /*4fc0*/  IADD3 R6, R6, 0x1, RZ ;  /* 0x0000000106067810 */ /* 0x000fce0007ffe0ff */
.L_x_110:
[----:B------:R-:W-:Y:S05]  /*4fd0*/  BSYNC B0 ;  /* 0x0000000000007941 */ /* 0x000fea0003800000 */
.L_x_109:
[----:B------:R-:W-:Y:S01]  /*4fe0*/  MOV R102, 0x3bbb989d ;  /* 0x3bbb989d00667802 */ /* 0x000fe20000000f00 */
[C---:B------:R-:W-:Y:S01]  /*4ff0*/  FFMA R25, R92.reuse, R25, R8 ;  /* 0x000000195c197223 */ /* 0x040fe20000000008 */
[----:B------:R-:W-:Y:S02]  /*5000*/  IMAD.MOV.U32 R121, RZ, RZ, 0x437c0000 ;  /* 0x437c0000ff797424 */ /* 0x000fe400078e00ff */
[C---:B------:R-:W-:Y:S01]  /*5010*/  FFMA R26, R92.reuse, R26, R9 ;  /* 0x0000001a5c1a7223 */ /* 0x040fe20000000009 */
[C---:B------:R-:W-:Y:S01]  /*5020*/  FFMA R24, R92.reuse, R24, R7 ;  /* 0x000000185c187223 */ /* 0x040fe20000000007 */
[-C--:B------:R-:W-:Y:S01]  /*5030*/  FFMA.SAT R4, -R25, R102.reuse, 0.5 ;  /* 0x3f00000019047423 */ /* 0x080fe20000002166 */
[----:B------:R-:W-:Y:S01]  /*5040*/  FFMA R29, R92, R29, R15 ;  /* 0x0000001d5c1d7223 */ /* 0x000fe2000000000f */
[-C--:B------:R-:W-:Y:S01]  /*5050*/  FFMA.SAT R5, -R26, R102.reuse, 0.5 ;  /* 0x3f0000001a057423 */ /* 0x080fe20000002166 */
[-C--:B-1----:R-:W-:Y:S01]  /*5060*/  FFMA.SAT R0, -R24, R102.reuse, 0.5 ;  /* 0x3f00000018007423 */ /* 0x082fe20000002166 */
[-C--:B------:R-:W-:Y:S01]  /*5070*/  FFMA.RM R4, R4, R121.reuse, 12582913 ;  /* 0x4b40000104047423 */ /* 0x080fe20000004079 */
[----:B------:R-:W-:Y:S01]  /*5080*/  FFMA.SAT R60, -R29, R102, 0.5 ;  /* 0x3f0000001d3c7423 */ /* 0x000fe20000002166 */
[-C--:B------:R-:W-:Y:S01]  /*5090*/  FFMA.RM R14, R5, R121.reuse, 12582913 ;  /* 0x4b400001050e7423 */ /* 0x080fe20000004079 */
[----:B------:R-:W-:Y:S01]  /*50a0*/  FFMA.RM R0, R0, R121, 12582913 ;  /* 0x4b40000100007423 */ /* 0x000fe20000004079 */
[----:B------:R-:W-:Y:S01]  /*50b0*/  FADD R12, R4, -12583039 ;  /* 0xcb40007f040c7421 */ /* 0x000fe20000000000 */
[----:B------:R-:W-:Y:S01]  /*50c0*/  FFMA R30, R92, R30, R21 ;  /* 0x0000001e5c1e7223 */ /* 0x000fe20000000015 */
[----:B------:R-:W-:Y:S01]  /*50d0*/  FADD R5, R14, -12583039 ;  /* 0xcb40007f0e057421 */ /* 0x000fe20000000000 */
[----:B------:R-:W-:Y:S01]  /*50e0*/  FADD R3, R0, -12583039 ;  /* 0xcb40007f00037421 */ /* 0x000fe20000000000 */
[C---:B------:R-:W-:Y:S01]  /*50f0*/  FFMA R12, -R25.reuse, 1.4426950216293334961, -R12 ;  /* 0x3fb8aa3b190c7823 */ /* 0x040fe2000000090c */
[----:B------:R-:W-:Y:S01]  /*5100*/  FFMA R27, R92, R27, R11 ;  /* 0x0000001b5c1b7223 */ /* 0x000fe2000000000b */
[----:B------:R-:W-:Y:S01]  /*5110*/  FFMA.RM R60, R60, R121, 12582913 ;  /* 0x4b4000013c3c7423 */ /* 0x000fe20000004079 */
[----:B------:R-:W-:Y:S01]  /*5120*/  FFMA R65, -R26, 1.4426950216293334961, -R5 ;  /* 0x3fb8aa3b1a417823 */ /* 0x000fe20000000905 */
[----:B------:R-:W-:Y:S01]  /*5130*/  FFMA R12, -R25, 1.925963033500011079e-08, R12 ;  /* 0x32a57060190c7823 */ /* 0x000fe2000000010c */
[-C--:B------:R-:W-:Y:S01]  /*5140*/  FFMA.SAT R62, -R30, R102.reuse, 0.5 ;  /* 0x3f0000001e3e7423 */ /* 0x080fe20000002166 */
[----:B------:R-:W-:Y:S01]  /*5150*/  FFMA R3, -R24, 1.4426950216293334961, -R3 ;  /* 0x3fb8aa3b18037823 */ /* 0x000fe20000000903 */
[----:B------:R-:W-:Y:S01]  /*5160*/  FFMA.SAT R20, -R27, R102, 0.5 ;  /* 0x3f0000001b147423 */ /* 0x000fe20000002166 */
[----:B------:R1:W-:Y:S01]  /*5170*/  MUFU.EX2 R5, R12 ;  /* 0x0000000c00057308 */ /* 0x0003e20000000800 */
[C---:B------:R-:W-:Y:S01]  /*5180*/  FFMA R33, R92.reuse, R33, R95 ;  /* 0x000000215c217223 */ /* 0x040fe2000000005f */
[----:B------:R-:W-:Y:S01]  /*5190*/  FFMA R28, R92, R28, R13 ;  /* 0x0000001c5c1c7223 */ /* 0x000fe2000000000d */
[-C--:B------:R-:W-:Y:S01]  /*51a0*/  FFMA.RM R62, R62, R121.reuse, 12582913 ;  /* 0x4b4000013e3e7423 */ /* 0x080fe20000004079 */
[----:B------:R-:W-:Y:S01]  /*51b0*/  FFMA R3, -R24, 1.925963033500011079e-08, R3 ;  /* 0x32a5706018037823 */ /* 0x000fe20000000103 */
[----:B------:R-:W-:Y:S01]  /*51c0*/  FFMA.RM R20, R20, R121, 12582913 ;  /* 0x4b40000114147423 */ /* 0x000fe20000004079 */
[-C--:B------:R-:W-:Y:S01]  /*51d0*/  FFMA.SAT R68, -R33, R102.reuse, 0.5 ;  /* 0x3f00000021447423 */ /* 0x080fe20000002166 */
[----:B------:R-:W-:Y:S01]  /*51e0*/  FFMA.SAT R58, -R28, R102, 0.5 ;  /* 0x3f0000001c3a7423 */ /* 0x000fe20000002166 */
[----:B------:R-:W-:Y:S01]  /*51f0*/  FADD R105, R62, -12583039 ;  /* 0xcb40007f3e697421 */ /* 0x000fe20000000000 */
[----:B-1----:R-:W-:Y:S01]  /*5200*/  FADD R12, R60, -12583039 ;  /* 0xcb40007f3c0c7421 */ /* 0x002fe20000000000 */
[----:B------:R-:W-:Y:S01]  /*5210*/  FFMA R34, R92, R34, R59 ;  /* 0x000000225c227223 */ /* 0x000fe2000000003b */
[----:B------:R-:W-:Y:S01]  /*5220*/  FADD R56, R20, -12583039 ;  /* 0xcb40007f14387421 */ /* 0x000fe20000000000 */
[----:B------:R-:W1:Y:S01]  /*5230*/  MUFU.EX2 R3, R3 ;  /* 0x0000000300037308 */ /* 0x000e620000000800 */
[C---:B------:R-:W-:Y:S01]  /*5240*/  FFMA R12, -R29.reuse, 1.4426950216293334961, -R12 ;  /* 0x3fb8aa3b1d0c7823 */ /* 0x040fe2000000090c */
[----:B------:R-:W-:Y:S01]  /*5250*/  FFMA R31, R92, R31, R23 ;  /* 0x0000001f5c1f7223 */ /* 0x000fe20000000017 */
[-C--:B------:R-:W-:Y:S01]  /*5260*/  FFMA.RM R68, R68, R121.reuse, 12582913 ;  /* 0x4b40000144447423 */ /* 0x080fe20000004079 */
[----:B------:R-:W-:Y:S01]  /*5270*/  FFMA.RM R58, R58, R121, 12582913 ;  /* 0x4b4000013a3a7423 */ /* 0x000fe20000004079 */
[----:B------:R-:W-:Y:S01]  /*5280*/  FFMA R12, -R29, 1.925963033500011079e-08, R12 ;  /* 0x32a570601d0c7823 */ /* 0x000fe2000000010c */
[----:B------:R-:W-:Y:S01]  /*5290*/  FFMA R107, -R30, 1.4426950216293334961, -R105 ;  /* 0x3fb8aa3b1e6b7823 */ /* 0x000fe20000000969 */
[-C--:B------:R-:W-:Y:S01]  /*52a0*/  FFMA.SAT R70, -R34, R102.reuse, 0.5 ;  /* 0x3f00000022467423 */ /* 0x080fe20000002166 */
[----:B------:R-:W-:Y:S01]  /*52b0*/  FFMA R56, -R27, 1.4426950216293334961, -R56 ;  /* 0x3fb8aa3b1b387823 */ /* 0x000fe20000000938 */
[----:B------:R2:W-:Y:S01]  /*52c0*/  MUFU.EX2 R105, R12 ;  /* 0x0000000c00697308 */ /* 0x0005e20000000800 */
[----:B------:R-:W-:Y:S01]  /*52d0*/  FFMA.SAT R64, -R31, R102, 0.5 ;  /* 0x3f0000001f407423 */ /* 0x000fe20000002166 */
[----:B------:R-:W-:Y:S01]  /*52e0*/  FADD R67, R58, -12583039 ;  /* 0xcb40007f3a437421 */ /* 0x000fe20000000000 */
[C---:B------:R-:W-:Y:S01]  /*52f0*/  FFMA R32, R92.reuse, R32, R57 ;  /* 0x000000205c207223 */ /* 0x040fe20000000039 */
[----:B------:R-:W-:Y:S01]  /*5300*/  FFMA R37, R92, R37, R99 ;  /* 0x000000255c257223 */ /* 0x000fe20000000063 */
[-C--:B------:R-:W-:Y:S01]  /*5310*/  FFMA.RM R70, R70, R121.reuse, 12582913 ;  /* 0x4b40000146467423 */ /* 0x080fe20000004079 */
[----:B------:R-:W-:Y:S01]  /*5320*/  FFMA R56, -R27, 1.925963033500011079e-08, R56 ;  /* 0x32a570601b387823 */ /* 0x000fe20000000138 */
[----:B------:R-:W-:Y:S01]  /*5330*/  FFMA.RM R64, R64, R121, 12582913 ;  /* 0x4b40000140407423 */ /* 0x000fe20000004079 */
[----:B------:R-:W-:Y:S01]  /*5340*/  FFMA R103, -R28, 1.4426950216293334961, -R67 ;  /* 0x3fb8aa3b1c677823 */ /* 0x000fe20000000943 */
[----:B--2---:R-:W-:Y:S01]  /*5350*/  FADD R12, R68, -12583039 ;  /* 0xcb40007f440c7421 */ /* 0x004fe20000000000 */
[----:B------:R-:W-:Y:S01]  /*5360*/  FFMA.SAT R66, -R32, R102, 0.5 ;  /* 0x3f00000020427423 */ /* 0x000fe20000002166 */
[----:B------:R-:W-:Y:S01]  /*5370*/  FFMA R36, R92, R36, R61 ;  /* 0x000000245c247223 */ /* 0x000fe2000000003d */
[----:B------:R-:W-:Y:S01]  /*5380*/  FADD R113, R70, -12583039 ;  /* 0xcb40007f46717421 */ /* 0x000fe20000000000 */
[----:B------:R-:W-:Y:S01]  /*5390*/  FFMA R12, -R33, 1.4426950216293334961, -R12 ;  /* 0x3fb8aa3b210c7823 */ /* 0x000fe2000000090c */
[----:B------:R-:W-:Y:S01]  /*53a0*/  FFMA.SAT R98, -R37, R102, 0.5 ;  /* 0x3f00000025627423 */ /* 0x000fe20000002166 */
[----:B------:R2:W-:Y:S01]  /*53b0*/  MUFU.EX2 R67, R56 ;  /* 0x0000003800437308 */ /* 0x0005e20000000800 */
[C---:B------:R-:W-:Y:S01]  /*53c0*/  FFMA R38, R92.reuse, R38, R63 ;  /* 0x000000265c267223 */ /* 0x040fe2000000003f */
[----:B------:R-:W-:Y:S01]  /*53d0*/  FFMA R35, R92, R35, R97 ;  /* 0x000000235c237223 */ /* 0x000fe20000000061 */
[----:B------:R-:W-:Y:S01]  /*53e0*/  FFMA R12, -R33, 1.925963033500011079e-08, R12 ;  /* 0x32a57060210c7823 */ /* 0x000fe2000000010c */
[----:B------:R-:W-:Y:S01]  /*53f0*/  SHF.L.U32 R0, R0, 0x17, RZ ;  /* 0x0000001700007819 */ /* 0x000fe200000006ff */
[----:B------:R-:W-:Y:S01]  /*5400*/  FFMA R65, -R26, 1.925963033500011079e-08, R65 ;  /* 0x32a570601a417823 */ /* 0x000fe20000000141 */
[----:B------:R-:W-:Y:S01]  /*5410*/  FFMA R39, R92, R39, R101 ;  /* 0x000000275c277223 */ /* 0x000fe20000000065 */
[-C--:B------:R-:W-:Y:S01]  /*5420*/  FFMA.RM R66, R66, R121.reuse, 12582913 ;  /* 0x4b40000142427423 */ /* 0x080fe20000004079 */
[-C--:B------:R-:W-:Y:S01]  /*5430*/  FFMA.SAT R96, -R36, R102.reuse, 0.5 ;  /* 0x3f00000024607423 */ /* 0x080fe20000002166 */
[----:B--2---:R-:W-:Y:S01]  /*5440*/  FADD R56, R64, -12583039 ;  /* 0xcb40007f40387421 */ /* 0x004fe20000000000 */
[-C--:B------:R-:W-:Y:S01]  /*5450*/  FFMA.RM R98, R98, R121.reuse, 12582913 ;  /* 0x4b40000162627423 */ /* 0x080fe20000004079 */
[----:B------:R-:W-:Y:S01]  /*5460*/  FFMA R115, -R34, 1.4426950216293334961, -R113 ;  /* 0x3fb8aa3b22737823 */ /* 0x000fe20000000971 */
[-C--:B------:R-:W-:Y:S01]  /*5470*/  FFMA.SAT R100, -R38, R102.reuse, 0.5 ;  /* 0x3f00000026647423 */ /* 0x080fe20000002166 */
[----:B------:R-:W-:Y:S01]  /*5480*/  FFMA R56, -R31, 1.4426950216293334961, -R56 ;  /* 0x3fb8aa3b1f387823 */ /* 0x000fe20000000938 */
[-C--:B------:R-:W-:Y:S01]  /*5490*/  FFMA.SAT R94, -R35, R102.reuse, 0.5 ;  /* 0x3f000000235e7423 */ /* 0x080fe20000002166 */
[----:B------:R1:W-:Y:S01]  /*54a0*/  MUFU.EX2 R113, R12 ;  /* 0x0000000c00717308 */ /* 0x0003e20000000800 */
[----:B------:R-:W-:Y:S01]  /*54b0*/  FFMA.SAT R102, -R39, R102, 0.5 ;  /* 0x3f00000027667423 */ /* 0x000fe20000002166 */
[----:B------:R-:W-:Y:S01]  /*54c0*/  FADD R109, R66, -12583039 ;  /* 0xcb40007f426d7421 */ /* 0x000fe20000000000 */
[-C--:B------:R-:W-:Y:S01]  /*54d0*/  FFMA.RM R96, R96, R121.reuse, 12582913 ;  /* 0x4b40000160607423 */ /* 0x080fe20000004079 */
[-C--:B------:R-:W-:Y:S01]  /*54e0*/  FFMA.RM R100, R100, R121.reuse, 12582913 ;  /* 0x4b40000164647423 */ /* 0x080fe20000004079 */
[----:B------:R-:W-:Y:S01]  /*54f0*/  SHF.L.U32 R4, R4, 0x17, RZ ;  /* 0x0000001704047819 */ /* 0x000fe200000006ff */
[----:B------:R-:W-:Y:S01]  /*5500*/  FFMA R56, -R31, 1.925963033500011079e-08, R56 ;  /* 0x32a570601f387823 */ /* 0x000fe20000000138 */
[----:B------:R-:W-:Y:S01]  /*5510*/  FFMA.RM R94, R94, R121, 12582913 ;  /* 0x4b4000015e5e7423 */ /* 0x000fe20000004079 */
[----:B------:R-:W2:Y:S01]  /*5520*/  MUFU.EX2 R65, R65 ;  /* 0x0000004100417308 */ /* 0x000ea20000000800 */
[----:B-1----:R-:W-:Y:S01]  /*5530*/  FFMA R12, R0, R3, 1 ;  /* 0x3f800000000c7423 */ /* 0x002fe20000000003 */
[----:B------:R-:W-:Y:S01]  /*5540*/  FADD R0, R98, -12583039 ;  /* 0xcb40007f62007421 */ /* 0x000fe20000000000 */
[----:B------:R-:W-:Y:S01]  /*5550*/  FFMA.RM R102, R102, R121, 12582913 ;  /* 0x4b40000166667423 */ /* 0x000fe20000004079 */
[----:B------:R-:W-:Y:S01]  /*5560*/  FADD R117, R96, -12583039 ;  /* 0xcb40007f60757421 */ /* 0x000fe20000000000 */
[----:B------:R-:W-:Y:S01]  /*5570*/  FFMA R111, -R32, 1.4426950216293334961, -R109 ;  /* 0x3fb8aa3b206f7823 */ /* 0x000fe2000000096d */
[C---:B------:R-:W-:Y:S01]  /*5580*/  FFMA R0, -R37.reuse, 1.4426950216293334961, -R0 ;  /* 0x3fb8aa3b25007823 */ /* 0x040fe20000000900 */
[----:B------:R-:W-:Y:S01]  /*5590*/  FADD R3, R100, -12583039 ;  /* 0xcb40007f64037421 */ /* 0x000fe20000000000 */
[----:B------:R1:W3:Y:S01]  /*55a0*/  MUFU.EX2 R109, R56 ;  /* 0x00000038006d7308 */ /* 0x0002e20000000800 */
[----:B------:R-:W-:Y:S01]  /*55b0*/  FFMA R121, R4, R5, 1 ;  /* 0x3f80000004797423 */ /* 0x000fe20000000005 */
[----:B------:R-:W-:Y:S01]  /*55c0*/  FADD R4, R102, -12583039 ;  /* 0xcb40007f66047421 */ /* 0x000fe20000000000 */
[----:B------:R-:W-:Y:S01]  /*55d0*/  FFMA R119, -R36, 1.4426950216293334961, -R117 ;  /* 0x3fb8aa3b24777823 */ /* 0x000fe20000000975 */
[----:B------:R-:W-:Y:S01]  /*55e0*/  FFMA R0, -R37, 1.925963033500011079e-08, R0 ;  /* 0x32a5706025007823 */ /* 0x000fe20000000100 */
[----:B------:R-:W-:Y:S01]  /*55f0*/  FFMA R5, -R38, 1.4426950216293334961, -R3 ;  /* 0x3fb8aa3b26057823 */ /* 0x000fe20000000903 */
[----:B------:R-:W-:Y:S01]  /*5600*/  FFMA R4, -R39, 1.4426950216293334961, -R4 ;  /* 0x3fb8aa3b27047823 */ /* 0x000fe20000000904 */
[----:B------:R-:W-:Y:S01]  /*5610*/  FFMA R119, -R36, 1.925963033500011079e-08, R119 ;  /* 0x32a5706024777823 */ /* 0x000fe20000000177 */
[----:B------:R4:W-:Y:S01]  /*5620*/  MUFU.EX2 R3, R0 ;  /* 0x0000000000037308 */ /* 0x0009e20000000800 */
[----:B-1----:R-:W-:Y:S01]  /*5630*/  FADD R56, R94, -12583039 ;  /* 0xcb40007f5e387421 */ /* 0x002fe20000000000 */
[----:B------:R-:W-:Y:S01]  /*5640*/  FFMA R103, -R28, 1.925963033500011079e-08, R103 ;  /* 0x32a570601c677823 */ /* 0x000fe20000000167 */
[----:B------:R-:W-:Y:S01]  /*5650*/  FFMA R107, -R30, 1.925963033500011079e-08, R107 ;  /* 0x32a570601e6b7823 */ /* 0x000fe2000000016b */
[----:B------:R-:W-:Y:S01]  /*5660*/  FFMA R111, -R32, 1.925963033500011079e-08, R111 ;  /* 0x32a57060206f7823 */ /* 0x000fe2000000016f */
[C---:B------:R-:W-:Y:S01]  /*5670*/  FFMA R56, -R35.reuse, 1.4426950216293334961, -R56 ;  /* 0x3fb8aa3b23387823 */ /* 0x040fe20000000938 */
[----:B------:R-:W-:Y:S01]  /*5680*/  FFMA R115, -R34, 1.925963033500011079e-08, R115 ;  /* 0x32a5706022737823 */ /* 0x000fe20000000173 */
[----:B------:R-:W-:Y:S01]  /*5690*/  FFMA R5, -R38, 1.925963033500011079e-08, R5 ;  /* 0x32a5706026057823 */ /* 0x000fe20000000105 */
[----:B------:R-:W-:Y:S01]  /*56a0*/  IMAD.SHL.U32 R14, R14, 0x800000, RZ ;  /* 0x008000000e0e7824 */ /* 0x000fe200078e00ff */
[----:B----4-:R-:W-:Y:S01]  /*56b0*/  IADD3 R0, R12, 0x1800000, RZ ;  /* 0x018000000c007810 */ /* 0x010fe20007ffe0ff */
[----:B------:R-:W-:Y:S01]  /*56c0*/  FFMA R56, -R35, 1.925963033500011079e-08, R56 ;  /* 0x32a5706023387823 */ /* 0x000fe20000000138 */
[----:B------:R-:W-:Y:S01]  /*56d0*/  FFMA R4, -R39, 1.925963033500011079e-08, R4 ;  /* 0x32a5706027047823 */ /* 0x000fe20000000104 */
[----:B------:R-:W1:Y:S01]  /*56e0*/  MUFU.EX2 R119, R119 ;  /* 0x0000007700777308 */ /* 0x000e620000000800 */
[----:B------:R-:W-:Y:S01]  /*56f0*/  LOP3.LUT R0, R0, 0x7f800000, RZ, 0xc0, !PT ;  /* 0x7f80000000007812 */ /* 0x000fe200078ec0ff */
[----:B--2---:R-:W-:Y:S01]  /*5700*/  FFMA R14, R14, R65, 1 ;  /* 0x3f8000000e0e7423 */ /* 0x004fe20000000041 */
[----:B------:R-:W-:Y:S01]  /*5710*/  SHF.L.U32 R64, R64, 0x17, RZ ;  /* 0x0000001740407819 */ /* 0x000fe200000006ff */
[----:B------:R-:W-:Y:S01]  /*5720*/  IMAD.SHL.U32 R60, R60, 0x800000, RZ ;  /* 0x008000003c3c7824 */ /* 0x000fe200078e00ff */
[----:B------:R-:W-:Y:S01]  /*5730*/  ISETP.GT.U32.AND P2, PT, R0, 0x1ffffff, PT ;  /* 0x01ffffff0000780c */ /* 0x000fe20003f44070 */
[----:B------:R-:W-:Y:S01]  /*5740*/  IMAD.SHL.U32 R66, R66, 0x800000, RZ ;  /* 0x0080000042427824 */ /* 0x000fe200078e00ff */
[----:B------:R-:W-:Y:S01]  /*5750*/  SHF.L.U32 R68, R68, 0x17, RZ ;  /* 0x0000001744447819 */ /* 0x000fe200000006ff */
[----:B------:R-:W2:Y:S01]  /*5760*/  MUFU.EX2 R103, R103 ;  /* 0x0000006700677308 */ /* 0x000ea20000000800 */
[----:B------:R-:W-:Y:S01]  /*5770*/  SHF.L.U32 R96, R96, 0x17, RZ ;  /* 0x0000001760607819 */ /* 0x000fe200000006ff */
[----:B------:R-:W-:Y:S01]  /*5780*/  IMAD.SHL.U32 R70, R70, 0x800000, RZ ;  /* 0x0080000046467824 */ /* 0x000fe200078e00ff */
[----:B------:R-:W-:Y:S01]  /*5790*/  SHF.L.U32 R20, R20, 0x17, RZ ;  /* 0x0000001714147819 */ /* 0x000fe200000006ff */
[----:B------:R-:W-:Y:S01]  /*57a0*/  IMAD.SHL.U32 R98, R98, 0x800000, RZ ;  /* 0x0080000062627824 */ /* 0x000fe200078e00ff */
[----:B------:R-:W-:Y:S01]  /*57b0*/  SHF.L.U32 R58, R58, 0x17, RZ ;  /* 0x000000173a3a7819 */ /* 0x000fe200000006ff */
[----:B------:R-:W-:Y:S01]  /*57c0*/  BSSY B1, `(.L_x_115) ;  /* 0x0000022000017945 */ /* 0x000fe20003800000 */
[----:B------:R-:W-:Y:S01]  /*57d0*/  SHF.L.U32 R62, R62, 0x17, RZ ;  /* 0x000000173e3e7819 */ /* 0x000fe200000006ff */
[----:B------:R-:W4:Y:S01]  /*57e0*/  MUFU.EX2 R107, R107 ;  /* 0x0000006b006b7308 */ /* 0x000f220000000800 */
[----:B------:R-:W-:Y:S01]  /*57f0*/  SHF.L.U32 R94, R94, 0x17, RZ ;  /* 0x000000175e5e7819 */ /* 0x000fe200000006ff */
[----:B---3--:R-:W-:Y:S01]  /*5800*/  FFMA R127, R64, R109, 1 ;  /* 0x3f800000407f7423 */ /* 0x008fe2000000006d */
[----:B------:R-:W-:Y:S01]  /*5810*/  SHF.L.U32 R100, R100, 0x17, RZ ;  /* 0x0000001764647819 */ /* 0x000fe200000006ff */
[----:B------:R-:W-:Y:S01]  /*5820*/  FFMA R129, R68, R113, 1 ;  /* 0x3f80000044817423 */ /* 0x000fe20000000071 */
[----:B------:R-:W-:Y:S01]  /*5830*/  SHF.L.U32 R102, R102, 0x17, RZ ;  /* 0x0000001766667819 */ /* 0x000fe200000006ff */
[----:B-1----:R-:W-:Y:S01]  /*5840*/  FFMA R64, R96, R119, 1 ;  /* 0x3f80000060407423 */ /* 0x002fe20000000077 */
[----:B------:R-:W-:Y:S01]  /*5850*/  FFMA R123, R20, R67, 1 ;  /* 0x3f800000147b7423 */ /* 0x000fe20000000043 */
[----:B------:R-:W1:Y:S01]  /*5860*/  MUFU.EX2 R111, R111 ;  /* 0x0000006f006f7308 */ /* 0x000e620000000800 */
[----:B--2---:R-:W-:Y:S01]  /*5870*/  FFMA R58, R58, R103, 1 ;  /* 0x3f8000003a3a7423 */ /* 0x004fe20000000067 */
[----:B------:R-:W-:Y:S01]  /*5880*/  FFMA R125, R60, R105, 1 ;  /* 0x3f8000003c7d7423 */ /* 0x000fe20000000069 */
[----:B------:R-:W-:-:S05]  /*5890*/  FFMA R119, R98, R3, 1 ;  /* 0x3f80000062777423 */ /* 0x000fca0000000003 */
[----:B------:R-:W2:Y:S01]  /*58a0*/  MUFU.EX2 R115, R115 ;  /* 0x0000007300737308 */ /* 0x000ea20000000800 */
[----:B----4-:R-:W-:-:S07]  /*58b0*/  FFMA R62, R62, R107, 1 ;  /* 0x3f8000003e3e7423 */ /* 0x010fce000000006b */
[----:B------:R-:W3:Y:S01]  /*58c0*/  MUFU.EX2 R117, R56 ;  /* 0x0000003800757308 */ /* 0x000ee20000000800 */
[----:B-1----:R-:W-:-:S07]  /*58d0*/  FFMA R66, R66, R111, 1 ;  /* 0x3f80000042427423 */ /* 0x002fce000000006f */
[----:B------:R-:W1:Y:S01]  /*58e0*/  MUFU.EX2 R5, R5 ;  /* 0x0000000500057308 */ /* 0x000e620000000800 */
[----:B--2---:R-:W-:-:S07]  /*58f0*/  FFMA R70, R70, R115, 1 ;  /* 0x3f80000046467423 */ /* 0x004fce0000000073 */
[----:B------:R-:W2:Y:S01]  /*5900*/  MUFU.EX2 R65, R4 ;  /* 0x0000000400417308 */ /* 0x000ea20000000800 */
[----:B---3--:R-:W-:Y:S01]  /*5910*/  FFMA R117, R94, R117, 1 ;  /* 0x3f8000005e757423 */ /* 0x008fe20000000075 */
[----:B-1----:R-:W-:Y:S01]  /*5920*/  FFMA R68, R100, R5, 1 ;  /* 0x3f80000064447423 */ /* 0x002fe20000000005 */
[----:B--2---:R-:W-:Y:S01]  /*5930*/  FFMA R131, R102, R65, 1 ;  /* 0x3f80000066837423 */ /* 0x004fe20000000041 */
[----:B------:R-:W-:Y:S06]  /*5940*/  @P2 BRA `(.L_x_116) ;  /* 0x0000000000142947 */ /* 0x000fec0003800000 */
[----:B------:R-:W-:Y:S01]  /*5950*/  IMAD.MOV.U32 R0, RZ, RZ, R12 ;  /* 0x000000ffff007224 */ /* 0x000fe200078e000c */
[----:B------:R-:W-:-:S07]  /*5960*/  MOV R4, 0x5980 ;  /* 0x0000598000047802 */ /* 0x000fce0000000f00 */
[----:B------:R-:W-:Y:S05]  /*5970*/  CALL.REL.NOINC `($__internal_0_$__cuda_sm20_rcp_rn_f32_slowpath) ;  /* 0x0000008800547944 */ /* 0x000fea0003c00000 */
[----:B------:R-:W-:Y:S01]  /*5980*/  MOV R65, R0 ;  /* 0x0000000000417202 */ /* 0x000fe20000000f00 */
[----:B------:R-:W-:Y:S06]  /*5990*/  BRA `(.L_x_117) ;  /* 0x0000000000107947 */ /* 0x000fec0003800000 */
.L_x_116:
[----:B------:R-:W1:Y:S02]  /*59a0*/  MUFU.RCP R65, R12 ;  /* 0x0000000c00417308 */ /* 0x000e640000001000 */
[----:B-1----:R-:W-:-:S04]  /*59b0*/  FFMA R0, R12, R65, -1 ;  /* 0xbf8000000c007423 */ /* 0x002fc80000000041 */
[----:B------:R-:W-:-:S04]  /*59c0*/  FADD.FTZ R0, -R0, -RZ ;  /* 0x800000ff00007221 */ /* 0x000fc80000010100 */
[----:B------:R-:W-:-:S07]  /*59d0*/  FFMA R65, R65, R0, R65 ;  /* 0x0000000041417223 */ /* 0x000fce0000000041 */
.L_x_117:
[----:B------:R-:W-:Y:S05]  /*59e0*/  BSYNC B1 ;  /* 0x0000000000017941 */ /* 0x000fea0003800000 */
.L_x_115:
        /* <DEDUP_REMOVED lines=10> */
.L_x_119:
[----:B------:R-:W1:Y:S02]  /*5a90*/  MUFU.RCP R12, R121 ;  /* 0x00000079000c7308 */ /* 0x000e640000001000 */
[----:B-1----:R-:W-:-:S04]  /*5aa0*/  FFMA R0, R121, R12, -1 ;  /* 0xbf80000079007423 */ /* 0x002fc8000000000c */
[----:B------:R-:W-:-:S04]  /*5ab0*/  FADD.FTZ R3, -R0, -RZ ;  /* 0x800000ff00037221 */ /* 0x000fc80000010100 */
[----:B------:R-:W-:-:S07]  /*5ac0*/  FFMA R12, R12, R3, R12 ;  /* 0x000000030c0c7223 */ /* 0x000fce000000000c */
.L_x_120:
[----:B------:R-:W-:Y:S05]  /*5ad0*/  BSYNC B1 ;  /* 0x0000000000017941 */ /* 0x000fea0003800000 */
.L_x_118:
        /* <DEDUP_REMOVED lines=10> */
.L_x_122:
[----:B------:R-:W1:Y:S02]  /*5b80*/  MUFU.RCP R67, R14 ;  /* 0x0000000e00437308 */ /* 0x000e640000001000 */
[----:B-1----:R-:W-:-:S04]  /*5b90*/  FFMA R0, R14, R67, -1 ;  /* 0xbf8000000e007423 */ /* 0x002fc80000000043 */
[----:B------:R-:W-:-:S04]  /*5ba0*/  FADD.FTZ R0, -R0, -RZ ;  /* 0x800000ff00007221 */ /* 0x000fc80000010100 */
[----:B------:R-:W-:-:S07]  /*5bb0*/  FFMA R67, R67, R0, R67 ;  /* 0x0000000043437223 */ /* 0x000fce0000000043 */
.L_x_123:
[----:B------:R-:W-:Y:S05]  /*5bc0*/  BSYNC B1 ;  /* 0x0000000000017941 */ /* 0x000fea0003800000 */
.L_x_121:
        /* <DEDUP_REMOVED lines=10> */
.L_x_125:
[----:B------:R-:W1:Y:S02]  /*5c70*/  MUFU.RCP R14, R123 ;  /* 0x0000007b000e7308 */ /* 0x000e640000001000 */
[----:B-1----:R-:W-:-:S04]  /*5c80*/  FFMA R0, R123, R14, -1 ;  /* 0xbf8000007b007423 */ /* 0x002fc8000000000e */
[----:B------:R-:W-:-:S04]  /*5c90*/  FADD.FTZ R3, -R0, -RZ ;  /* 0x800000ff00037221 */ /* 0x000fc80000010100 */
[----:B------:R-:W-:-:S07]  /*5ca0*/  FFMA R14, R14, R3, R14 ;  /* 0x000000030e0e7223 */ /* 0x000fce000000000e */
.L_x_126:
[----:B------:R-:W-:Y:S05]  /*5cb0*/  BSYNC B1 ;  /* 0x0000000000017941 */ /* 0x000fea0003800000 */
.L_x_124:
        /* <DEDUP_REMOVED lines=10> */
.L_x_128:
[----:B------:R-:W1:Y:S02]  /*5d60*/  MUFU.RCP R103, R58 ;  /* 0x0000003a00677308 */ /* 0x000e640000001000 */
[----:B-1----:R-:W-:-:S04]  /*5d70*/  FFMA R0, R58, R103, -1 ;  /* 0xbf8000003a007423 */ /* 0x002fc80000000067 */
[----:B------:R-:W-:-:S04]  /*5d80*/  FADD.FTZ R0, -R0, -RZ ;  /* 0x800000ff00007221 */ /* 0x000fc80000010100 */
[----:B------:R-:W-:-:S07]  /*5d90*/  FFMA R103, R103, R0, R103 ;  /* 0x0000000067677223 */ /* 0x000fce0000000067 */
.L_x_129:
[----:B------:R-:W-:Y:S05]  /*5da0*/  BSYNC B1 ;  /* 0x0000000000017941 */ /* 0x000fea0003800000 */
.L_x_127:
        /* <DEDUP_REMOVED lines=10> */
.L_x_131:
[----:B------:R-:W1:Y:S02]  /*5e50*/  MUFU.RCP R20, R125 ;  /* 0x0000007d00147308 */ /* 0x000e640000001000 */
[----:B-1----:R-:W-:-:S04]  /*5e60*/  FFMA R0, R125, R20, -1 ;  /* 0xbf8000007d007423 */ /* 0x002fc80000000014 */
[----:B------:R-:W-:-:S04]  /*5e70*/  FADD.FTZ R3, -R0, -RZ ;  /* 0x800000ff00037221 */ /* 0x000fc80000010100 */
[----:B------:R-:W-:-:S07]  /*5e80*/  FFMA R20, R20, R3, R20 ;  /* 0x0000000314147223 */ /* 0x000fce0000000014 */
.L_x_132:
[----:B------:R-:W-:Y:S05]  /*5e90*/  BSYNC B1 ;  /* 0x0000000000017941 */ /* 0x000fea0003800000 */
.L_x_130:
        /* <DEDUP_REMOVED lines=10> */
.L_x_134:
[----:B------:R-:W1:Y:S02]  /*5f40*/  MUFU.RCP R107, R62 ;  /* 0x0000003e006b7308 */ /* 0x000e640000001000 */
[----:B-1----:R-:W-:-:S04]  /*5f50*/  FFMA R0, R62, R107, -1 ;  /* 0xbf8000003e007423 */ /* 0x002fc8000000006b */
[----:B------:R-:W-:-:S04]  /*5f60*/  FADD.FTZ R0, -R0, -RZ ;  /* 0x800000ff00007221 */ /* 0x000fc80000010100 */
[----:B------:R-:W-:-:S07]  /*5f70*/  FFMA R107, R107, R0, R107 ;  /* 0x000000006b6b7223 */ /* 0x000fce000000006b */
.L_x_135:
[----:B------:R-:W-:Y:S05]  /*5f80*/  BSYNC B1 ;  /* 0x0000000000017941 */ /* 0x000fea0003800000 */
.L_x_133:
        /* <DEDUP_REMOVED lines=10> */
.L_x_137:
[----:B------:R-:W1:Y:S02]  /*6030*/  MUFU.RCP R56, R127 ;  /* 0x0000007f00387308 */ /* 0x000e640000001000 */
[----:B-1----:R-:W-:-:S04]  /*6040*/  FFMA R0, R127, R56, -1 ;  /* 0xbf8000007f007423 */ /* 0x002fc80000000038 */
[----:B------:R-:W-:-:S04]  /*6050*/  FADD.FTZ R3, -R0, -RZ ;  /* 0x800000ff00037221 */ /* 0x000fc80000010100 */
[----:B------:R-:W-:-:S07]  /*6060*/  FFMA R56, R56, R3, R56 ;  /* 0x0000000338387223 */ /* 0x000fce0000000038 */
.L_x_138:
[----:B------:R-:W-:Y:S05]  /*6070*/  BSYNC B1 ;  /* 0x0000000000017941 */ /* 0x000fea0003800000 */
.L_x_136:
        /* <DEDUP_REMOVED lines=10> */
.L_x_140:
[----:B------:R-:W1:Y:S02]  /*6120*/  MUFU.RCP R113, R66 ;  /* 0x0000004200717308 */ /* 0x000e640000001000 */
[----:B-1----:R-:W-:-:S04]  /*6130*/  FFMA R0, R66, R113, -1 ;  /* 0xbf80000042007423 */ /* 0x002fc80000000071 */
[----:B------:R-:W-:-:S04]  /*6140*/  FADD.FTZ R0, -R0, -RZ ;  /* 0x800000ff00007221 */ /* 0x000fc80000010100 */
[----:B------:R-:W-:-:S07]  /*6150*/  FFMA R113, R113, R0, R113 ;  /* 0x0000000071717223 */ /* 0x000fce0000000071 */
.L_x_141:
[----:B------:R-:W-:Y:S05]  /*6160*/  BSYNC B1 ;  /* 0x0000000000017941 */ /* 0x000fea0003800000 */
.L_x_139:
        /* <DEDUP_REMOVED lines=10> */
.L_x_143:
[----:B------:R-:W1:Y:S02]  /*6210*/  MUFU.RCP R58, R129 ;  /* 0x00000081003a7308 */ /* 0x000e640000001000 */
[----:B-1----:R-:W-:-:S04]  /*6220*/  FFMA R0, R129, R58, -1 ;  /* 0xbf80000081007423 */ /* 0x002fc8000000003a */
[----:B------:R-:W-:-:S04]  /*6230*/  FADD.FTZ R3, -R0, -RZ ;  /* 0x800000ff00037221 */ /* 0x000fc80000010100 */
[----:B------:R-:W-:-:S07]  /*6240*/  FFMA R58, R58, R3, R58 ;  /* 0x000000033a3a7223 */ /* 0x000fce000000003a */
.L_x_144:
[----:B------:R-:W-:Y:S05]  /*6250*/  BSYNC B1 ;  /* 0x0000000000017941 */ /* 0x000fea0003800000 */
.L_x_142:
        /* <DEDUP_REMOVED lines=10> */
.L_x_146:
[----:B------:R-:W1:Y:S02]  /*6300*/  MUFU.RCP R115, R70 ;  /* 0x0000004600737308 */ /* 0x000e640000001000 */
[----:B-1----:R-:W-:-:S04]  /*6310*/  FFMA R0, R70, R115, -1 ;  /* 0xbf80000046007423 */ /* 0x002fc80000000073 */
[----:B------:R-:W-:-:S04]  /*6320*/  FADD.FTZ R0, -R0, -RZ ;  /* 0x800000ff00007221 */ /* 0x000fc80000010100 */
[----:B------:R-:W-:-:S07]  /*6330*/  FFMA R115, R115, R0, R115 ;  /* 0x0000000073737223 */ /* 0x000fce0000000073 */
.L_x_147:
[----:B------:R-:W-:Y:S05]  /*6340*/  BSYNC B1 ;  /* 0x0000000000017941 */ /* 0x000fea0003800000 */
.L_x_145:
        /* <DEDUP_REMOVED lines=10> */
.L_x_149:
[----:B------:R-:W1:Y:S02]  /*63f0*/  MUFU.RCP R60, R117 ;  /* 0x00000075003c7308 */ /* 0x000e640000001000 */
[----:B-1----:R-:W-:-:S04]  /*6400*/  FFMA R0, R117, R60, -1 ;  /* 0xbf80000075007423 */ /* 0x002fc8000000003c */
[----:B------:R-:W-:-:S04]  /*6410*/  FADD.FTZ R3, -R0, -RZ ;  /* 0x800000ff00037221 */ /* 0x000fc80000010100 */
[----:B------:R-:W-:-:S07]  /*6420*/  FFMA R60, R60, R3, R60 ;  /* 0x000000033c3c7223 */ /* 0x000fce000000003c */
.L_x_150:
[----:B------:R-:W-:Y:S05]  /*6430*/  BSYNC B1 ;  /* 0x0000000000017941 */ /* 0x000fea0003800000 */
.L_x_148:
        /* <DEDUP_REMOVED lines=10> */
.L_x_152:
[----:B------:R-:W1:Y:S02]  /*64e0*/  MUFU.RCP R117, R64 ;  /* 0x0000004000757308 */ /* 0x000e640000001000 */
[----:B-1----:R-:W-:-:S04]  /*64f0*/  FFMA R0, R64, R117, -1 ;  /* 0xbf80000040007423 */ /* 0x002fc80000000075 */
[----:B------:R-:W-:-:S04]  /*6500*/  FADD.FTZ R0, -R0, -RZ ;  /* 0x800000ff00007221 */ /* 0x000fc80000010100 */
[----:B------:R-:W-:-:S07]  /*6510*/  FFMA R117, R117, R0, R117 ;  /* 0x0000000075757223 */ /* 0x000fce0000000075 */
.L_x_153:
[----:B------:R-:W-:Y:S05]  /*6520*/  BSYNC B1 ;  /* 0x0000000000017941 */ /* 0x000fea0003800000 */
.L_x_151:
        /* <DEDUP_REMOVED lines=10> */
.L_x_155:
[----:B------:R-:W1:Y:S02]  /*65d0*/  MUFU.RCP R62, R119 ;  /* 0x00000077003e7308 */ /* 0x000e640000001000 */
[----:B-1----:R-:W-:-:S04]  /*65e0*/  FFMA R0, R119, R62, -1 ;  /* 0xbf80000077007423 */ /* 0x002fc8000000003e */
[----:B------:R-:W-:-:S04]  /*65f0*/  FADD.FTZ R3, -R0, -RZ ;  /* 0x800000ff00037221 */ /* 0x000fc80000010100 */
[----:B------:R-:W-:-:S07]  /*6600*/  FFMA R62, R62, R3, R62 ;  /* 0x000000033e3e7223 */ /* 0x000fce000000003e */
.L_x_156:
[----:B------:R-:W-:Y:S05]  /*6610*/  BSYNC B1 ;  /* 0x0000000000017941 */ /* 0x000fea0003800000 */
.L_x_154:
        /* <DEDUP_REMOVED lines=10> */
.L_x_158:
[----:B------:R-:W1:Y:S02]  /*66c0*/  MUFU.RCP R119, R68 ;  /* 0x0000004400777308 */ /* 0x000e640000001000 */
[----:B-1----:R-:W-:-:S04]  /*66d0*/  FFMA R0, R68, R119, -1 ;  /* 0xbf80000044007423 */ /* 0x002fc80000000077 */
[----:B------:R-:W-:-:S04]  /*66e0*/  FADD.FTZ R0, -R0, -RZ ;  /* 0x800000ff00007221 */ /* 0x000fc80000010100 */
[----:B------:R-:W-:-:S07]  /*66f0*/  FFMA R119, R119, R0, R119 ;  /* 0x0000000077777223 */ /* 0x000fce0000000077 */
.L_x_159:
[----:B------:R-:W-:Y:S05]  /*6700*/  BSYNC B1 ;  /* 0x0000000000017941 */ /* 0x000fea0003800000 */
.L_x_157:
        /* <DEDUP_REMOVED lines=9> */
.L_x_161:
[----:B------:R-:W1:Y:S02]  /*67a0*/  MUFU.RCP R0, R131 ;  /* 0x0000008300007308 */ /* 0x000e640000001000 */
[----:B-1----:R-:W-:-:S04]  /*67b0*/  FFMA R3, R131, R0, -1 ;  /* 0xbf80000083037423 */ /* 0x002fc80000000000 */
[----:B------:R-:W-:-:S04]  /*67c0*/  FADD.FTZ R3, -R3, -RZ ;  /* 0x800000ff03037221 */ /* 0x000fc80000010100 */
[----:B------:R-:W-:-:S07]  /*67d0*/  FFMA R0, R0, R3, R0 ;  /* 0x0000000300007223 */ /* 0x000fce0000000000 */
.L_x_162:
[----:B------:R-:W-:Y:S05]  /*67e0*/  BSYNC B1 ;  /* 0x0000000000017941 */ /* 0x000fea0003800000 */
.L_x_160:
[----:B------:R-:W-:Y:S01]  /*67f0*/  FMUL R24, R24, R65 ;  /* 0x0000004118187220 */ /* 0x000fe20000400000 */
        /* <DEDUP_REMOVED lines=15> */
[----:B------:R-:W-:Y:S01]  /*68f0*/  F2FP.BF16.F32.PACK_AB R24, R25, R24 ;  /* 0x000000181918723e */ /* 0x000fe200000010ff */
        /* <DEDUP_REMOVED lines=10> */
[----:B------:R-:W-:-:S05]  /*69a0*/  IADD3 R0, R69, 0x2200, R10 ;  /* 0x0000220045007810 */ /* 0x000fca0007ffe00a */
        /* <DEDUP_REMOVED lines=11> */
[----:B------:R-:W-:Y:S02]  /*6a60*/  UIADD3 UR4, UR52, 0x2200, URZ ;  /* 0x0000220034047890 */ /* 0x000fe4000fffe03f */
[----:B------:R-:W-:Y:S01]  /*6a70*/  UIADD3.X UR9, URZ, UR55, URZ, UP0, !UPT ;  /* 0x000000373f097290 */ /* 0x000fe200087fe43f */
[----:B------:R-:W-:Y:S01]  /*6a80*/  UMOV UR5, UR45 ;  /* 0x0000002d00057c82 */ /* 0x000fe20008000000 */
[----:B------:R-:W-:-:S07]  /*6a90*/  UMOV UR7, UR47 ;  /* 0x0000002f00077c82 */ /* 0x000fce0008000000 */
[----:B------:R2:W-:Y:S01]  /*6aa0*/  UTMASTG.3D [UR4], [UR8] ;  /* 0x00000004080073b5 */ /* 0x0005e20008010000 */
[----:B------:R0:W-:Y:S01]  /*6ab0*/  UTMACMDFLUSH ;  /* 0x00000000000079b7 */ /* 0x0001e20000000000 */
[----:B--2---:R-:W-:-:S04]  /*6ac0*/  DEPBAR.LE SB0, 0x1 ;  /* 0x000080400000791a */ /* 0x004fc80000000000 */
.L_x_164:
[----:B------:R-:W-:Y:S05]  /*6ad0*/  BSYNC B0 ;  /* 0x0000000000007941 */ /* 0x000fea0003800000 */
.L_x_163:
[----:B------:R-:W-:Y:S06]  /*6ae0*/  BAR.SYNC.DEFER_BLOCKING 0x1, 0x100 ;  /* 0x0044000000007b1d */ /* 0x000fec0000010000 */
[----:B------:R-:W-:Y:S04]  /*6af0*/  BSSY B0, `(.L_x_165) ;  /* 0x0000009000007945 */ /* 0x000fe80003800000 */
[----:B------:R-:W-:Y:S05]  /*6b00*/  @P0 BRA `(.L_x_166) ;  /* 0x00000000001c0947 */ /* 0x000fea0003800000 */
[----:B------:R-:W-:-:S13]  /*6b10*/  ISETP.NE.AND P2, PT, R106, 0x3, PT ;  /* 0x000000036a00780c */ /* 0x000fda0003f45270 */
[----:B------:R-:W-:Y:S05]  /*6b20*/  @!P2 BRA `(.L_x_167) ;  /* 0x000000000004a947 */ /* 0x000fea0003800000 */
[----:B------:R-:W-:Y:S01]  /*6b30*/  BPT.TRAP 0x1 ;  /* 0x000000040000795c */ /* 0x000fe20000300000 */
.L_x_167:
[----:B------:R-:W-:-:S04]  /*6b40*/  ULEA UR4, UR42, UR52, 0x3 ;  /* 0x000000342a047291 */ /* 0x000fc8000f8e183f */
[----:B------:R-:W-:-:S04]  /*6b50*/  UIADD3 UR4, UR4, 0x60, URZ ;  /* 0x0000006004047890 */ /* 0x000fc8000fffe03f */
[----:B------:R-:W-:-:S09]  /*6b60*/  UPRMT UR4, UR51, 0x654, UR4 ;  /* 0x0000065433047896 */ /* 0x000fd20008000004 */
[----:B------:R-:W-:Y:S03]  /*6b70*/  SYNCS.ARRIVE.TRANS64.RED.A1T0 RZ, [UR4], RZ ;  /* 0x000000ffffff79a7 */ /* 0x000fe60008100404 */
.L_x_166:
[----:B------:R-:W-:Y:S05]  /*6b80*/  BSYNC B0 ;  /* 0x0000000000007941 */ /* 0x000fea0003800000 */
.L_x_165:
[----:B------:R-:W-:Y:S01]  /*6b90*/  UIADD3 UR42, UR42, 0x1, URZ ;  /* 0x000000012a2a7890 */ /* 0x000fe2000fffe03f */
[----:B------:R-:W-:Y:S01]  /*6ba0*/  BSSY B0, `(.L_x_168) ;  /* 0x000003a000007945 */ /* 0x000fe20003800000 */
[----:B------:R-:W-:Y:S02]  /*6bb0*/  MOV R12, R93 ;  /* 0x0000005d000c7202 */ /* 0x000fe40000000f00 */
[----:B------:R-:W-:-:S04]  /*6bc0*/  UISETP.NE.AND UP0, UPT, UR42, 0x4, UPT ;  /* 0x000000042a00788c */ /* 0x000fc8000bf05270 */
[----:B------:R-:W-:Y:S01]  /*6bd0*/  USEL UR42, UR42, URZ, UP0 ;  /* 0x0000003f2a2a7287 */ /* 0x000fe20008000000 */
[----:B------:R-:W-:Y:S11]  /*6be0*/  @P0 BRA `(.L_x_169) ;  /* 0x0000000000d40947 */ /* 0x000ff60003800000 */
[----:B------:R-:W-:-:S13]  /*6bf0*/  ISETP.NE.AND P2, PT, R106, 0x3, PT ;  /* 0x000000036a00780c */ /* 0x000fda0003f45270 */
[----:B------:R-:W-:Y:S05]  /*6c00*/  @!P2 BRA `(.L_x_170) ;  /* 0x000000000004a947 */ /* 0x000fea0003800000 */
[----:B------:R-:W-:Y:S01]  /*6c10*/  BPT.TRAP 0x1 ;  /* 0x000000040000795c */ /* 0x000fe20000300000 */
.L_x_170:
[C---:B-1----:R-:W-:Y:S01]  /*6c20*/  LEA R0, R6.reuse, UR52, 0x3 ;  /* 0x0000003406007c11 */ /* 0x042fe2000f8e18ff */
[----:B------:R-:W-:Y:S01]  /*6c30*/  BSSY B1, `(.L_x_171) ;  /* 0x0000007000017945 */ /* 0x000fe20003800000 */
[----:B------:R-:W-:Y:S02]  /*6c40*/  SHF.L.U32 R3, R93, 0x1f, RZ ;  /* 0x0000001f5d037819 */ /* 0x000fe400000006ff */
[----:B------:R-:W-:Y:S02]  /*6c50*/  IADD3 R25, R6, 0x1, RZ ;  /* 0x0000000106197810 */ /* 0x000fe40007ffe0ff */
[----:B------:R-:W1:Y:S02]  /*6c60*/  SYNCS.PHASECHK.TRANS64.TRYWAIT P3, [R0+URZ+0x40], R3 ;  /* 0x00004003000075a7 */ /* 0x000e64000806017f */
[----:B------:R-:W-:-:S04]  /*6c70*/  ISETP.NE.AND P2, PT, R25, 0x4, PT ;  /* 0x000000041900780c */ /* 0x000fc80003f45270 */
[----:B------:R-:W-:Y:S01]  /*6c80*/  SEL R58, RZ, 0x1, P2 ;  /* 0x00000001ff3a7807 */ /* 0x000fe20001000000 */
[----:B-1----:R-:W-:Y:S08]  /*6c90*/  @!P3 BRA `(.L_x_172) ;  /* 0x000000700020b947 */ /* 0x002ff00003800000 */
.L_x_363:
[----:B------:R-:W-:Y:S05]  /*6ca0*/  BSYNC B1 ;  /* 0x0000000000017941 */ /* 0x000fea0003800000 */
.L_x_171:
[----:B------:R-:W-:Y:S05]  /*6cb0*/  @P1 BRA `(.L_x_173) ;  /* 0x0000000000981947 */ /* 0x000fea0003800000 */
[----:B-1----:R-:W-:Y:S01]  /*6cc0*/  IMAD R3, R6, 0x2000, R71 ;  /* 0x0000200006037824 */ /* 0x002fe200078e0247 */
[----:B------:R-:W-:Y:S05]  /*6cd0*/  WARPSYNC.ALL ;  /* 0x0000000000007948 */ /* 0x000fea0003800000 */
[C---:B------:R-:W-:Y:S01]  /*6ce0*/  IADD3 R0, R3.reuse, 0x20, RZ ;  /* 0x0000002003007810 */ /* 0x040fe20007ffe0ff */
[----:B------:R-:W1:Y:S01]  /*6cf0*/  LDSM.16.M88.4 R4, [R3] ;  /* 0x000000000304783b */ /* 0x000e620000000200 */
[----:B------:R-:W-:-:S05]  /*6d00*/  @P6 IADD3 R0, R3, -0x20, RZ ;  /* 0xffffffe003006810 */ /* 0x000fca0007ffe0ff */
[----:B------:R-:W2:Y:S01]  /*6d10*/  LDSM.16.M88.4 R28, [R0] ;  /* 0x00000000001c783b */ /* 0x000ea20000000200 */
[----:B-1----:R-:W-:Y:S01]  /*6d20*/  IMAD.U32 R8, R4, 0x10000, RZ ;  /* 0x0001000004087824 */ /* 0x002fe200078e00ff */
[----:B------:R-:W-:Y:S01]  /*6d30*/  SHF.L.U32 R20, R6, 0x10, RZ ;  /* 0x0000001006147819 */ /* 0x000fe200000006ff */
[----:B------:R-:W-:Y:S01]  /*6d40*/  IMAD.U32 R24, R7, 0x10000, RZ ;  /* 0x0001000007187824 */ /* 0x000fe200078e00ff */
[----:B------:R-:W-:Y:S02]  /*6d50*/  LOP3.LUT R4, R4, 0xffff0000, RZ, 0xc0, !PT ;  /* 0xffff000004047812 */ /* 0x000fe400078ec0ff */
[----:B------:R-:W-:Y:S01]  /*6d60*/  SHF.L.U32 R12, R5, 0x10, RZ ;  /* 0x00000010050c7819 */ /* 0x000fe200000006ff */
[----:B--2---:R-:W-:Y:S01]  /*6d70*/  IMAD.U32 R36, R30, 0x10000, RZ ;  /* 0x000100001e247824 */ /* 0x004fe200078e00ff */
        /* <DEDUP_REMOVED lines=25> */
[----:B------:R-:W-:-:S07]  /*6f10*/  FMUL R101, R91, R56 ;  /* 0x000000385b657220 */ /* 0x000fce0000400000 */
.L_x_173:
[----:B------:R-:W-:Y:S02]  /*6f20*/  LOP3.LUT R12, R93, R58, RZ, 0x3c, !PT ;  /* 0x0000003a5d0c7212 */ /* 0x000fe400078e3cff */
[----:B------:R-:W-:-:S07]  /*6f30*/  SEL R6, R25, RZ, P2 ;  /* 0x000000ff19067207 */ /* 0x000fce0001000000 */
.L_x_169:
[----:B------:R-:W-:Y:S05]  /*6f40*/  BSYNC B0 ;  /* 0x0000000000007941 */ /* 0x000fea0003800000 */
.L_x_168:
[----:B------:R-:W-:Y:S01]  /*6f50*/  MOV R66, 0x3bbb989d ;  /* 0x3bbb989d00427802 */ /* 0x000fe20000000f00 */
[C---:B------:R-:W-:Y:S01]  /*6f60*/  FFMA R73, R92.reuse, R73, R8 ;  /* 0x000000495c497223 */ /* 0x040fe20000000008 */
[----:B------:R-:W-:Y:S02]  /*6f70*/  IMAD.MOV.U32 R68, RZ, RZ, 0x437c0000 ;  /* 0x437c0000ff447424 */ /* 0x000fe400078e00ff */
[C---:B------:R-:W-:Y:S01]  /*6f80*/  FFMA R74, R92.reuse, R74, R9 ;  /* 0x0000004a5c4a7223 */ /* 0x040fe20000000009 */
[C---:B------:R-:W-:Y:S01]  /*6f90*/  FFMA R75, R92.reuse, R75, R11 ;  /* 0x0000004b5c4b7223 */ /* 0x040fe2000000000b */
[----:B------:R-:W-:Y:S01]  /*6fa0*/  FFMA.SAT R4, -R73, R66, 0.5 ;  /* 0x3f00000049047423 */ /* 0x000fe20000002142 */
[----:B------:R-:W-:Y:S01]  /*6fb0*/  FFMA R72, R92, R72, R7 ;  /* 0x000000485c487223 */ /* 0x000fe20000000007 */
[----:B------:R-:W-:Y:S01]  /*6fc0*/  FFMA.SAT R5, -R74, R66, 0.5 ;  /* 0x3f0000004a057423 */ /* 0x000fe20000002142 */
[----:B------:R-:W-:Y:S01]  /*6fd0*/  FFMA R77, R92, R77, R15 ;  /* 0x0000004d5c4d7223 */ /* 0x000fe2000000000f */
[----:B------:R-:W-:Y:S01]  /*6fe0*/  FFMA.RM R4, R4, R68, 12582913 ;  /* 0x4b40000104047423 */ /* 0x000fe20000004044 */
[----:B-1----:R-:W-:Y:S01]  /*6ff0*/  FFMA.SAT R24, -R75, R66, 0.5 ;  /* 0x3f0000004b187423 */ /* 0x002fe20000002142 */
[----:B------:R-:W-:Y:S01]  /*7000*/  FFMA.RM R20, R5, R68, 12582913 ;  /* 0x4b40000105147423 */ /* 0x000fe20000004044 */
[----:B------:R-:W-:Y:S01]  /*7010*/  FFMA.SAT R0, -R72, R66, 0.5 ;  /* 0x3f00000048007423 */ /* 0x000fe20000002142 */
[----:B------:R-:W-:Y:S01]  /*7020*/  FADD R14, R4, -12583039 ;  /* 0xcb40007f040e7421 */ /* 0x000fe20000000000 */
[----:B------:R-:W-:Y:S01]  /*7030*/  FFMA R76, R92, R76, R13 ;  /* 0x0000004c5c4c7223 */ /* 0x000fe2000000000d */
[----:B------:R-:W-:Y:S01]  /*7040*/  FADD R5, R20, -12583039 ;  /* 0xcb40007f14057421 */ /* 0x000fe20000000000 */
[----:B------:R-:W-:Y:S01]  /*7050*/  FFMA.SAT R29, -R77, R66, 0.5 ;  /* 0x3f0000004d1d7423 */ /* 0x000fe20000002142 */
[C---:B------:R-:W-:Y:S01]  /*7060*/  FFMA R14, -R73.reuse, 1.4426950216293334961, -R14 ;  /* 0x3fb8aa3b490e7823 */ /* 0x040fe2000000090e */
[----:B------:R-:W-:Y:S01]  /*7070*/  FFMA.RM R24, R24, R68, 12582913 ;  /* 0x4b40000118187423 */ /* 0x000fe20000004044 */
[----:B------:R-:W-:Y:S01]  /*7080*/  FFMA R25, -R74, 1.4426950216293334961, -R5 ;  /* 0x3fb8aa3b4a197823 */ /* 0x000fe20000000905 */
[----:B------:R-:W-:Y:S01]  /*7090*/  FFMA R78, R92, R78, R21 ;  /* 0x0000004e5c4e7223 */ /* 0x000fe20000000015 */
[----:B------:R-:W-:Y:S01]  /*70a0*/  FFMA R14, -R73, 1.925963033500011079e-08, R14 ;  /* 0x32a57060490e7823 */ /* 0x000fe2000000010e */
[----:B------:R-:W-:Y:S01]  /*70b0*/  FFMA.RM R0, R0, R68, 12582913 ;  /* 0x4b40000100007423 */ /* 0x000fe20000004044 */
[-C--:B------:R-:W-:Y:S01]  /*70c0*/  FFMA.SAT R27, -R76, R66.reuse, 0.5 ;  /* 0x3f0000004c1b7423 */ /* 0x080fe20000002142 */
[----:B------:R-:W-:Y:S01]  /*70d0*/  FADD R26, R24, -12583039 ;  /* 0xcb40007f181a7421 */ /* 0x000fe20000000000 */
[----:B------:R1:W2:Y:S01]  /*70e0*/  MUFU.EX2 R5, R14 ;  /* 0x0000000e00057308 */ /* 0x0002a20000000800 */
[----:B------:R-:W-:Y:S01]  /*70f0*/  FFMA.SAT R31, -R78, R66, 0.5 ;  /* 0x3f0000004e1f7423 */ /* 0x000fe20000002142 */
[----:B------:R-:W-:Y:S01]  /*7100*/  FADD R3, R0, -12583039 ;  /* 0xcb40007f00037421 */ /* 0x000fe20000000000 */
[-C--:B------:R-:W-:Y:S01]  /*7110*/  FFMA.RM R28, R27, R68.reuse, 12582913 ;  /* 0x4b4000011b1c7423 */ /* 0x080fe20000004044 */
[----:B------:R-:W-:Y:S01]  /*7120*/  FFMA R26, -R75, 1.4426950216293334961, -R26 ;  /* 0x3fb8aa3b4b1a7823 */ /* 0x000fe2000000091a */
[----:B------:R-:W-:Y:S01]  /*7130*/  FFMA R79, R92, R79, R23 ;  /* 0x0000004f5c4f7223 */ /* 0x000fe20000000017 */
[-C--:B------:R-:W-:Y:S01]  /*7140*/  FFMA.RM R32, R31, R68.reuse, 12582913 ;  /* 0x4b4000011f207423 */ /* 0x080fe20000004044 */
[----:B------:R-:W-:Y:S01]  /*7150*/  FFMA R3, -R72, 1.4426950216293334961, -R3 ;  /* 0x3fb8aa3b48037823 */ /* 0x000fe20000000903 */
[----:B------:R-:W-:Y:S01]  /*7160*/  FADD R27, R28, -12583039 ;  /* 0xcb40007f1c1b7421 */ /* 0x000fe20000000000 */
[----:B-1----:R-:W-:Y:S01]  /*7170*/  FFMA.RM R14, R29, R68, 12582913 ;  /* 0x4b4000011d0e7423 */ /* 0x002fe20000004044 */
[----:B------:R-:W-:Y:S01]  /*7180*/  FFMA R26, -R75, 1.925963033500011079e-08, R26 ;  /* 0x32a570604b1a7823 */ /* 0x000fe2000000011a */
[----:B------:R-:W-:Y:S01]  /*7190*/  FFMA R81, R92, R81, R95 ;  /* 0x000000515c517223 */ /* 0x000fe2000000005f */
[-C--:B------:R-:W-:Y:S01]  /*71a0*/  FFMA.SAT R33, -R79, R66.reuse, 0.5 ;  /* 0x3f0000004f217423 */ /* 0x080fe20000002142 */
[----:B------:R-:W-:Y:S01]  /*71b0*/  FADD R30, R14, -12583039 ;  /* 0xcb40007f0e1e7421 */ /* 0x000fe20000000000 */
[----:B------:R-:W-:Y:S01]  /*71c0*/  FADD R31, R32, -12583039 ;  /* 0xcb40007f201f7421 */ /* 0x000fe20000000000 */
[----:B------:R-:W-:Y:S01]  /*71d0*/  FFMA R3, -R72, 1.925963033500011079e-08, R3 ;  /* 0x32a5706048037823 */ /* 0x000fe20000000103 */
[----:B------:R-:W-:Y:S01]  /*71e0*/  FFMA R29, -R76, 1.4426950216293334961, -R27 ;  /* 0x3fb8aa3b4c1d7823 */ /* 0x000fe2000000091b */
[----:B------:R-:W-:Y:S01]  /*71f0*/  FFMA R30, -R77, 1.4426950216293334961, -R30 ;  /* 0x3fb8aa3b4d1e7823 */ /* 0x000fe2000000091e */
[----:B------:R1:W-:Y:S01]  /*7200*/  MUFU.EX2 R27, R26 ;  /* 0x0000001a001b7308 */ /* 0x0003e20000000800 */
[----:B------:R-:W-:Y:S01]  /*7210*/  FFMA.SAT R37, -R81, R66, 0.5 ;  /* 0x3f00000051257423 */ /* 0x000fe20000002142 */
[C---:B------:R-:W-:Y:S01]  /*7220*/  FFMA R82, R92.reuse, R82, R59 ;  /* 0x000000525c527223 */ /* 0x040fe2000000003b */
[----:B------:R-:W-:Y:S01]  /*7230*/  FFMA R30, -R77, 1.925963033500011079e-08, R30 ;  /* 0x32a570604d1e7823 */ /* 0x000fe2000000011e */
[C---:B------:R-:W-:Y:S01]  /*7240*/  FFMA R80, R92.reuse, R80, R57 ;  /* 0x000000505c507223 */ /* 0x040fe20000000039 */
[----:B------:R-:W-:Y:S01]  /*7250*/  FFMA R85, R92, R85, R99 ;  /* 0x000000555c557223 */ /* 0x000fe20000000063 */
[----:B------:R-:W-:Y:S01]  /*7260*/  FFMA.SAT R39, -R82, R66, 0.5 ;  /* 0x3f00000052277423 */ /* 0x000fe20000002142 */
[----:B------:R-:W-:Y:S01]  /*7270*/  FFMA R84, R92, R84, R61 ;  /* 0x000000545c547223 */ /* 0x000fe2000000003d */
[----:B------:R-:W3:Y:S01]  /*7280*/  MUFU.EX2 R3, R3 ;  /* 0x0000000300037308 */ /* 0x000ee20000000800 */
[-C--:B-1----:R-:W-:Y:S01]  /*7290*/  FFMA.RM R26, R33, R68.reuse, 12582913 ;  /* 0x4b400001211a7423 */ /* 0x082fe20000004044 */
[----:B------:R-:W-:Y:S01]  /*72a0*/  FFMA R33, -R78, 1.4426950216293334961, -R31 ;  /* 0x3fb8aa3b4e217823 */ /* 0x000fe2000000091f */
[----:B------:R-:W-:Y:S01]  /*72b0*/  FFMA.RM R56, R39, R68, 12582913 ;  /* 0x4b40000127387423 */ /* 0x000fe20000004044 */
[-C--:B------:R-:W-:Y:S01]  /*72c0*/  FFMA.SAT R35, -R80, R66.reuse, 0.5 ;  /* 0x3f00000050237423 */ /* 0x080fe20000002142 */
[----:B------:R-:W-:Y:S01]  /*72d0*/  FFMA.SAT R62, -R85, R66, 0.5 ;  /* 0x3f000000553e7423 */ /* 0x000fe20000002142 */
[----:B------:R-:W-:Y:S01]  /*72e0*/  FFMA R86, R92, R86, R63 ;  /* 0x000000565c567223 */ /* 0x000fe2000000003f */
[----:B------:R-:W-:Y:S01]  /*72f0*/  FADD R39, R56, -12583039 ;  /* 0xcb40007f38277421 */ /* 0x000fe20000000000 */
[----:B------:R1:W-:Y:S01]  /*7300*/  MUFU.EX2 R31, R30 ;  /* 0x0000001e001f7308 */ /* 0x0003e20000000800 */
[----:B------:R-:W-:Y:S01]  /*7310*/  FADD R34, R26, -12583039 ;  /* 0xcb40007f1a227421 */ /* 0x000fe20000000000 */
[----:B------:R-:W-:Y:S01]  /*7320*/  FFMA R83, R92, R83, R97 ;  /* 0x000000535c537223 */ /* 0x000fe20000000061 */
[----:B------:R-:W-:Y:S01]  /*7330*/  SHF.L.U32 R0, R0, 0x17, RZ ;  /* 0x0000001700007819 */ /* 0x000fe200000006ff */
[----:B------:R-:W-:Y:S01]  /*7340*/  FFMA R25, -R74, 1.925963033500011079e-08, R25 ;  /* 0x32a570604a197823 */ /* 0x000fe20000000119 */
[----:B------:R-:W-:Y:S01]  /*7350*/  FFMA R87, R92, R87, R101 ;  /* 0x000000575c577223 */ /* 0x000fe20000000065 */
[----:B------:R-:W-:Y:S01]  /*7360*/  FFMA.RM R36, R35, R68, 12582913 ;  /* 0x4b40000123247423 */ /* 0x000fe20000004044 */
[----:B------:R-:W-:Y:S01]  /*7370*/  FFMA.SAT R60, -R84, R66, 0.5 ;  /* 0x3f000000543c7423 */ /* 0x000fe20000002142 */
[-C--:B------:R-:W-:Y:S01]  /*7380*/  FFMA.RM R62, R62, R68.reuse, 12582913 ;  /* 0x4b4000013e3e7423 */ /* 0x080fe20000004044 */
[----:B-1----:R-:W-:Y:S01]  /*7390*/  FFMA.RM R30, R37, R68, 12582913 ;  /* 0x4b400001251e7423 */ /* 0x002fe20000004044 */
[----:B------:R-:W-:Y:S01]  /*73a0*/  FFMA R65, -R82, 1.4426950216293334961, -R39 ;  /* 0x3fb8aa3b52417823 */ /* 0x000fe20000000927 */
[-C--:B------:R-:W-:Y:S01]  /*73b0*/  FFMA.SAT R64, -R86, R66.reuse, 0.5 ;  /* 0x3f00000056407423 */ /* 0x080fe20000002142 */
[----:B------:R-:W-:Y:S01]  /*73c0*/  FFMA R34, -R79, 1.4426950216293334961, -R34 ;  /* 0x3fb8aa3b4f227823 */ /* 0x000fe20000000922 */
[----:B------:R-:W-:Y:S01]  /*73d0*/  FADD R38, R30, -12583039 ;  /* 0xcb40007f1e267421 */ /* 0x000fe20000000000 */
[-C--:B------:R-:W-:Y:S01]  /*73e0*/  FFMA.SAT R58, -R83, R66.reuse, 0.5 ;  /* 0x3f000000533a7423 */ /* 0x080fe20000002142 */
[----:B------:R-:W-:Y:S01]  /*73f0*/  FFMA.SAT R66, -R87, R66, 0.5 ;  /* 0x3f00000057427423 */ /* 0x000fe20000002142 */
[----:B------:R-:W-:Y:S01]  /*7400*/  FADD R35, R36, -12583039 ;  /* 0xcb40007f24237421 */ /* 0x000fe20000000000 */
[C---:B------:R-:W-:Y:S01]  /*7410*/  FFMA R38, -R81.reuse, 1.4426950216293334961, -R38 ;  /* 0x3fb8aa3b51267823 */ /* 0x040fe20000000926 */
[-C--:B------:R-:W-:Y:S01]  /*7420*/  FFMA.RM R60, R60, R68.reuse, 12582913 ;  /* 0x4b4000013c3c7423 */ /* 0x080fe20000004044 */
[----:B------:R-:W1:Y:S01]  /*7430*/  MUFU.EX2 R25, R25 ;  /* 0x0000001900197308 */ /* 0x000e620000000800 */
[-C--:B------:R-:W-:Y:S01]  /*7440*/  FFMA.RM R64, R64, R68.reuse, 12582913 ;  /* 0x4b40000140407423 */ /* 0x080fe20000004044 */
[----:B------:R-:W-:Y:S01]  /*7450*/  FFMA R38, -R81, 1.925963033500011079e-08, R38 ;  /* 0x32a5706051267823 */ /* 0x000fe20000000126 */
[----:B------:R-:W-:Y:S01]  /*7460*/  SHF.L.U32 R4, R4, 0x17, RZ ;  /* 0x0000001704047819 */ /* 0x000fe200000006ff */
[----:B------:R-:W-:Y:S01]  /*7470*/  FFMA R34, -R79, 1.925963033500011079e-08, R34 ;  /* 0x32a570604f227823 */ /* 0x000fe20000000122 */
[-C--:B------:R-:W-:Y:S01]  /*7480*/  FFMA.RM R58, R58, R68.reuse, 12582913 ;  /* 0x4b4000013a3a7423 */ /* 0x080fe20000004044 */
[----:B------:R-:W-:Y:S01]  /*7490*/  FFMA.RM R66, R66, R68, 12582913 ;  /* 0x4b40000142427423 */ /* 0x000fe20000004044 */
[----:B------:R-:W-:Y:S01]  /*74a0*/  FADD R67, R60, -12583039 ;  /* 0xcb40007f3c437421 */ /* 0x000fe20000000000 */
[----:B------:R3:W-:Y:S01]  /*74b0*/  MUFU.EX2 R39, R38 ;  /* 0x0000002600277308 */ /* 0x0007e20000000800 */
[----:B------:R-:W-:Y:S01]  /*74c0*/  FFMA R37, -R80, 1.4426950216293334961, -R35 ;  /* 0x3fb8aa3b50257823 */ /* 0x000fe20000000923 */
[----:B--2---:R-:W-:Y:S01]  /*74d0*/  FFMA R107, R4, R5, 1 ;  /* 0x3f800000046b7423 */ /* 0x004fe20000000005 */
[----:B------:R-:W-:Y:S01]  /*74e0*/  FADD R4, R66, -12583039 ;  /* 0xcb40007f42047421 */ /* 0x000fe20000000000 */
[----:B------:R-:W-:Y:S01]  /*74f0*/  FFMA R103, -R84, 1.4426950216293334961, -R67 ;  /* 0x3fb8aa3b54677823 */ /* 0x000fe20000000943 */
[----:B------:R-:W-:Y:S01]  /*7500*/  FFMA R65, -R82, 1.925963033500011079e-08, R65 ;  /* 0x32a5706052417823 */ /* 0x000fe20000000141 */
[----:B------:R-:W-:Y:S01]  /*7510*/  FFMA R29, -R76, 1.925963033500011079e-08, R29 ;  /* 0x32a570604c1d7823 */ /* 0x000fe2000000011d */
[----:B------:R-:W-:Y:S01]  /*7520*/  FFMA R4, -R87, 1.4426950216293334961, -R4 ;  /* 0x3fb8aa3b57047823 */ /* 0x000fe20000000904 */
[----:B------:R2:W-:Y:S01]  /*7530*/  MUFU.EX2 R35, R34 ;  /* 0x0000002200237308 */ /* 0x0005e20000000800 */
[----:B---3--:R-:W-:Y:S01]  /*7540*/  FFMA R38, R0, R3, 1 ;  /* 0x3f80000000267423 */ /* 0x008fe20000000003 */
[----:B------:R-:W-:Y:S01]  /*7550*/  FADD R0, R62, -12583039 ;  /* 0xcb40007f3e007421 */ /* 0x000fe20000000000 */
[----:B------:R-:W-:Y:S01]  /*7560*/  FADD R3, R64, -12583039 ;  /* 0xcb40007f40037421 */ /* 0x000fe20000000000 */
[----:B------:R-:W-:Y:S01]  /*7570*/  FFMA R103, -R84, 1.925963033500011079e-08, R103 ;  /* 0x32a5706054677823 */ /* 0x000fe20000000167 */
[----:B------:R-:W-:Y:S01]  /*7580*/  FFMA R33, -R78, 1.925963033500011079e-08, R33 ;  /* 0x32a570604e217823 */ /* 0x000fe20000000121 */
[C---:B------:R-:W-:Y:S01]  /*7590*/  FFMA R0, -R85.reuse, 1.4426950216293334961, -R0 ;  /* 0x3fb8aa3b55007823 */ /* 0x040fe20000000900 */
[----:B------:R-:W-:Y:S01]  /*75a0*/  FFMA R5, -R86, 1.4426950216293334961, -R3 ;  /* 0x3fb8aa3b56057823 */ /* 0x000fe20000000903 */
[----:B------:R-:W-:Y:S01]  /*75b0*/  FFMA R37, -R80, 1.925963033500011079e-08, R37 ;  /* 0x32a5706050257823 */ /* 0x000fe20000000125 */
[----:B--2---:R-:W-:Y:S01]  /*75c0*/  FADD R34, R58, -12583039 ;  /* 0xcb40007f3a227421 */ /* 0x004fe20000000000 */
[----:B------:R-:W-:Y:S01]  /*75d0*/  FFMA R0, -R85, 1.925963033500011079e-08, R0 ;  /* 0x32a5706055007823 */ /* 0x000fe20000000100 */
[----:B------:R-:W-:Y:S01]  /*75e0*/  FFMA R5, -R86, 1.925963033500011079e-08, R5 ;  /* 0x32a5706056057823 */ /* 0x000fe20000000105 */
[----:B------:R-:W-:-:S02]  /*75f0*/  IMAD.SHL.U32 R20, R20, 0x800000, RZ ;  /* 0x0080000014147824 */ /* 0x000fc400078e00ff */
[----:B------:R-:W-:Y:S01]  /*7600*/  FFMA R34, -R83, 1.4426950216293334961, -R34 ;  /* 0x3fb8aa3b53227823 */ /* 0x000fe20000000922 */
[----:B------:R2:W-:Y:S01]  /*7610*/  MUFU.EX2 R3, R0 ;  /* 0x0000000000037308 */ /* 0x0005e20000000800 */
[----:B------:R-:W-:Y:S01]  /*7620*/  FFMA R4, -R87, 1.925963033500011079e-08, R4 ;  /* 0x32a5706057047823 */ /* 0x000fe20000000104 */
[----:B-1----:R-:W-:Y:S01]  /*7630*/  FFMA R20, R20, R25, 1 ;  /* 0x3f80000014147423 */ /* 0x002fe20000000019 */
[----:B------:R-:W-:Y:S01]  /*7640*/  FFMA R34, -R83, 1.925963033500011079e-08, R34 ;  /* 0x32a5706053227823 */ /* 0x000fe20000000122 */
[----:B------:R-:W-:Y:S01]  /*7650*/  SHF.L.U32 R60, R60, 0x17, RZ ;  /* 0x000000173c3c7819 */ /* 0x000fe200000006ff */
[----:B------:R-:W-:Y:S01]  /*7660*/  IMAD.SHL.U32 R56, R56, 0x800000, RZ ;  /* 0x0080000038387824 */ /* 0x000fe200078e00ff */
[----:B------:R-:W-:Y:S01]  /*7670*/  SHF.L.U32 R24, R24, 0x17, RZ ;  /* 0x0000001718187819 */ /* 0x000fe200000006ff */
[----:B------:R-:W-:Y:S01]  /*7680*/  IMAD.SHL.U32 R14, R14, 0x800000, RZ ;  /* 0x008000000e0e7824 */ /* 0x000fe200078e00ff */
[----:B------:R-:W1:Y:S01]  /*7690*/  MUFU.EX2 R65, R65 ;  /* 0x0000004100417308 */ /* 0x000e620000000800 */
[----:B--2---:R-:W-:Y:S01]  /*76a0*/  IADD3 R0, R38, 0x1800000, RZ ;  /* 0x0180000026007810 */ /* 0x004fe20007ffe0ff */
[----:B------:R-:W-:Y:S01]  /*76b0*/  IMAD.SHL.U32 R36, R36, 0x800000, RZ ;  /* 0x0080000024247824 */ /* 0x000fe200078e00ff */
[----:B------:R-:W-:Y:S01]  /*76c0*/  SHF.L.U32 R28, R28, 0x17, RZ ;  /* 0x000000171c1c7819 */ /* 0x000fe200000006ff */
[----:B------:R-:W-:Y:S01]  /*76d0*/  IMAD.SHL.U32 R62, R62, 0x800000, RZ ;  /* 0x008000003e3e7824 */ /* 0x000fe200078e00ff */
[----:B------:R-:W-:Y:S01]  /*76e0*/  LOP3.LUT R0, R0, 0x7f800000, RZ, 0xc0, !PT ;  /* 0x7f80000000007812 */ /* 0x000fe200078ec0ff */
[----:B------:R-:W-:Y:S01]  /*76f0*/  BSSY B1, `(.L_x_174) ;  /* 0x0000026000017945 */ /* 0x000fe20003800000 */
[----:B------:R-:W-:Y:S01]  /*7700*/  SHF.L.U32 R32, R32, 0x17, RZ ;  /* 0x0000001720207819 */ /* 0x000fe200000006ff */
[----:B------:R-:W2:Y:S01]  /*7710*/  MUFU.EX2 R103, R103 ;  /* 0x0000006700677308 */ /* 0x000ea20000000800 */
[----:B------:R-:W-:Y:S01]  /*7720*/  ISETP.GT.U32.AND P2, PT, R0, 0x1ffffff, PT ;  /* 0x01ffffff0000780c */ /* 0x000fe20003f44070 */
[----:B------:R-:W-:Y:S01]  /*7730*/  FFMA R113, R24, R27, 1 ;  /* 0x3f80000018717423 */ /* 0x000fe2000000001b */
[----:B------:R-:W-:Y:S01]  /*7740*/  SHF.L.U32 R26, R26, 0x17, RZ ;  /* 0x000000171a1a7819 */ /* 0x000fe200000006ff */
[----:B------:R-:W-:Y:S01]  /*7750*/  FFMA R31, R14, R31, 1 ;  /* 0x3f8000000e1f7423 */ /* 0x000fe2000000001f */
[----:B------:R-:W-:-:S02]  /*7760*/  SHF.L.U32 R30, R30, 0x17, RZ ;  /* 0x000000171e1e7819 */ /* 0x000fc400000006ff */
[----:B------:R-:W-:Y:S01]  /*7770*/  SHF.L.U32 R58, R58, 0x17, RZ ;  /* 0x000000173a3a7819 */ /* 0x000fe200000006ff */
[----:B------:R-:W3:Y:S01]  /*7780*/  MUFU.EX2 R29, R29 ;  /* 0x0000001d001d7308 */ /* 0x000ee20000000800 */
[----:B------:R-:W-:Y:S01]  /*7790*/  SHF.L.U32 R64, R64, 0x17, RZ ;  /* 0x0000001740407819 */ /* 0x000fe200000006ff */
[----:B-1----:R-:W-:Y:S01]  /*77a0*/  FFMA R56, R56, R65, 1 ;  /* 0x3f80000038387423 */ /* 0x002fe20000000041 */
[----:B------:R-:W-:Y:S01]  /*77b0*/  SHF.L.U32 R66, R66, 0x17, RZ ;  /* 0x0000001742427819 */ /* 0x000fe200000006ff */
[----:B------:R-:W-:Y:S01]  /*77c0*/  FFMA R35, R26, R35, 1 ;  /* 0x3f8000001a237423 */ /* 0x000fe20000000023 */
[----:B------:R-:W-:Y:S01]  /*77d0*/  FFMA R39, R30, R39, 1 ;  /* 0x3f8000001e277423 */ /* 0x000fe20000000027 */
[----:B------:R-:W-:Y:S02]  /*77e0*/  FFMA R65, R62, R3, 1 ;  /* 0x3f8000003e417423 */ /* 0x000fe40000000003 */
[----:B------:R-:W1:Y:S01]  /*77f0*/  MUFU.EX2 R33, R33 ;  /* 0x0000002100217308 */ /* 0x000e620000000800 */
[----:B--2---:R-:W-:-:S07]  /*7800*/  FFMA R60, R60, R103, 1 ;  /* 0x3f8000003c3c7423 */ /* 0x004fce0000000067 */
[----:B------:R-:W2:Y:S01]  /*7810*/  MUFU.EX2 R37, R37 ;  /* 0x0000002500257308 */ /* 0x000ea20000000800 */
[----:B---3--:R-:W-:-:S07]  /*7820*/  FFMA R28, R28, R29, 1 ;  /* 0x3f8000001c1c7423 */ /* 0x008fce000000001d */
        /* <DEDUP_REMOVED lines=14> */
.L_x_175:
[----:B------:R-:W1:Y:S02]  /*7910*/  MUFU.RCP R25, R38 ;  /* 0x0000002600197308 */ /* 0x000e640000001000 */
[----:B-1----:R-:W-:-:S04]  /*7920*/  FFMA R0, R38, R25, -1 ;  /* 0xbf80000026007423 */ /* 0x002fc80000000019 */
[----:B------:R-:W-:-:S04]  /*7930*/  FADD.FTZ R0, -R0, -RZ ;  /* 0x800000ff00007221 */ /* 0x000fc80000010100 */
[----:B------:R-:W-:-:S07]  /*7940*/  FFMA R25, R25, R0, R25 ;  /* 0x0000000019197223 */ /* 0x000fce0000000019 */
.L_x_176:
[----:B------:R-:W-:Y:S05]  /*7950*/  BSYNC B1 ;  /* 0x0000000000017941 */ /* 0x000fea0003800000 */
.L_x_174:
        /* <DEDUP_REMOVED lines=10> */
.L_x_178:
[----:B------:R-:W1:Y:S02]  /*7a00*/  MUFU.RCP R14, R107 ;  /* 0x0000006b000e7308 */ /* 0x000e640000001000 */
[----:B-1----:R-:W-:-:S04]  /*7a10*/  FFMA R0, R107, R14, -1 ;  /* 0xbf8000006b007423 */ /* 0x002fc8000000000e */
[----:B------:R-:W-:-:S04]  /*7a20*/  FADD.FTZ R3, -R0, -RZ ;  /* 0x800000ff00037221 */ /* 0x000fc80000010100 */
[----:B------:R-:W-:-:S07]  /*7a30*/  FFMA R14, R14, R3, R14 ;  /* 0x000000030e0e7223 */ /* 0x000fce000000000e */
.L_x_179:
[----:B------:R-:W-:Y:S05]  /*7a40*/  BSYNC B1 ;  /* 0x0000000000017941 */ /* 0x000fea0003800000 */
.L_x_177:
        /* <DEDUP_REMOVED lines=10> */
.L_x_181:
[----:B------:R-:W1:Y:S02]  /*7af0*/  MUFU.RCP R27, R20 ;  /* 0x00000014001b7308 */ /* 0x000e640000001000 */
[----:B-1----:R-:W-:-:S04]  /*7b00*/  FFMA R0, R20, R27, -1 ;  /* 0xbf80000014007423 */ /* 0x002fc8000000001b */
[----:B------:R-:W-:-:S04]  /*7b10*/  FADD.FTZ R0, -R0, -RZ ;  /* 0x800000ff00007221 */ /* 0x000fc80000010100 */
[----:B------:R-:W-:-:S07]  /*7b20*/  FFMA R27, R27, R0, R27 ;  /* 0x000000001b1b7223 */ /* 0x000fce000000001b */
.L_x_182:
[----:B------:R-:W-:Y:S05]  /*7b30*/  BSYNC B1 ;  /* 0x0000000000017941 */ /* 0x000fea0003800000 */
.L_x_180:
        /* <DEDUP_REMOVED lines=10> */
.L_x_184:
[----:B------:R-:W1:Y:S02]  /*7be0*/  MUFU.RCP R20, R113 ;  /* 0x0000007100147308 */ /* 0x000e640000001000 */
[----:B-1----:R-:W-:-:S04]  /*7bf0*/  FFMA R0, R113, R20, -1 ;  /* 0xbf80000071007423 */ /* 0x002fc80000000014 */
[----:B------:R-:W-:-:S04]  /*7c00*/  FADD.FTZ R3, -R0, -RZ ;  /* 0x800000ff00037221 */ /* 0x000fc80000010100 */
[----:B------:R-:W-:-:S07]  /*7c10*/  FFMA R20, R20, R3, R20 ;  /* 0x0000000314147223 */ /* 0x000fce0000000014 */
.L_x_185:
[----:B------:R-:W-:Y:S05]  /*7c20*/  BSYNC B1 ;  /* 0x0000000000017941 */ /* 0x000fea0003800000 */
.L_x_183:
        /* <DEDUP_REMOVED lines=10> */
.L_x_187:
[----:B------:R-:W1:Y:S02]  /*7cd0*/  MUFU.RCP R29, R28 ;  /* 0x0000001c001d7308 */ /* 0x000e640000001000 */
[----:B-1----:R-:W-:-:S04]  /*7ce0*/  FFMA R0, R28, R29, -1 ;  /* 0xbf8000001c007423 */ /* 0x002fc8000000001d */
[----:B------:R-:W-:-:S04]  /*7cf0*/  FADD.FTZ R0, -R0, -RZ ;  /* 0x800000ff00007221 */ /* 0x000fc80000010100 */
[----:B------:R-:W-:-:S07]  /*7d00*/  FFMA R29, R29, R0, R29 ;  /* 0x000000001d1d7223 */ /* 0x000fce000000001d */
.L_x_188:
[----:B------:R-:W-:Y:S05]  /*7d10*/  BSYNC B1 ;  /* 0x0000000000017941 */ /* 0x000fea0003800000 */
.L_x_186:
        /* <DEDUP_REMOVED lines=10> */
.L_x_190:
[----:B------:R-:W1:Y:S02]  /*7dc0*/  MUFU.RCP R24, R31 ;  /* 0x0000001f00187308 */ /* 0x000e640000001000 */
[----:B-1----:R-:W-:-:S04]  /*7dd0*/  FFMA R0, R31, R24, -1 ;  /* 0xbf8000001f007423 */ /* 0x002fc80000000018 */
[----:B------:R-:W-:-:S04]  /*7de0*/  FADD.FTZ R3, -R0, -RZ ;  /* 0x800000ff00037221 */ /* 0x000fc80000010100 */
[----:B------:R-:W-:-:S07]  /*7df0*/  FFMA R24, R24, R3, R24 ;  /* 0x0000000318187223 */ /* 0x000fce0000000018 */
.L_x_191:
[----:B------:R-:W-:Y:S05]  /*7e00*/  BSYNC B1 ;  /* 0x0000000000017941 */ /* 0x000fea0003800000 */
.L_x_189:
        /* <DEDUP_REMOVED lines=10> */
.L_x_193:
[----:B------:R-:W1:Y:S02]  /*7eb0*/  MUFU.RCP R31, R32 ;  /* 0x00000020001f7308 */ /* 0x000e640000001000 */
[----:B-1----:R-:W-:-:S04]  /*7ec0*/  FFMA R0, R32, R31, -1 ;  /* 0xbf80000020007423 */ /* 0x002fc8000000001f */
[----:B------:R-:W-:-:S04]  /*7ed0*/  FADD.FTZ R0, -R0, -RZ ;  /* 0x800000ff00007221 */ /* 0x000fc80000010100 */
[----:B------:R-:W-:-:S07]  /*7ee0*/  FFMA R31, R31, R0, R31 ;  /* 0x000000001f1f7223 */ /* 0x000fce000000001f */
.L_x_194:
[----:B------:R-:W-:Y:S05]  /*7ef0*/  BSYNC B1 ;  /* 0x0000000000017941 */ /* 0x000fea0003800000 */
.L_x_192:
        /* <DEDUP_REMOVED lines=10> */
.L_x_196:
[----:B------:R-:W1:Y:S02]  /*7fa0*/  MUFU.RCP R26, R35 ;  /* 0x00000023001a7308 */ /* 0x000e640000001000 */
[----:B-1----:R-:W-:-:S04]  /*7fb0*/  FFMA R0, R35, R26, -1 ;  /* 0xbf80000023007423 */ /* 0x002fc8000000001a */
[----:B------:R-:W-:-:S04]  /*7fc0*/  FADD.FTZ R3, -R0, -RZ ;  /* 0x800000ff00037221 */ /* 0x000fc80000010100 */
[----:B------:R-:W-:-:S07]  /*7fd0*/  FFMA R26, R26, R3, R26 ;  /* 0x000000031a1a7223 */ /* 0x000fce000000001a */
.L_x_197:
[----:B------:R-:W-:Y:S05]  /*7fe0*/  BSYNC B1 ;  /* 0x0000000000017941 */ /* 0x000fea0003800000 */
.L_x_195:
        /* <DEDUP_REMOVED lines=10> */
.L_x_199:
[----:B------:R-:W1:Y:S02]  /*8090*/  MUFU.RCP R33, R36 ;  /* 0x0000002400217308 */ /* 0x000e640000001000 */
[----:B-1----:R-:W-:-:S04]  /*80a0*/  FFMA R0, R36, R33, -1 ;  /* 0xbf80000024007423 */ /* 0x002fc80000000021 */
[----:B------:R-:W-:-:S04]  /*80b0*/  FADD.FTZ R0, -R0, -RZ ;  /* 0x800000ff00007221 */ /* 0x000fc80000010100 */
[----:B------:R-:W-:-:S07]  /*80c0*/  FFMA R33, R33, R0, R33 ;  /* 0x0000000021217223 */ /* 0x000fce0000000021 */
.L_x_200:
[----:B------:R-:W-:Y:S05]  /*80d0*/  BSYNC B1 ;  /* 0x0000000000017941 */ /* 0x000fea0003800000 */
.L_x_198:
        /* <DEDUP_REMOVED lines=10> */
.L_x_202:
[----:B------:R-:W1:Y:S02]  /*8180*/  MUFU.RCP R28, R39 ;  /* 0x00000027001c7308 */ /* 0x000e640000001000 */
[----:B-1----:R-:W-:-:S04]  /*8190*/  FFMA R0, R39, R28, -1 ;  /* 0xbf80000027007423 */ /* 0x002fc8000000001c */
[----:B------:R-:W-:-:S04]  /*81a0*/  FADD.FTZ R3, -R0, -RZ ;  /* 0x800000ff00037221 */ /* 0x000fc80000010100 */
[----:B------:R-:W-:-:S07]  /*81b0*/  FFMA R28, R28, R3, R28 ;  /* 0x000000031c1c7223 */ /* 0x000fce000000001c */
.L_x_203:
[----:B------:R-:W-:Y:S05]  /*81c0*/  BSYNC B1 ;  /* 0x0000000000017941 */ /* 0x000fea0003800000 */
.L_x_201:
        /* <DEDUP_REMOVED lines=10> */
.L_x_205:
[----:B------:R-:W1:Y:S02]  /*8270*/  MUFU.RCP R35, R56 ;  /* 0x0000003800237308 */ /* 0x000e640000001000 */
[----:B-1----:R-:W-:-:S04]  /*8280*/  FFMA R0, R56, R35, -1 ;  /* 0xbf80000038007423 */ /* 0x002fc80000000023 */
[----:B------:R-:W-:-:S04]  /*8290*/  FADD.FTZ R0, -R0, -RZ ;  /* 0x800000ff00007221 */ /* 0x000fc80000010100 */
[----:B------:R-:W-:-:S07]  /*82a0*/  FFMA R35, R35, R0, R35 ;  /* 0x0000000023237223 */ /* 0x000fce0000000023 */
.L_x_206:
[----:B------:R-:W-:Y:S05]  /*82b0*/  BSYNC B1 ;  /* 0x0000000000017941 */ /* 0x000fea0003800000 */
.L_x_204:
        /* <DEDUP_REMOVED lines=10> */
.L_x_208:
[----:B------:R-:W1:Y:S02]  /*8360*/  MUFU.RCP R30, R67 ;  /* 0x00000043001e7308 */ /* 0x000e640000001000 */
[----:B-1----:R-:W-:-:S04]  /*8370*/  FFMA R0, R67, R30, -1 ;  /* 0xbf80000043007423 */ /* 0x002fc8000000001e */
[----:B------:R-:W-:-:S04]  /*8380*/  FADD.FTZ R3, -R0, -RZ ;  /* 0x800000ff00037221 */ /* 0x000fc80000010100 */
[----:B------:R-:W-:-:S07]  /*8390*/  FFMA R30, R30, R3, R30 ;  /* 0x000000031e1e7223 */ /* 0x000fce000000001e */
.L_x_209:
[----:B------:R-:W-:Y:S05]  /*83a0*/  BSYNC B1 ;  /* 0x0000000000017941 */ /* 0x000fea0003800000 */
.L_x_207:
        /* <DEDUP_REMOVED lines=10> */
.L_x_211:
[----:B------:R-:W1:Y:S02]  /*8450*/  MUFU.RCP R37, R60 ;  /* 0x0000003c00257308 */ /* 0x000e640000001000 */
[----:B-1----:R-:W-:-:S04]  /*8460*/  FFMA R0, R60, R37, -1 ;  /* 0xbf8000003c007423 */ /* 0x002fc80000000025 */
[----:B------:R-:W-:-:S04]  /*8470*/  FADD.FTZ R0, -R0, -RZ ;  /* 0x800000ff00007221 */ /* 0x000fc80000010100 */
[----:B------:R-:W-:-:S07]  /*8480*/  FFMA R37, R37, R0, R37 ;  /* 0x0000000025257223 */ /* 0x000fce0000000025 */
.L_x_212:
[----:B------:R-:W-:Y:S05]  /*8490*/  BSYNC B1 ;  /* 0x0000000000017941 */ /* 0x000fea0003800000 */
.L_x_210:
        /* <DEDUP_REMOVED lines=10> */
.L_x_214:
[----:B------:R-:W1:Y:S02]  /*8540*/  MUFU.RCP R32, R65 ;  /* 0x0000004100207308 */ /* 0x000e640000001000 */
[----:B-1----:R-:W-:-:S04]  /*8550*/  FFMA R0, R65, R32, -1 ;  /* 0xbf80000041007423 */ /* 0x002fc80000000020 */
[----:B------:R-:W-:-:S04]  /*8560*/  FADD.FTZ R3, -R0, -RZ ;  /* 0x800000ff00037221 */ /* 0x000fc80000010100 */
[----:B------:R-:W-:-:S07]  /*8570*/  FFMA R32, R32, R3, R32 ;  /* 0x0000000320207223 */ /* 0x000fce0000000020 */
.L_x_215:
[----:B------:R-:W-:Y:S05]  /*8580*/  BSYNC B1 ;  /* 0x0000000000017941 */ /* 0x000fea0003800000 */
.L_x_213:
        /* <DEDUP_REMOVED lines=10> */
.L_x_217:
[----:B------:R-:W1:Y:S02]  /*8630*/  MUFU.RCP R39, R64 ;  /* 0x0000004000277308 */ /* 0x000e640000001000 */
[----:B-1----:R-:W-:-:S04]  /*8640*/  FFMA R0, R64, R39, -1 ;  /* 0xbf80000040007423 */ /* 0x002fc80000000027 */
[----:B------:R-:W-:-:S04]  /*8650*/  FADD.FTZ R0, -R0, -RZ ;  /* 0x800000ff00007221 */ /* 0x000fc80000010100 */
[----:B------:R-:W-:-:S07]  /*8660*/  FFMA R39, R39, R0, R39 ;  /* 0x0000000027277223 */ /* 0x000fce0000000027 */
.L_x_218:
[----:B------:R-:W-:Y:S05]  /*8670*/  BSYNC B1 ;  /* 0x0000000000017941 */ /* 0x000fea0003800000 */
.L_x_216:
        /* <DEDUP_REMOVED lines=9> */
.L_x_220:
[----:B------:R-:W1:Y:S02]  /*8710*/  MUFU.RCP R0, R103 ;  /* 0x0000006700007308 */ /* 0x000e640000001000 */
[----:B-1----:R-:W-:-:S04]  /*8720*/  FFMA R3, R103, R0, -1 ;  /* 0xbf80000067037423 */ /* 0x002fc80000000000 */
[----:B------:R-:W-:-:S04]  /*8730*/  FADD.FTZ R3, -R3, -RZ ;  /* 0x800000ff03037221 */ /* 0x000fc80000010100 */
[----:B------:R-:W-:-:S07]  /*8740*/  FFMA R0, R0, R3, R0 ;  /* 0x0000000300007223 */ /* 0x000fce0000000000 */
.L_x_221:
[----:B------:R-:W-:Y:S05]  /*8750*/  BSYNC B1 ;  /* 0x0000000000017941 */ /* 0x000fea0003800000 */
.L_x_219:
        /* <DEDUP_REMOVED lines=46> */
.L_x_223:
[----:B------:R-:W-:Y:S05]  /*8a40*/  BSYNC B0 ;  /* 0x0000000000007941 */ /* 0x000fea0003800000 */
.L_x_222:
[----:B------:R-:W-:Y:S06]  /*8a50*/  BAR.SYNC.DEFER_BLOCKING 0x1, 0x100 ;  /* 0x0044000000007b1d */ /* 0x000fec0000010000 */
[----:B------:R-:W-:Y:S04]  /*8a60*/  BSSY B0, `(.L_x_224) ;  /* 0x0000009000007945 */ /* 0x000fe80003800000 */
[----:B------:R-:W-:Y:S05]  /*8a70*/  @P0 BRA `(.L_x_225) ;  /* 0x00000000001c0947 */ /* 0x000fea0003800000 */
[----:B------:R-:W-:-:S13]  /*8a80*/  ISETP.NE.AND P2, PT, R106, 0x3, PT ;  /* 0x000000036a00780c */ /* 0x000fda0003f45270 */
[----:B------:R-:W-:Y:S05]  /*8a90*/  @!P2 BRA `(.L_x_226) ;  /* 0x000000000004a947 */ /* 0x000fea0003800000 */
[----:B------:R-:W-:Y:S01]  /*8aa0*/  BPT.TRAP 0x1 ;  /* 0x000000040000795c */ /* 0x000fe20000300000 */
.L_x_226:
[----:B------:R-:W-:-:S04]  /*8ab0*/  ULEA UR4, UR42, UR52, 0x3 ;  /* 0x000000342a047291 */ /* 0x000fc8000f8e183f */
[----:B------:R-:W-:-:S04]  /*8ac0*/  UIADD3 UR4, UR4, 0x60, URZ ;  /* 0x0000006004047890 */ /* 0x000fc8000fffe03f */
[----:B------:R-:W-:-:S09]  /*8ad0*/  UPRMT UR4, UR51, 0x654, UR4 ;  /* 0x0000065433047896 */ /* 0x000fd20008000004 */
[----:B------:R-:W-:Y:S03]  /*8ae0*/  SYNCS.ARRIVE.TRANS64.RED.A1T0 RZ, [UR4], RZ ;  /* 0x000000ffffff79a7 */ /* 0x000fe60008100404 */
.L_x_225:
[----:B------:R-:W-:Y:S05]  /*8af0*/  BSYNC B0 ;  /* 0x0000000000007941 */ /* 0x000fea0003800000 */
.L_x_224:
[----:B------:R-:W-:Y:S01]  /*8b00*/  UIADD3 UR4, UR42, 0x1, URZ ;  /* 0x000000012a047890 */ /* 0x000fe2000fffe03f */
[----:B------:R-:W-:Y:S03]  /*8b10*/  BSSY B0, `(.L_x_227) ;  /* 0x0000034000007945 */ /* 0x000fe60003800000 */
[----:B------:R-:W-:-:S04]  /*8b20*/  UISETP.NE.AND UP0, UPT, UR4, 0x4, UPT ;  /* 0x000000040400788c */ /* 0x000fc8000bf05270 */
[----:B------:R-:W-:Y:S01]  /*8b30*/  USEL UR42, UR4, URZ, UP0 ;  /* 0x0000003f042a7287 */ /* 0x000fe20008000000 */
[----:B------:R-:W-:Y:S11]  /*8b40*/  @P0 BRA `(.L_x_228) ;  /* 0x0000000000c00947 */ /* 0x000ff60003800000 */
[----:B------:R-:W-:-:S13]  /*8b50*/  ISETP.NE.AND P2, PT, R106, 0x3, PT ;  /* 0x000000036a00780c */ /* 0x000fda0003f45270 */
[----:B------:R-:W-:Y:S05]  /*8b60*/  @!P2 BRA `(.L_x_229) ;  /* 0x000000000004a947 */ /* 0x000fea0003800000 */
[----:B------:R-:W-:Y:S01]  /*8b70*/  BPT.TRAP 0x1 ;  /* 0x000000040000795c */ /* 0x000fe20000300000 */
.L_x_229:
[----:B-1----:R-:W-:Y:S01]  /*8b80*/  SHF.L.U32 R0, R12, 0x1f, RZ ;  /* 0x0000001f0c007819 */ /* 0x002fe200000006ff */
[----:B------:R-:W-:Y:S01]  /*8b90*/  BSSY B1, `(.L_x_230) ;  /* 0x0000004000017945 */ /* 0x000fe20003800000 */
[----:B------:R-:W-:-:S04]  /*8ba0*/  LEA R3, R6, UR52, 0x3 ;  /* 0x0000003406037c11 */ /* 0x000fc8000f8e18ff */
[----:B------:R-:W1:Y:S02]  /*8bb0*/  SYNCS.PHASECHK.TRANS64.TRYWAIT P2, [R3+URZ+0x40], R0 ;  /* 0x00004000030075a7 */ /* 0x000e64000804017f */
[----:B-1----:R-:W-:Y:S05]  /*8bc0*/  @!P2 BRA `(.L_x_231) ;  /* 0x000000500068a947 */ /* 0x002fea0003800000 */
.L_x_364:
[----:B------:R-:W-:Y:S05]  /*8bd0*/  BSYNC B1 ;  /* 0x0000000000017941 */ /* 0x000fea0003800000 */
.L_x_230:
[----:B------:R-:W-:Y:S05]  /*8be0*/  @P1 BRA `(.L_x_228) ;  /* 0x0000000000981947 */ /* 0x000fea0003800000 */
[----:B------:R-:W-:Y:S01]  /*8bf0*/  LEA R6, R6, R71, 0xd ;  /* 0x0000004706067211 */ /* 0x000fe200078e68ff */
[----:B------:R-:W-:Y:S05]  /*8c00*/  WARPSYNC.ALL ;  /* 0x0000000000007948 */ /* 0x000fea0003800000 */
[C---:B-1----:R-:W-:Y:S01]  /*8c10*/  IADD3 R0, R6.reuse, 0x20, RZ ;  /* 0x0000002006007810 */ /* 0x042fe20007ffe0ff */
[----:B------:R-:W-:Y:S01]  /*8c20*/  @P6 VIADD R0, R6, 0xffffffe0 ;  /* 0xffffffe006006836 */ /* 0x000fe20000000000 */
[----:B------:R-:W1:Y:S04]  /*8c30*/  LDSM.16.M88.4 R12, [R6] ;  /* 0x00000000060c783b */ /* 0x000e680000000200 */
[----:B------:R-:W2:Y:S01]  /*8c40*/  LDSM.16.M88.4 R32, [R0] ;  /* 0x000000000020783b */ /* 0x000ea20000000200 */
[----:B-1----:R-:W-:Y:S01]  /*8c50*/  SHF.L.U32 R4, R12, 0x10, RZ ;  /* 0x000000100c047819 */ /* 0x002fe200000006ff */
[----:B------:R-:W-:Y:S01]  /*8c60*/  IMAD.U32 R24, R14, 0x10000, RZ ;  /* 0x000100000e187824 */ /* 0x000fe200078e00ff */
[----:B------:R-:W-:-:S02]  /*8c70*/  LOP3.LUT R8, R12, 0xffff0000, RZ, 0xc0, !PT ;  /* 0xffff00000c087812 */ /* 0x000fc400078ec0ff */
[----:B--2---:R-:W-:Y:S01]  /*8c80*/  SHF.L.U32 R6, R32, 0x10, RZ ;  /* 0x0000001020067819 */ /* 0x004fe200000006ff */
[----:B------:R-:W-:Y:S01]  /*8c90*/  IMAD.U32 R0, R33, 0x10000, RZ ;  /* 0x0001000021007824 */ /* 0x000fe200078e00ff */
[----:B------:R-:W-:Y:S01]  /*8ca0*/  SHF.L.U32 R36, R34, 0x10, RZ ;  /* 0x0000001022247819 */ /* 0x000fe200000006ff */
        /* <DEDUP_REMOVED lines=25> */
[----:B------:R-:W-:-:S07]  /*8e40*/  FMUL R101, R91, R56 ;  /* 0x000000385b657220 */ /* 0x000fce0000400000 */
.L_x_228:
[----:B------:R-:W-:Y:S05]  /*8e50*/  BSYNC B0 ;  /* 0x0000000000007941 */ /* 0x000fea0003800000 */
.L_x_227:
[----:B------:R-:W-:Y:S02]  /*8e60*/  IMAD.MOV.U32 R56, RZ, RZ, 0x3bbb989d ;  /* 0x3bbb989dff387424 */ /* 0x000fe400078e00ff */
[C---:B------:R-:W-:Y:S01]  /*8e70*/  FFMA R7, R92.reuse, R40, R7 ;  /* 0x000000285c077223 */ /* 0x040fe20000000007 */
[C---:B------:R-:W-:Y:S01]  /*8e80*/  FFMA R9, R92.reuse, R42, R9 ;  /* 0x0000002a5c097223 */ /* 0x040fe20000000009 */
[----:B-1----:R-:W-:Y:S01]  /*8e90*/  MOV R65, 0x437c0000 ;  /* 0x437c000000417802 */ /* 0x002fe20000000f00 */
[C---:B------:R-:W-:Y:S01]  /*8ea0*/  FFMA R8, R92.reuse, R41, R8 ;  /* 0x000000295c087223 */ /* 0x040fe20000000008 */
[-C--:B------:R-:W-:Y:S01]  /*8eb0*/  FFMA.SAT R0, -R7, R56.reuse, 0.5 ;  /* 0x3f00000007007423 */ /* 0x080fe20000002138 */
[-C--:B------:R-:W-:Y:S01]  /*8ec0*/  FFMA.SAT R6, -R9, R56.reuse, 0.5 ;  /* 0x3f00000009067423 */ /* 0x080fe20000002138 */
[----:B------:R-:W-:Y:S01]  /*8ed0*/  FFMA R11, R92, R43, R11 ;  /* 0x0000002b5c0b7223 */ /* 0x000fe2000000000b */
[-C--:B------:R-:W-:Y:S01]  /*8ee0*/  FFMA.SAT R3, -R8, R56.reuse, 0.5 ;  /* 0x3f00000008037423 */ /* 0x080fe20000002138 */
[-C--:B------:R-:W-:Y:S01]  /*8ef0*/  FFMA.RM R0, R0, R65.reuse, 12582913 ;  /* 0x4b40000100007423 */ /* 0x080fe20000004041 */
[----:B------:R-:W-:Y:S01]  /*8f00*/  FFMA.RM R12, R6, R65, 12582913 ;  /* 0x4b400001060c7423 */ /* 0x000fe20000004041 */
[----:B------:R-:W-:Y:S01]  /*8f10*/  FFMA.SAT R14, -R11, R56, 0.5 ;  /* 0x3f0000000b0e7423 */ /* 0x000fe20000002138 */
[----:B------:R-:W-:Y:S01]  /*8f20*/  FFMA R15, R92, R45, R15 ;  /* 0x0000002d5c0f7223 */ /* 0x000fe2000000000f */
[----:B------:R-:W-:Y:S01]  /*8f30*/  FADD R4, R0, -12583039 ;  /* 0xcb40007f00047421 */ /* 0x000fe20000000000 */
[----:B------:R-:W-:Y:S01]  /*8f40*/  FADD R6, R12, -12583039 ;  /* 0xcb40007f0c067421 */ /* 0x000fe20000000000 */
[-C--:B------:R-:W-:Y:S01]  /*8f50*/  FFMA.RM R5, R3, R65.reuse, 12582913 ;  /* 0x4b40000103057423 */ /* 0x080fe20000004041 */
[----:B------:R-:W-:Y:S01]  /*8f60*/  FFMA R13, R92, R44, R13 ;  /* 0x0000002c5c0d7223 */ /* 0x000fe2000000000d */
[-C--:B------:R-:W-:Y:S01]  /*8f70*/  FFMA.RM R20, R14, R65.reuse, 12582913 ;  /* 0x4b4000010e147423 */ /* 0x080fe20000004041 */
[----:B------:R-:W-:Y:S01]  /*8f80*/  FFMA.SAT R28, -R15, R56, 0.5 ;  /* 0x3f0000000f1c7423 */ /* 0x000fe20000002138 */
[----:B------:R-:W-:Y:S01]  /*8f90*/  FFMA R4, -R7, 1.4426950216293334961, -R4 ;  /* 0x3fb8aa3b07047823 */ /* 0x000fe20000000904 */
[----:B------:R-:W-:Y:S01]  /*8fa0*/  FFMA R14, -R9, 1.4426950216293334961, -R6 ;  /* 0x3fb8aa3b090e7823 */ /* 0x000fe20000000906 */
[----:B------:R-:W-:Y:S01]  /*8fb0*/  FFMA R21, R92, R46, R21 ;  /* 0x0000002e5c157223 */ /* 0x000fe20000000015 */
[----:B------:R-:W-:Y:S01]  /*8fc0*/  FADD R3, R5, -12583039 ;  /* 0xcb40007f05037421 */ /* 0x000fe20000000000 */
[-C--:B------:R-:W-:Y:S01]  /*8fd0*/  FFMA.SAT R26, -R13, R56.reuse, 0.5 ;  /* 0x3f0000000d1a7423 */ /* 0x080fe20000002138 */
[-C--:B------:R-:W-:Y:S01]  /*8fe0*/  FFMA.RM R28, R28, R65.reuse, 12582913 ;  /* 0x4b4000011c1c7423 */ /* 0x080fe20000004041 */
[----:B------:R-:W-:Y:S01]  /*8ff0*/  FFMA R4, -R7, 1.925963033500011079e-08, R4 ;  /* 0x32a5706007047823 */ /* 0x000fe20000000104 */
[----:B------:R-:W-:Y:S01]  /*9000*/  FADD R24, R20, -12583039 ;  /* 0xcb40007f14187421 */ /* 0x000fe20000000000 */
[----:B------:R-:W-:Y:S01]  /*9010*/  FFMA R14, -R9, 1.925963033500011079e-08, R14 ;  /* 0x32a57060090e7823 */ /* 0x000fe2000000010e */
[-C--:B------:R-:W-:Y:S01]  /*9020*/  FFMA.SAT R29, -R21, R56.reuse, 0.5 ;  /* 0x3f000000151d7423 */ /* 0x080fe20000002138 */
[----:B------:R-:W-:Y:S01]  /*9030*/  FFMA R25, -R8, 1.4426950216293334961, -R3 ;  /* 0x3fb8aa3b08197823 */ /* 0x000fe20000000903 */
[----:B------:R-:W-:Y:S01]  /*9040*/  FFMA.RM R26, R26, R65, 12582913 ;  /* 0x4b4000011a1a7423 */ /* 0x000fe20000004041 */
[----:B------:R-:W-:Y:S01]  /*9050*/  FADD R30, R28, -12583039 ;  /* 0xcb40007f1c1e7421 */ /* 0x000fe20000000000 */
[----:B------:R1:W2:Y:S01]  /*9060*/  MUFU.EX2 R3, R4 ;  /* 0x0000000400037308 */ /* 0x0002a20000000800 */
[----:B------:R-:W-:Y:S01]  /*9070*/  FFMA R24, -R11, 1.4426950216293334961, -R24 ;  /* 0x3fb8aa3b0b187823 */ /* 0x000fe20000000918 */
[C---:B------:R-:W-:Y:S01]  /*9080*/  FFMA R49, R92.reuse, R49, R95 ;  /* 0x000000315c317223 */ /* 0x040fe2000000005f */
[----:B------:R-:W-:Y:S01]  /*9090*/  FFMA R23, R92, R47, R23 ;  /* 0x0000002f5c177223 */ /* 0x000fe20000000017 */
[----:B------:R-:W-:Y:S01]  /*90a0*/  FFMA R25, -R8, 1.925963033500011079e-08, R25 ;  /* 0x32a5706008197823 */ /* 0x000fe20000000119 */
[----:B------:R-:W-:Y:S01]  /*90b0*/  FFMA R30, -R15, 1.4426950216293334961, -R30 ;  /* 0x3fb8aa3b0f1e7823 */ /* 0x000fe2000000091e */
[----:B------:R-:W-:Y:S01]  /*90c0*/  FFMA R24, -R11, 1.925963033500011079e-08, R24 ;  /* 0x32a570600b187823 */ /* 0x000fe20000000118 */
[-C--:B------:R-:W-:Y:S01]  /*90d0*/  FFMA.SAT R36, -R49, R56.reuse, 0.5 ;  /* 0x3f00000031247423 */ /* 0x080fe20000002138 */
[----:B------:R3:W-:Y:S01]  /*90e0*/  MUFU.EX2 R27, R14 ;  /* 0x0000000e001b7308 */ /* 0x0007e20000000800 */
[----:B-1----:R-:W-:Y:S01]  /*90f0*/  FADD R4, R26, -12583039 ;  /* 0xcb40007f1a047421 */ /* 0x002fe20000000000 */
[----:B------:R-:W-:Y:S01]  /*9100*/  FFMA.SAT R31, -R23, R56, 0.5 ;  /* 0x3f000000171f7423 */ /* 0x000fe20000002138 */
[C---:B------:R-:W-:Y:S01]  /*9110*/  FFMA R50, R92.reuse, R50, R59 ;  /* 0x000000325c327223 */ /* 0x040fe2000000003b */
[C---:B------:R-:W-:Y:S01]  /*9120*/  FFMA R53, R92.reuse, R53, R99 ;  /* 0x000000355c357223 */ /* 0x040fe20000000063 */
[----:B------:R-:W-:Y:S01]  /*9130*/  FFMA R4, -R13, 1.4426950216293334961, -R4 ;  /* 0x3fb8aa3b0d047823 */ /* 0x000fe20000000904 */
[----:B------:R-:W-:Y:S01]  /*9140*/  FFMA R30, -R15, 1.925963033500011079e-08, R30 ;  /* 0x32a570600f1e7823 */ /* 0x000fe2000000011e */
[----:B------:R-:W-:Y:S01]  /*9150*/  FFMA R48, R92, R48, R57 ;  /* 0x000000305c307223 */ /* 0x000fe20000000039 */
[----:B------:R-:W1:Y:S01]  /*9160*/  MUFU.EX2 R6, R25 ;  /* 0x0000001900067308 */ /* 0x000e620000000800 */
[-C--:B---3--:R-:W-:Y:S01]  /*9170*/  FFMA.RM R14, R29, R65.reuse, 12582913 ;  /* 0x4b4000011d0e7423 */ /* 0x088fe20000004041 */
[----:B------:R-:W-:Y:S01]  /*9180*/  FFMA.RM R36, R36, R65, 12582913 ;  /* 0x4b40000124247423 */ /* 0x000fe20000004041 */
[----:B------:R-:W-:Y:S01]  /*9190*/  FFMA R4, -R13, 1.925963033500011079e-08, R4 ;  /* 0x32a570600d047823 */ /* 0x000fe20000000104 */
[-C--:B------:R-:W-:Y:S01]  /*91a0*/  FFMA.SAT R38, -R50, R56.reuse, 0.5 ;  /* 0x3f00000032267423 */ /* 0x080fe20000002138 */
[----:B------:R-:W-:Y:S01]  /*91b0*/  FADD R32, R14, -12583039 ;  /* 0xcb40007f0e207421 */ /* 0x000fe20000000000 */
[-C--:B------:R-:W-:Y:S01]  /*91c0*/  FFMA.SAT R42, -R53, R56.reuse, 0.5 ;  /* 0x3f000000352a7423 */ /* 0x080fe20000002138 */
[----:B------:R-:W-:Y:S01]  /*91d0*/  FFMA.SAT R33, -R48, R56, 0.5 ;  /* 0x3f00000030217423 */ /* 0x000fe20000002138 */
[----:B------:R3:W4:Y:S01]  /*91e0*/  MUFU.EX2 R25, R24 ;  /* 0x0000001800197308 */ /* 0x0007220000000800 */
[C---:B------:R-:W-:Y:S01]  /*91f0*/  FFMA R32, -R21.reuse, 1.4426950216293334961, -R32 ;  /* 0x3fb8aa3b15207823 */ /* 0x040fe20000000920 */
[C---:B------:R-:W-:Y:S01]  /*9200*/  FFMA R52, R92.reuse, R52, R61 ;  /* 0x000000345c347223 */ /* 0x040fe2000000003d */
[----:B------:R-:W-:Y:S01]  /*9210*/  FFMA R54, R92, R54, R63 ;  /* 0x000000365c367223 */ /* 0x000fe2000000003f */
[----:B------:R-:W-:Y:S01]  /*9220*/  SHF.L.U32 R0, R0, 0x17, RZ ;  /* 0x0000001700007819 */ /* 0x000fe200000006ff */
[----:B------:R-:W-:Y:S01]  /*9230*/  FFMA R32, -R21, 1.925963033500011079e-08, R32 ;  /* 0x32a5706015207823 */ /* 0x000fe20000000120 */
[----:B------:R-:W-:Y:S01]  /*9240*/  FFMA R51, R92, R51, R97 ;  /* 0x000000335c337223 */ /* 0x000fe20000000061 */
[-C--:B------:R-:W-:Y:S01]  /*9250*/  FFMA.RM R38, R38, R65.reuse, 12582913 ;  /* 0x4b40000126267423 */ /* 0x080fe20000004041 */
[----:B------:R5:W4:Y:S01]  /*9260*/  MUFU.EX2 R29, R4 ;  /* 0x00000004001d7308 */ /* 0x000b220000000800 */
[----:B---3--:R-:W-:Y:S01]  /*9270*/  FFMA.RM R24, R31, R65, 12582913 ;  /* 0x4b4000011f187423 */ /* 0x008fe20000004041 */
[----:B------:R-:W-:Y:S01]  /*9280*/  FFMA R55, R92, R55, R101 ;  /* 0x000000375c377223 */ /* 0x000fe20000000065 */
[----:B------:R-:W-:Y:S01]  /*9290*/  FFMA.RM R42, R42, R65, 12582913 ;  /* 0x4b4000012a2a7423 */ /* 0x000fe20000004041 */
[-C--:B------:R-:W-:Y:S01]  /*92a0*/  FFMA.SAT R40, -R52, R56.reuse, 0.5 ;  /* 0x3f00000034287423 */ /* 0x080fe20000002138 */
[----:B------:R-:W-:Y:S01]  /*92b0*/  FADD R34, R24, -12583039 ;  /* 0xcb40007f18227421 */ /* 0x000fe20000000000 */
[-C--:B------:R-:W-:Y:S01]  /*92c0*/  FFMA.SAT R44, -R54, R56.reuse, 0.5 ;  /* 0x3f000000362c7423 */ /* 0x080fe20000002138 */
[----:B--2---:R-:W-:Y:S01]  /*92d0*/  FFMA R47, R0, R3, 1 ;  /* 0x3f800000002f7423 */ /* 0x004fe20000000003 */
[----:B------:R2:W3:Y:S01]  /*92e0*/  MUFU.EX2 R31, R30 ;  /* 0x0000001e001f7308 */ /* 0x0004e20000000800 */
[-C--:B-----5:R-:W-:Y:S01]  /*92f0*/  FFMA.RM R4, R33, R65.reuse, 12582913 ;  /* 0x4b40000121047423 */ /* 0x0a0fe20000004041 */
[----:B------:R-:W-:Y:S01]  /*9300*/  FFMA R34, -R23, 1.4426950216293334961, -R34 ;  /* 0x3fb8aa3b17227823 */ /* 0x000fe20000000922 */
[----:B------:R-:W-:Y:S01]  /*9310*/  FADD R39, R38, -12583039 ;  /* 0xcb40007f26277421 */ /* 0x000fe20000000000 */
[----:B------:R-:W-:Y:S01]  /*9320*/  FFMA.SAT R46, -R55, R56, 0.5 ;  /* 0x3f000000372e7423 */ /* 0x000fe20000002138 */
[----:B------:R-:W-:Y:S01]  /*9330*/  FADD R0, R42, -12583039 ;  /* 0xcb40007f2a007421 */ /* 0x000fe20000000000 */
[----:B------:R-:W-:Y:S01]  /*9340*/  FADD R35, R4, -12583039 ;  /* 0xcb40007f04237421 */ /* 0x000fe20000000000 */
[-C--:B------:R-:W-:Y:S01]  /*9350*/  FFMA.RM R40, R40, R65.reuse, 12582913 ;  /* 0x4b40000128287423 */ /* 0x080fe20000004041 */
[----:B------:R5:W3:Y:S01]  /*9360*/  MUFU.EX2 R33, R32 ;  /* 0x0000002000217308 */ /* 0x000ae20000000800 */
[----:B--2---:R-:W-:Y:S01]  /*9370*/  FADD R30, R36, -12583039 ;  /* 0xcb40007f241e7421 */ /* 0x004fe20000000000 */
[----:B------:R-:W-:Y:S01]  /*9380*/  FFMA.RM R44, R44, R65, 12582913 ;  /* 0x4b4000012c2c7423 */ /* 0x000fe20000004041 */
[----:B------:R-:W-:Y:S01]  /*9390*/  FFMA R34, -R23, 1.925963033500011079e-08, R34 ;  /* 0x32a5706017227823 */ /* 0x000fe20000000122 */
[----:B------:R-:W-:-:S02]  /*93a0*/  IMAD.SHL.U32 R5, R5, 0x800000, RZ ;  /* 0x0080000005057824 */ /* 0x000fc400078e00ff */
[----:B------:R-:W-:Y:S01]  /*93b0*/  FFMA R30, -R49, 1.4426950216293334961, -R30 ;  /* 0x3fb8aa3b311e7823 */ /* 0x000fe2000000091e */
[-C--:B------:R-:W-:Y:S01]  /*93c0*/  FFMA.RM R46, R46, R65.reuse, 12582913 ;  /* 0x4b4000012e2e7423 */ /* 0x080fe20000004041 */
[----:B------:R-:W-:Y:S01]  /*93d0*/  FFMA R0, -R53, 1.4426950216293334961, -R0 ;  /* 0x3fb8aa3b35007823 */ /* 0x000fe20000000900 */
[----:B------:R-:W-:Y:S01]  /*93e0*/  FFMA R41, -R50, 1.4426950216293334961, -R39 ;  /* 0x3fb8aa3b32297823 */ /* 0x000fe20000000927 */
[----:B-----5:R-:W-:Y:S01]  /*93f0*/  FFMA.SAT R32, -R51, R56, 0.5 ;  /* 0x3f00000033207423 */ /* 0x020fe20000002138 */
[----:B------:R-:W-:Y:S01]  /*9400*/  FFMA R30, -R49, 1.925963033500011079e-08, R30 ;  /* 0x32a57060311e7823 */ /* 0x000fe2000000011e */
[----:B------:R-:W-:Y:S01]  /*9410*/  FFMA R37, -R48, 1.4426950216293334961, -R35 ;  /* 0x3fb8aa3b30257823 */ /* 0x000fe20000000923 */
[----:B------:R-:W-:Y:S01]  /*9420*/  FADD R43, R40, -12583039 ;  /* 0xcb40007f282b7421 */ /* 0x000fe20000000000 */
[----:B------:R-:W-:Y:S01]  /*9430*/  FFMA.RM R32, R32, R65, 12582913 ;  /* 0x4b40000120207423 */ /* 0x000fe20000004041 */
[----:B------:R1:W-:Y:S01]  /*9440*/  MUFU.EX2 R39, R30 ;  /* 0x0000001e00277308 */ /* 0x0003e20000000800 */
[----:B------:R-:W-:Y:S01]  /*9450*/  FADD R3, R44, -12583039 ;  /* 0xcb40007f2c037421 */ /* 0x000fe20000000000 */
[----:B------:R-:W-:Y:S01]  /*9460*/  FFMA R0, -R53, 1.925963033500011079e-08, R0 ;  /* 0x32a5706035007823 */ /* 0x000fe20000000100 */
[----:B------:R-:W-:Y:S01]  /*9470*/  FFMA R45, -R52, 1.4426950216293334961, -R43 ;  /* 0x3fb8aa3b342d7823 */ /* 0x000fe2000000092b */
[----:B------:R-:W-:Y:S01]  /*9480*/  FFMA R37, -R48, 1.925963033500011079e-08, R37 ;  /* 0x32a5706030257823 */ /* 0x000fe20000000125 */
[----:B------:R-:W-:Y:S01]  /*9490*/  FFMA R41, -R50, 1.925963033500011079e-08, R41 ;  /* 0x32a5706032297823 */ /* 0x000fe20000000129 */
[----:B------:R-:W-:Y:S01]  /*94a0*/  SHF.L.U32 R20, R20, 0x17, RZ ;  /* 0x0000001714147819 */ /* 0x000fe200000006ff */
[----:B------:R-:W-:Y:S01]  /*94b0*/  FFMA R45, -R52, 1.925963033500011079e-08, R45 ;  /* 0x32a57060342d7823 */ /* 0x000fe2000000012d */
[----:B------:R2:W5:Y:S01]  /*94c0*/  MUFU.EX2 R35, R34 ;  /* 0x0000002200237308 */ /* 0x0005620000000800 */
[----:B-1----:R-:W-:Y:S01]  /*94d0*/  FFMA R30, R5, R6, 1 ;  /* 0x3f800000051e7423 */ /* 0x002fe20000000006 */
[----:B------:R-:W-:Y:S01]  /*94e0*/  FADD R6, R46, -12583039 ;  /* 0xcb40007f2e067421 */ /* 0x000fe20000000000 */
[----:B------:R-:W-:Y:S01]  /*94f0*/  FFMA R5, -R54, 1.4426950216293334961, -R3 ;  /* 0x3fb8aa3b36057823 */ /* 0x000fe20000000903 */
[----:B----4-:R-:W-:Y:S01]  /*9500*/  FFMA R57, R20, R25, 1 ;  /* 0x3f80000014397423 */ /* 0x010fe20000000019 */
[----:B------:R-:W-:Y:S01]  /*9510*/  SHF.L.U32 R4, R4, 0x17, RZ ;  /* 0x0000001704047819 */ /* 0x000fe200000006ff */
[C---:B------:R-:W-:Y:S01]  /*9520*/  FFMA R6, -R55.reuse, 1.4426950216293334961, -R6 ;  /* 0x3fb8aa3b37067823 */ /* 0x040fe20000000906 */
[----:B------:R-:W-:Y:S01]  /*9530*/  FFMA R5, -R54, 1.925963033500011079e-08, R5 ;  /* 0x32a5706036057823 */ /* 0x000fe20000000105 */
[----:B------:R1:W-:Y:S01]  /*9540*/  MUFU.EX2 R3, R0 ;  /* 0x0000000000037308 */ /* 0x0003e20000000800 */
[----:B--2---:R-:W-:Y:S01]  /*9550*/  FADD R34, R32, -12583039 ;  /* 0xcb40007f20227421 */ /* 0x004fe20000000000 */
[----:B------:R-:W-:Y:S01]  /*9560*/  FFMA R6, -R55, 1.925963033500011079e-08, R6 ;  /* 0x32a5706037067823 */ /* 0x000fe20000000106 */
[----:B------:R-:W-:Y:S01]  /*9570*/  SHF.L.U32 R38, R38, 0x17, RZ ;  /* 0x0000001726267819 */ /* 0x000fe200000006ff */
[----:B------:R-:W-:-:S02]  /*9580*/  IMAD.SHL.U32 R26, R26, 0x800000, RZ ;  /* 0x008000001a1a7824 */ /* 0x000fc400078e00ff */
[----:B------:R-:W-:Y:S01]  /*9590*/  FFMA R34, -R51, 1.4426950216293334961, -R34 ;  /* 0x3fb8aa3b33227823 */ /* 0x000fe20000000922 */
[----:B------:R-:W-:Y:S01]  /*95a0*/  SHF.L.U32 R12, R12, 0x17, RZ ;  /* 0x000000170c0c7819 */ /* 0x000fe200000006ff */
[----:B------:R-:W-:Y:S01]  /*95b0*/  IMAD.SHL.U32 R24, R24, 0x800000, RZ ;  /* 0x0080000018187824 */ /* 0x000fe200078e00ff */
[----:B------:R-:W2:Y:S01]  /*95c0*/  MUFU.EX2 R37, R37 ;  /* 0x0000002500257308 */ /* 0x000ea20000000800 */
[----:B-1----:R-:W-:Y:S02]  /*95d0*/  VIADD R0, R47, 0x1800000 ;  /* 0x018000002f007836 */ /* 0x002fe40000000000 */
[----:B------:R-:W-:Y:S01]  /*95e0*/  FFMA R34, -R51, 1.925963033500011079e-08, R34 ;  /* 0x32a5706033227823 */ /* 0x000fe20000000122 */
[----:B------:R-:W-:Y:S01]  /*95f0*/  SHF.L.U32 R28, R28, 0x17, RZ ;  /* 0x000000171c1c7819 */ /* 0x000fe200000006ff */
[----:B------:R-:W-:Y:S01]  /*9600*/  IMAD.SHL.U32 R40, R40, 0x800000, RZ ;  /* 0x0080000028287824 */ /* 0x000fe200078e00ff */
[----:B------:R-:W-:Y:S01]  /*9610*/  SHF.L.U32 R14, R14, 0x17, RZ ;  /* 0x000000170e0e7819 */ /* 0x000fe200000006ff */
[----:B------:R-:W-:Y:S01]  /*9620*/  IMAD.SHL.U32 R46, R46, 0x800000, RZ ;  /* 0x008000002e2e7824 */ /* 0x000fe200078e00ff */
[----:B------:R-:W-:Y:S01]  /*9630*/  LOP3.LUT R0, R0, 0x7f800000, RZ, 0xc0, !PT ;  /* 0x7f80000000007812 */ /* 0x000fe200078ec0ff */
[----:B------:R-:W1:Y:S01]  /*9640*/  MUFU.EX2 R41, R41 ;  /* 0x0000002900297308 */ /* 0x000e620000000800 */
[----:B------:R-:W-:Y:S01]  /*9650*/  SHF.L.U32 R36, R36, 0x17, RZ ;  /* 0x0000001724247819 */ /* 0x000fe200000006ff */
[----:B------:R-:W-:Y:S01]  /*9660*/  BSSY B1, `(.L_x_232) ;  /* 0x0000020000017945 */ /* 0x000fe20003800000 */
[----:B------:R-:W-:Y:S01]  /*9670*/  ISETP.GT.U32.AND P1, PT, R0, 0x1ffffff, PT ;  /* 0x01ffffff0000780c */ /* 0x000fe20003f24070 */
[----:B------:R-:W-:Y:S01]  /*9680*/  FFMA R27, R12, R27, 1 ;  /* 0x3f8000000c1b7423 */ /* 0x000fe2000000001b */
[----:B------:R-:W-:Y:S01]  /*9690*/  SHF.L.U32 R32, R32, 0x17, RZ ;  /* 0x0000001720207819 */ /* 0x000fe200000006ff */
[----:B------:R-:W-:Y:S01]  /*96a0*/  FFMA R29, R26, R29, 1 ;  /* 0x3f8000001a1d7423 */ /* 0x000fe2000000001d */
[----:B------:R-:W-:Y:S01]  /*96b0*/  SHF.L.U32 R42, R42, 0x17, RZ ;  /* 0x000000172a2a7819 */ /* 0x000fe200000006ff */
[----:B------:R2:W4:Y:S01]  /*96c0*/  MUFU.EX2 R43, R34 ;  /* 0x00000022002b7308 */ /* 0x0005220000000800 */
[----:B------:R-:W-:Y:S01]  /*96d0*/  SHF.L.U32 R44, R44, 0x17, RZ ;  /* 0x000000172c2c7819 */ /* 0x000fe200000006ff */
[----:B---3--:R-:W-:Y:S01]  /*96e0*/  FFMA R31, R28, R31, 1 ;  /* 0x3f8000001c1f7423 */ /* 0x008fe2000000001f */
[----:B------:R-:W-:Y:S01]  /*96f0*/  FFMA R33, R14, R33, 1 ;  /* 0x3f8000000e217423 */ /* 0x000fe20000000021 */
[----:B-----5:R-:W-:Y:S01]  /*9700*/  FFMA R35, R24, R35, 1 ;  /* 0x3f80000018237423 */ /* 0x020fe20000000023 */
[----:B------:R-:W-:-:S03]  /*9710*/  FFMA R39, R36, R39, 1 ;  /* 0x3f80000024277423 */ /* 0x000fc60000000027 */
[----:B------:R-:W3:Y:S01]  /*9720*/  MUFU.EX2 R45, R45 ;  /* 0x0000002d002d7308 */ /* 0x000ee20000000800 */
[----:B--2---:R-:W-:Y:S01]  /*9730*/  FFMA R34, R4, R37, 1 ;  /* 0x3f80000004227423 */ /* 0x004fe20000000025 */
[----:B-1----:R-:W-:Y:S01]  /*9740*/  FFMA R38, R38, R41, 1 ;  /* 0x3f80000026267423 */ /* 0x002fe20000000029 */
[----:B------:R-:W-:-:S05]  /*9750*/  FFMA R37, R42, R3, 1 ;  /* 0x3f8000002a257423 */ /* 0x000fca0000000003 */
[----:B------:R-:W1:Y:S01]  /*9760*/  MUFU.EX2 R5, R5 ;  /* 0x0000000500057308 */ /* 0x000e620000000800 */
[----:B----4-:R-:W-:-:S07]  /*9770*/  FFMA R43, R32, R43, 1 ;  /* 0x3f800000202b7423 */ /* 0x010fce000000002b */
[----:B------:R-:W2:Y:S01]  /*9780*/  MUFU.EX2 R25, R6 ;  /* 0x0000000600197308 */ /* 0x000ea20000000800 */
[----:B---3--:R-:W-:Y:S01]  /*9790*/  FFMA R40, R40, R45, 1 ;  /* 0x3f80000028287423 */ /* 0x008fe2000000002d */
[----:B-1----:R-:W-:Y:S01]  /*97a0*/  FFMA R44, R44, R5, 1 ;  /* 0x3f8000002c2c7423 */ /* 0x002fe20000000005 */
[----:B--2---:R-:W-:Y:S01]  /*97b0*/  FFMA R41, R46, R25, 1 ;  /* 0x3f8000002e297423 */ /* 0x004fe20000000019 */
[----:B------:R-:W-:Y:S06]  /*97c0*/  @P1 BRA `(.L_x_233) ;  /* 0x0000000000141947 */ /* 0x000fec0003800000 */
[----:B------:R-:W-:Y:S02]  /*97d0*/  MOV R0, R47 ;  /* 0x0000002f00007202 */ /* 0x000fe40000000f00 */
[----:B------:R-:W-:-:S07]  /*97e0*/  MOV R4, 0x9800 ;  /* 0x0000980000047802 */ /* 0x000fce0000000f00 */
[----:B------:R-:W-:Y:S05]  /*97f0*/  CALL.REL.NOINC `($__internal_0_$__cuda_sm20_rcp_rn_f32_slowpath) ;  /* 0x0000004800b47944 */ /* 0x000fea0003c00000 */
[----:B------:R-:W-:Y:S01]  /*9800*/  MOV R6, R0 ;  /* 0x0000000000067202 */ /* 0x000fe20000000f00 */
[----:B------:R-:W-:Y:S06]  /*9810*/  BRA `(.L_x_234) ;  /* 0x0000000000107947 */ /* 0x000fec0003800000 */
.L_x_233:
[----:B------:R-:W1:Y:S02]  /*9820*/  MUFU.RCP R6, R47 ;  /* 0x0000002f00067308 */ /* 0x000e640000001000 */
[----:B-1----:R-:W-:-:S04]  /*9830*/  FFMA R0, R47, R6, -1 ;  /* 0xbf8000002f007423 */ /* 0x002fc80000000006 */
[----:B------:R-:W-:-:S04]  /*9840*/  FADD.FTZ R3, -R0, -RZ ;  /* 0x800000ff00037221 */ /* 0x000fc80000010100 */
[----:B------:R-:W-:-:S07]  /*9850*/  FFMA R6, R6, R3, R6 ;  /* 0x0000000306067223 */ /* 0x000fce0000000006 */
.L_x_234:
[----:B------:R-:W-:Y:S05]  /*9860*/  BSYNC B1 ;  /* 0x0000000000017941 */ /* 0x000fea0003800000 */
.L_x_232:
        /* <DEDUP_REMOVED lines=8> */
[----:B------:R-:W-:Y:S01]  /*98f0*/  MOV R25, R0 ;  /* 0x0000000000197202 */ /* 0x000fe20000000f00 */
[----:B------:R-:W-:Y:S06]  /*9900*/  BRA `(.L_x_237) ;  /* 0x0000000000107947 */ /* 0x000fec0003800000 */
.L_x_236:
[----:B------:R-:W1:Y:S02]  /*9910*/  MUFU.RCP R25, R30 ;  /* 0x0000001e00197308 */ /* 0x000e640000001000 */
[----:B-1----:R-:W-:-:S04]  /*9920*/  FFMA R0, R30, R25, -1 ;  /* 0xbf8000001e007423 */ /* 0x002fc80000000019 */
[----:B------:R-:W-:-:S04]  /*9930*/  FADD.FTZ R0, -R0, -RZ ;  /* 0x800000ff00007221 */ /* 0x000fc80000010100 */
[----:B------:R-:W-:-:S07]  /*9940*/  FFMA R25, R25, R0, R25 ;  /* 0x0000000019197223 */ /* 0x000fce0000000019 */
.L_x_237:
[----:B------:R-:W-:Y:S05]  /*9950*/  BSYNC B1 ;  /* 0x0000000000017941 */ /* 0x000fea0003800000 */
.L_x_235:
        /* <DEDUP_REMOVED lines=10> */
.L_x_239:
[----:B------:R-:W1:Y:S02]  /*9a00*/  MUFU.RCP R12, R27 ;  /* 0x0000001b000c7308 */ /* 0x000e640000001000 */
[----:B-1----:R-:W-:-:S04]  /*9a10*/  FFMA R0, R27, R12, -1 ;  /* 0xbf8000001b007423 */ /* 0x002fc8000000000c */
[----:B------:R-:W-:-:S04]  /*9a20*/  FADD.FTZ R3, -R0, -RZ ;  /* 0x800000ff00037221 */ /* 0x000fc80000010100 */
[----:B------:R-:W-:-:S07]  /*9a30*/  FFMA R12, R12, R3, R12 ;  /* 0x000000030c0c7223 */ /* 0x000fce000000000c */
.L_x_240:
[----:B------:R-:W-:Y:S05]  /*9a40*/  BSYNC B1 ;  /* 0x0000000000017941 */ /* 0x000fea0003800000 */
.L_x_238:
        /* <DEDUP_REMOVED lines=10> */
.L_x_242:
[----:B------:R-:W1:Y:S02]  /*9af0*/  MUFU.RCP R14, R57 ;  /* 0x00000039000e7308 */ /* 0x000e640000001000 */
[----:B-1----:R-:W-:-:S04]  /*9b00*/  FFMA R0, R57, R14, -1 ;  /* 0xbf80000039007423 */ /* 0x002fc8000000000e */
[----:B------:R-:W-:-:S04]  /*9b10*/  FADD.FTZ R3, -R0, -RZ ;  /* 0x800000ff00037221 */ /* 0x000fc80000010100 */
[----:B------:R-:W-:-:S07]  /*9b20*/  FFMA R14, R14, R3, R14 ;  /* 0x000000030e0e7223 */ /* 0x000fce000000000e */
.L_x_243:
[----:B------:R-:W-:Y:S05]  /*9b30*/  BSYNC B1 ;  /* 0x0000000000017941 */ /* 0x000fea0003800000 */
.L_x_241:
        /* <DEDUP_REMOVED lines=10> */
.L_x_245:
[----:B------:R-:W1:Y:S02]  /*9be0*/  MUFU.RCP R20, R29 ;  /* 0x0000001d00147308 */ /* 0x000e640000001000 */
[----:B-1----:R-:W-:-:S04]  /*9bf0*/  FFMA R0, R29, R20, -1 ;  /* 0xbf8000001d007423 */ /* 0x002fc80000000014 */
[----:B------:R-:W-:-:S04]  /*9c00*/  FADD.FTZ R3, -R0, -RZ ;  /* 0x800000ff00037221 */ /* 0x000fc80000010100 */
[----:B------:R-:W-:-:S07]  /*9c10*/  FFMA R20, R20, R3, R20 ;  /* 0x0000000314147223 */ /* 0x000fce0000000014 */
.L_x_246:
[----:B------:R-:W-:Y:S05]  /*9c20*/  BSYNC B1 ;  /* 0x0000000000017941 */ /* 0x000fea0003800000 */
.L_x_244:
        /* <DEDUP_REMOVED lines=10> */
.L_x_248:
[----:B------:R-:W1:Y:S02]  /*9cd0*/  MUFU.RCP R24, R31 ;  /* 0x0000001f00187308 */ /* 0x000e640000001000 */
[----:B-1----:R-:W-:-:S04]  /*9ce0*/  FFMA R0, R31, R24, -1 ;  /* 0xbf8000001f007423 */ /* 0x002fc80000000018 */
[----:B------:R-:W-:-:S04]  /*9cf0*/  FADD.FTZ R3, -R0, -RZ ;  /* 0x800000ff00037221 */ /* 0x000fc80000010100 */
[----:B------:R-:W-:-:S07]  /*9d00*/  FFMA R24, R24, R3, R24 ;  /* 0x0000000318187223 */ /* 0x000fce0000000018 */
.L_x_249:
[----:B------:R-:W-:Y:S05]  /*9d10*/  BSYNC B1 ;  /* 0x0000000000017941 */ /* 0x000fea0003800000 */
.L_x_247:
        /* <DEDUP_REMOVED lines=10> */
.L_x_251:
[----:B------:R-:W1:Y:S02]  /*9dc0*/  MUFU.RCP R26, R33 ;  /* 0x00000021001a7308 */ /* 0x000e640000001000 */
[----:B-1----:R-:W-:-:S04]  /*9dd0*/  FFMA R0, R33, R26, -1 ;  /* 0xbf80000021007423 */ /* 0x002fc8000000001a */
[----:B------:R-:W-:-:S04]  /*9de0*/  FADD.FTZ R3, -R0, -RZ ;  /* 0x800000ff00037221 */ /* 0x000fc80000010100 */
[----:B------:R-:W-:-:S07]  /*9df0*/  FFMA R26, R26, R3, R26 ;  /* 0x000000031a1a7223 */ /* 0x000fce000000001a */
.L_x_252:
[----:B------:R-:W-:Y:S05]  /*9e00*/  BSYNC B1 ;  /* 0x0000000000017941 */ /* 0x000fea0003800000 */
.L_x_250:
        /* <DEDUP_REMOVED lines=10> */
.L_x_254:
[----:B------:R-:W1:Y:S02]  /*9eb0*/  MUFU.RCP R28, R35 ;  /* 0x00000023001c7308 */ /* 0x000e640000001000 */
[----:B-1----:R-:W-:-:S04]  /*9ec0*/  FFMA R0, R35, R28, -1 ;  /* 0xbf80000023007423 */ /* 0x002fc8000000001c */
[----:B------:R-:W-:-:S04]  /*9ed0*/  FADD.FTZ R3, -R0, -RZ ;  /* 0x800000ff00037221 */ /* 0x000fc80000010100 */
[----:B------:R-:W-:-:S07]  /*9ee0*/  FFMA R28, R28, R3, R28 ;  /* 0x000000031c1c7223 */ /* 0x000fce000000001c */
.L_x_255:
[----:B------:R-:W-:Y:S05]  /*9ef0*/  BSYNC B1 ;  /* 0x0000000000017941 */ /* 0x000fea0003800000 */
.L_x_253:
        /* <DEDUP_REMOVED lines=10> */
.L_x_257:
[----:B------:R-:W1:Y:S02]  /*9fa0*/  MUFU.RCP R27, R34 ;  /* 0x00000022001b7308 */ /* 0x000e640000001000 */
[----:B-1----:R-:W-:-:S04]  /*9fb0*/  FFMA R0, R34, R27, -1 ;  /* 0xbf80000022007423 */ /* 0x002fc8000000001b */
[----:B------:R-:W-:-:S04]  /*9fc0*/  FADD.FTZ R0, -R0, -RZ ;  /* 0x800000ff00007221 */ /* 0x000fc80000010100 */
[----:B------:R-:W-:-:S07]  /*9fd0*/  FFMA R27, R27, R0, R27 ;  /* 0x000000001b1b7223 */ /* 0x000fce000000001b */
.L_x_258:
[----:B------:R-:W-:Y:S05]  /*9fe0*/  BSYNC B1 ;  /* 0x0000000000017941 */ /* 0x000fea0003800000 */
.L_x_256:
        /* <DEDUP_REMOVED lines=10> */
.L_x_260:
[----:B------:R-:W1:Y:S02]  /*a090*/  MUFU.RCP R30, R39 ;  /* 0x00000027001e7308 */ /* 0x000e640000001000 */
[----:B-1----:R-:W-:-:S04]  /*a0a0*/  FFMA R0, R39, R30, -1 ;  /* 0xbf80000027007423 */ /* 0x002fc8000000001e */
[----:B------:R-:W-:-:S04]  /*a0b0*/  FADD.FTZ R3, -R0, -RZ ;  /* 0x800000ff00037221 */ /* 0x000fc80000010100 */
[----:B------:R-:W-:-:S07]  /*a0c0*/  FFMA R30, R30, R3, R30 ;  /* 0x000000031e1e7223 */ /* 0x000fce000000001e */
.L_x_261:
[----:B------:R-:W-:Y:S05]  /*a0d0*/  BSYNC B1 ;  /* 0x0000000000017941 */ /* 0x000fea0003800000 */
.L_x_259:
        /* <DEDUP_REMOVED lines=10> */
.L_x_263:
[----:B------:R-:W1:Y:S02]  /*a180*/  MUFU.RCP R29, R38 ;  /* 0x00000026001d7308 */ /* 0x000e640000001000 */
[----:B-1----:R-:W-:-:S04]  /*a190*/  FFMA R0, R38, R29, -1 ;  /* 0xbf80000026007423 */ /* 0x002fc8000000001d */
[----:B------:R-:W-:-:S04]  /*a1a0*/  FADD.FTZ R0, -R0, -RZ ;  /* 0x800000ff00007221 */ /* 0x000fc80000010100 */
[----:B------:R-:W-:-:S07]  /*a1b0*/  FFMA R29, R29, R0, R29 ;  /* 0x000000001d1d7223 */ /* 0x000fce000000001d */
.L_x_264:
[----:B------:R-:W-:Y:S05]  /*a1c0*/  BSYNC B1 ;  /* 0x0000000000017941 */ /* 0x000fea0003800000 */
.L_x_262:
        /* <DEDUP_REMOVED lines=10> */
.L_x_266:
[----:B------:R-:W1:Y:S02]  /*a270*/  MUFU.RCP R32, R43 ;  /* 0x0000002b00207308 */ /* 0x000e640000001000 */
[----:B-1----:R-:W-:-:S04]  /*a280*/  FFMA R0, R43, R32, -1 ;  /* 0xbf8000002b007423 */ /* 0x002fc80000000020 */
[----:B------:R-:W-:-:S04]  /*a290*/  FADD.FTZ R3, -R0, -RZ ;  /* 0x800000ff00037221 */ /* 0x000fc80000010100 */
[----:B------:R-:W-:-:S07]  /*a2a0*/  FFMA R32, R32, R3, R32 ;  /* 0x0000000320207223 */ /* 0x000fce0000000020 */
.L_x_267:
[----:B------:R-:W-:Y:S05]  /*a2b0*/  BSYNC B1 ;  /* 0x0000000000017941 */ /* 0x000fea0003800000 */
.L_x_265:
        /* <DEDUP_REMOVED lines=10> */
.L_x_269:
[----:B------:R-:W1:Y:S02]  /*a360*/  MUFU.RCP R31, R40 ;  /* 0x00000028001f7308 */ /* 0x000e640000001000 */
[----:B-1----:R-:W-:-:S04]  /*a370*/  FFMA R0, R40, R31, -1 ;  /* 0xbf80000028007423 */ /* 0x002fc8000000001f */
[----:B------:R-:W-:-:S04]  /*a380*/  FADD.FTZ R0, -R0, -RZ ;  /* 0x800000ff00007221 */ /* 0x000fc80000010100 */
[----:B------:R-:W-:-:S07]  /*a390*/  FFMA R31, R31, R0, R31 ;  /* 0x000000001f1f7223 */ /* 0x000fce000000001f */
.L_x_270:
[----:B------:R-:W-:Y:S05]  /*a3a0*/  BSYNC B1 ;  /* 0x0000000000017941 */ /* 0x000fea0003800000 */
.L_x_268:
        /* <DEDUP_REMOVED lines=10> */
.L_x_272:
[----:B------:R-:W1:Y:S02]  /*a450*/  MUFU.RCP R34, R37 ;  /* 0x0000002500227308 */ /* 0x000e640000001000 */
[----:B-1----:R-:W-:-:S04]  /*a460*/  FFMA R0, R37, R34, -1 ;  /* 0xbf80000025007423 */ /* 0x002fc80000000022 */
[----:B------:R-:W-:-:S04]  /*a470*/  FADD.FTZ R3, -R0, -RZ ;  /* 0x800000ff00037221 */ /* 0x000fc80000010100 */
[----:B------:R-:W-:-:S07]  /*a480*/  FFMA R34, R34, R3, R34 ;  /* 0x0000000322227223 */ /* 0x000fce0000000022 */
.L_x_273:
[----:B------:R-:W-:Y:S05]  /*a490*/  BSYNC B1 ;  /* 0x0000000000017941 */ /* 0x000fea0003800000 */
.L_x_271:
        /* <DEDUP_REMOVED lines=10> */
.L_x_275:
[----:B------:R-:W1:Y:S02]  /*a540*/  MUFU.RCP R33, R44 ;  /* 0x0000002c00217308 */ /* 0x000e640000001000 */
[----:B-1----:R-:W-:-:S04]  /*a550*/  FFMA R0, R44, R33, -1 ;  /* 0xbf8000002c007423 */ /* 0x002fc80000000021 */
[----:B------:R-:W-:-:S04]  /*a560*/  FADD.FTZ R0, -R0, -RZ ;  /* 0x800000ff00007221 */ /* 0x000fc80000010100 */
[----:B------:R-:W-:-:S07]  /*a570*/  FFMA R33, R33, R0, R33 ;  /* 0x0000000021217223 */ /* 0x000fce0000000021 */
.L_x_276:
[----:B------:R-:W-:Y:S05]  /*a580*/  BSYNC B1 ;  /* 0x0000000000017941 */ /* 0x000fea0003800000 */
.L_x_274:
        /* <DEDUP_REMOVED lines=8> */
[----:B------:R-:W-:Y:S05]  /*a610*/  BRA `(.L_x_279) ;  /* 0x0000000000107947 */ /* 0x000fea0003800000 */
.L_x_278:
[----:B------:R-:W1:Y:S02]  /*a620*/  MUFU.RCP R0, R41 ;  /* 0x0000002900007308 */ /* 0x000e640000001000 */
[----:B-1----:R-:W-:-:S04]  /*a630*/  FFMA R3, R41, R0, -1 ;  /* 0xbf80000029037423 */ /* 0x002fc80000000000 */
[----:B------:R-:W-:-:S04]  /*a640*/  FADD.FTZ R3, -R3, -RZ ;  /* 0x800000ff03037221 */ /* 0x000fc80000010100 */
[----:B------:R-:W-:-:S07]  /*a650*/  FFMA R0, R0, R3, R0 ;  /* 0x0000000300007223 */ /* 0x000fce0000000000 */
.L_x_279:
[----:B------:R-:W-:Y:S05]  /*a660*/  BSYNC B1 ;  /* 0x0000000000017941 */ /* 0x000fea0003800000 */
.L_x_277:
        /* <DEDUP_REMOVED lines=23> */
[----:B------:R-:W-:Y:S02]  /*a7e0*/  F2FP.BF16.F32.PACK_AB R30, R34, R31 ;  /* 0x0000001f221e723e */ /* 0x000fe400000010ff */
[----:B------:R-:W-:Y:S01]  /*a7f0*/  F2FP.BF16.F32.PACK_AB R29, R32, R29 ;  /* 0x0000001d201d723e */ /* 0x000fe200000010ff */
[----:B------:R1:W-:Y:S01]  /*a800*/  STSM.16.M88.4 [R10+0x6200], R4 ;  /* 0x006200040a007844 */ /* 0x0003e20000000200 */
        /* <DEDUP_REMOVED lines=14> */
[----:B------:R-:W-:Y:S02]  /*a8f0*/  UIADD3 UR4, UR52, 0x6200, URZ ;  /* 0x0000620034047890 */ /* 0x000fe4000fffe03f */
[----:B------:R-:W-:Y:S01]  /*a900*/  UIADD3.X UR9, URZ, UR55, URZ, UP0, !UPT ;  /* 0x000000373f097290 */ /* 0x000fe200087fe43f */
[----:B------:R-:W-:-:S08]  /*a910*/  UMOV UR7, UR47 ;  /* 0x0000002f00077c82 */ /* 0x000fd00008000000 */
[----:B------:R2:W-:Y:S01]  /*a920*/  UTMASTG.3D [UR4], [UR8] ;  /* 0x00000004080073b5 */ /* 0x0005e20008010000 */
[----:B------:R0:W-:Y:S01]  /*a930*/  UTMACMDFLUSH ;  /* 0x00000000000079b7 */ /* 0x0001e20000000000 */
[----:B--2---:R-:W-:-:S04]  /*a940*/  DEPBAR.LE SB0, 0x1 ;  /* 0x000080400000791a */ /* 0x004fc80000000000 */
.L_x_281:
[----:B------:R-:W-:Y:S05]  /*a950*/  BSYNC B0 ;  /* 0x0000000000007941 */ /* 0x000fea0003800000 */
.L_x_280:
[----:B------:R-:W-:Y:S06]  /*a960*/  BAR.SYNC.DEFER_BLOCKING 0x1, 0x100 ;  /* 0x0044000000007b1d */ /* 0x000fec0000010000 */
[----:B------:R-:W-:Y:S04]  /*a970*/  BSSY B0, `(.L_x_282) ;  /* 0x0000009000007945 */ /* 0x000fe80003800000 */
[----:B------:R-:W-:Y:S05]  /*a980*/  @P0 BRA `(.L_x_283) ;  /* 0x00000000001c0947 */ /* 0x000fea0003800000 */
[----:B------:R-:W-:-:S13]  /*a990*/  ISETP.NE.AND P0, PT, R106, 0x3, PT ;  /* 0x000000036a00780c */ /* 0x000fda0003f05270 */
[----:B------:R-:W-:Y:S05]  /*a9a0*/  @!P0 BRA `(.L_x_284) ;  /* 0x0000000000048947 */ /* 0x000fea0003800000 */
[----:B------:R-:W-:Y:S01]  /*a9b0*/  BPT.TRAP 0x1 ;  /* 0x000000040000795c */ /* 0x000fe20000300000 */
.L_x_284:
[----:B------:R-:W-:-:S04]  /*a9c0*/  ULEA UR4, UR42, UR52, 0x3 ;  /* 0x000000342a047291 */ /* 0x000fc8000f8e183f */
[----:B------:R-:W-:-:S04]  /*a9d0*/  UIADD3 UR4, UR4, 0x60, URZ ;  /* 0x0000006004047890 */ /* 0x000fc8000fffe03f */
[----:B------:R-:W-:-:S09]  /*a9e0*/  UPRMT UR4, UR51, 0x654, UR4 ;  /* 0x0000065433047896 */ /* 0x000fd20008000004 */
[----:B------:R-:W-:Y:S03]  /*a9f0*/  SYNCS.ARRIVE.TRANS64.RED.A1T0 RZ, [UR4], RZ ;  /* 0x000000ffffff79a7 */ /* 0x000fe60008100404 */
.L_x_283:
[----:B------:R-:W-:Y:S05]  /*aa00*/  BSYNC B0 ;  /* 0x0000000000007941 */ /* 0x000fea0003800000 */
.L_x_282:
[----:B------:R-:W-:Y:S01]  /*aa10*/  IADD3 R16, P0, R16, UR38, RZ ;  /* 0x0000002610107c10 */ /* 0x000fe2000ff1e0ff */
[----:B------:R-:W-:Y:S01]  /*aa20*/  ULDC.64 UR4, c[0x0][0x8f8] ;  /* 0x00023e0000047ab9 */ /* 0x000fe20000000a00 */
[----:B------:R-:W-:Y:S01]  /*aa30*/  UIADD3 UR42, UR42, 0x1, URZ ;  /* 0x000000012a2a7890 */ /* 0x000fe2000fffe03f */
[----:B------:R-:W-:Y:S01]  /*aa40*/  PRMT R0, RZ, 0x7610, R0 ;  /* 0x00007610ff007816 */ /* 0x000fe20000000000 */
[----:B------:R-:W-:Y:S01]  /*aa50*/  UMOV UR47, 0xffffffff ;  /* 0xffffffff002f7882 */ /* 0x000fe20000000000 */
[----:B------:R-:W-:Y:S01]  /*aa60*/  IADD3.X R17, R17, UR37, RZ, P0, !PT ;  /* 0x0000002511117c10 */ /* 0x000fe200087fe4ff */
[----:B------:R-:W-:Y:S01]  /*aa70*/  UISETP.NE.AND UP0, UPT, UR42, 0x4, UPT ;  /* 0x000000042a00788c */ /* 0x000fe2000bf05270 */
[----:B------:R-:W-:Y:S01]  /*aa80*/  ISETP.GE.U32.AND P0, PT, R16, UR4, PT ;  /* 0x0000000410007c0c */ /* 0x000fe2000bf06070 */
[----:B------:R-:W-:Y:S01]  /*aa90*/  IMAD.MOV.U32 R94, RZ, RZ, -0x1 ;  /* 0xffffffffff5e7424 */ /* 0x000fe200078e00ff */
[----:B------:R-:W-:Y:S01]  /*aaa0*/  MOV R23, 0xffffffff ;  /* 0xffffffff00177802 */ /* 0x000fe20000000f00 */
[----:B------:R-:W-:Y:S01]  /*aab0*/  USEL UR42, UR42, URZ, UP0 ;  /* 0x0000003f2a2a7287 */ /* 0x000fe20008000000 */
[----:B------:R-:W-:-:S13]  /*aac0*/  ISETP.GE.U32.AND.EX P0, PT, R17, UR5, PT, P0 ;  /* 0x0000000511007c0c */ /* 0x000fda000bf06100 */
[----:B------:R-:W-:Y:S05]  /*aad0*/  @P0 BRA `(.L_x_285) ;  /* 0x0000000400680947 */ /* 0x000fea0003800000 */
[----:B------:R-:W2:Y:S01]  /*aae0*/  S2R R12, SR_CTAID.X ;  /* 0x00000000000c7919 */ /* 0x000ea20000002500 */
[----:B-1----:R-:W1:Y:S01]  /*aaf0*/  LDC.64 R10, c[0x0][0x8d0] ;  /* 0x00023400ff0a7b82 */ /* 0x002e620000000a00 */
[----:B------:R-:W-:Y:S01]  /*ab00*/  ULDC UR4, c[0x0][0x150] ;  /* 0x0000540000047ab9 */ /* 0x000fe20000000800 */
[----:B------:R-:W-:Y:S01]  /*ab10*/  MOV R8, R16 ;  /* 0x0000001000087202 */ /* 0x000fe20000000f00 */
[----:B------:R-:W3:Y:S01]  /*ab20*/  S2R R24, SR_CTAID.Y ;  /* 0x0000000000187919 */ /* 0x000ee20000002600 */
[----:B------:R-:W-:-:S04]  /*ab30*/  MOV R9, R17 ;  /* 0x0000001100097202 */ /* 0x000fc80000000f00 */
[----:B------:R-:W4:Y:S08]  /*ab40*/  LDC R25, c[0x0][0x144] ;  /* 0x00005100ff197b82 */ /* 0x000f300000000800 */
[----:B------:R-:W3:Y:S08]  /*ab50*/  LDC R0, c[0x0][0x8d8] ;  /* 0x00023600ff007b82 */ /* 0x000ef00000000800 */
[----:B------:R-:W3:Y:S01]  /*ab60*/  LDC.64 R14, c[0x0][0x8c8] ;  /* 0x00023200ff0e7b82 */ /* 0x000ee20000000a00 */
[----:B-1----:R-:W-:-:S04]  /*ab70*/  ISETP.NE.U32.AND P0, PT, R10, RZ, PT ;  /* 0x000000ff0a00720c */ /* 0x002fc80003f05070 */
[----:B------:R-:W-:Y:S02]  /*ab80*/  ISETP.NE.AND.EX P0, PT, R11, RZ, PT, P0 ;  /* 0x000000ff0b00720c */ /* 0x000fe40003f05300 */
[----:B--2---:R-:W-:-:S05]  /*ab90*/  I2FP.F32.U32 R3, R12 ;  /* 0x0000000c00037245 */ /* 0x004fca0000201000 */
[----:B------:R-:W-:-:S04]  /*aba0*/  FMUL R3, R3, UR4 ;  /* 0x0000000403037c20 */ /* 0x000fc80008400000 */
[----:B------:R1:W2:Y:S02]  /*abb0*/  F2I.U32.TRUNC.NTZ R23, R3 ;  /* 0x0000000300177305 */ /* 0x0002a4000020f000 */
[----:B----4-:R-:W-:Y:S05]  /*abc0*/  @!P0 BRA `(.L_x_286) ;  /* 0x0000000000288947 */ /* 0x010fea0003800000 */
[----:B-1----:R-:W1:Y:S02]  /*abd0*/  LDC R3, c[0x0][0x8dc] ;  /* 0x00023700ff037b82 */ /* 0x002e640000000800 */
[----:B-1----:R-:W-:-:S05]  /*abe0*/  IADD3 R3, P0, R16, R3, RZ ;  /* 0x0000000310037210 */ /* 0x002fca0007f1e0ff */
[----:B------:R-:W-:-:S04]  /*abf0*/  IMAD.X R13, RZ, RZ, R17, P0 ;  /* 0x000000ffff0d7224 */ /* 0x000fc800000e0611 */
[----:B------:R-:W-:-:S04]  /*ac00*/  IMAD.WIDE.U32 R4, R13, R10, RZ ;  /* 0x0000000a0d047225 */ /* 0x000fc800078e00ff */
[----:B------:R-:W-:-:S04]  /*ac10*/  IMAD.WIDE.U32 R6, P0, R3, R11, R4 ;  /* 0x0000000b03067225 */ /* 0x000fc80007800004 */
[----:B------:R-:W-:Y:S01]  /*ac20*/  IMAD.WIDE.U32 R4, R3, R10, RZ ;  /* 0x0000000a03047225 */ /* 0x000fe200078e00ff */
[----:B------:R-:W-:Y:S02]  /*ac30*/  IADD3.X R9, RZ, RZ, RZ, P0, !PT ;  /* 0x000000ffff097210 */ /* 0x000fe400007fe4ff */
[----:B------:R-:W-:Y:S02]  /*ac40*/  MOV R8, R7 ;  /* 0x0000000700087202 */ /* 0x000fe40000000f00 */
[----:B------:R-:W-:-:S05]  /*ac50*/  IADD3 RZ, P0, R5, R6, RZ ;  /* 0x0000000605ff7210 */ /* 0x000fca0007f1e0ff */
[----:B------:R-:W-:-:S08]  /*ac60*/  IMAD.WIDE.U32.X R8, R13, R11, R8, P0 ;  /* 0x0000000b0d087225 */ /* 0x000fd000000e0408 */
.L_x_286:
[----:B------:R-:W4:Y:S01]  /*ac70*/  LDC.64 R20, c[0x0][0x8e8] ;  /* 0x00023a00ff147b82 */ /* 0x000f220000000a00 */
[-CC-:B---3--:R-:W-:Y:S01]  /*ac80*/  SHF.R.U64 R31, R8, R0.reuse, R9.reuse ;  /* 0x00000000081f7219 */ /* 0x188fe20000001209 */
[----:B------:R-:W-:Y:S01]  /*ac90*/  ULDC UR4, c[0x0][0x154] ;  /* 0x0000550000047ab9 */ /* 0x000fe20000000800 */
[----:B------:R-:W-:Y:S02]  /*aca0*/  SHF.R.U32.HI R0, RZ, R0, R9 ;  /* 0x00000000ff007219 */ /* 0x000fe40000011609 */
[----:B-1----:R-:W-:Y:S02]  /*acb0*/  IADD3 R3, P0, RZ, -R31, RZ ;  /* 0x8000001fff037210 */ /* 0x002fe40007f1e0ff */
[----:B--2---:R-:W-:Y:S01]  /*acc0*/  IADD3 R23, -R23, RZ, RZ ;  /* 0x000000ff17177210 */ /* 0x004fe20007ffe1ff */
[----:B------:R-:W1:Y:S01]  /*acd0*/  LDC R6, c[0x0][0x8c0] ;  /* 0x00023000ff067b82 */ /* 0x000e620000000800 */
[----:B------:R-:W-:Y:S01]  /*ace0*/  MOV R7, 0x1 ;  /* 0x0000000100077802 */ /* 0x000fe20000000f00 */
[----:B------:R-:W-:-:S02]  /*acf0*/  IMAD.X R5, RZ, RZ, ~R0, P0 ;  /* 0x000000ffff057224 */ /* 0x000fc400000e0e00 */
[----:B------:R-:W-:Y:S02]  /*ad00*/  IMAD R26, R25, R23, R12 ;  /* 0x00000017191a7224 */ /* 0x000fe400078e020c */
[-C--:B------:R-:W-:Y:S02]  /*ad10*/  IMAD R0, R5, R14.reuse, RZ ;  /* 0x0000000e05007224 */ /* 0x080fe400078e02ff */
[----:B------:R-:W2:Y:S01]  /*ad20*/  LDC R8, c[0x0][0x8b0] ;  /* 0x00022c00ff087b82 */ /* 0x000ea20000000800 */
[----:B------:R-:W-:-:S04]  /*ad30*/  IMAD.WIDE.U32 R4, R3, R14, R16 ;  /* 0x0000000e03047225 */ /* 0x000fc800078e0010 */
[----:B------:R-:W-:Y:S01]  /*ad40*/  IMAD R3, R3, R15, R0 ;  /* 0x0000000f03037224 */ /* 0x000fe200078e0200 */
[----:B------:R-:W-:Y:S02]  /*ad50*/  I2FP.F32.U32 R0, R24 ;  /* 0x0000001800007245 */ /* 0x000fe40000201000 */
[----:B------:R-:W3:Y:S01]  /*ad60*/  LDC R28, c[0x0][0x900] ;  /* 0x00024000ff1c7b82 */ /* 0x000ee20000000800 */
[----:B----4-:R-:W-:Y:S02]  /*ad70*/  ISETP.NE.U32.AND P0, PT, R20, RZ, PT ;  /* 0x000000ff1400720c */ /* 0x010fe40003f05070 */
[----:B------:R-:W-:Y:S01]  /*ad80*/  IADD3 R3, R5, R3, RZ ;  /* 0x0000000305037210 */ /* 0x000fe20007ffe0ff */
[----:B------:R-:W-:Y:S01]  /*ad90*/  FMUL R0, R0, UR4 ;  /* 0x0000000400007c20 */ /* 0x000fe20008400000 */
[----:B------:R-:W-:Y:S01]  /*ada0*/  ISETP.NE.AND.EX P0, PT, R21, RZ, PT, P0 ;  /* 0x000000ff1500720c */ /* 0x000fe20003f05300 */
[----:B------:R-:W-:Y:S02]  /*adb0*/  IMAD.MOV.U32 R5, RZ, RZ, -0x1 ;  /* 0xffffffffff057424 */ /* 0x000fe400078e00ff */
[----:B------:R-:W4:Y:S01]  /*adc0*/  LDC R15, c[0x0][0x148] ;  /* 0x00005200ff0f7b82 */ /* 0x000f220000000800 */
[-CC-:B-1----:R-:W-:Y:S01]  /*add0*/  SHF.R.U64 R12, R4, R6.reuse, R3.reuse ;  /* 0x00000006040c7219 */ /* 0x182fe20000001203 */
[----:B------:R1:W1:Y:S01]  /*ade0*/  F2I.U32.TRUNC.NTZ R13, R0 ;  /* 0x00000000000d7305 */ /* 0x000262000020f000 */
[----:B------:R-:W-:-:S05]  /*adf0*/  SHF.R.U32.HI R3, RZ, R6, R3 ;  /* 0x00000006ff037219 */ /* 0x000fca0000011603 */
[----:B------:R-:W1:Y:S01]  /*ae00*/  LDC R25, c[0x0][0x8a8] ;  /* 0x00022a00ff197b82 */ /* 0x000e620000000800 */
[-CC-:B--2---:R-:W-:Y:S02]  /*ae10*/  SHF.R.U64 R10, R12, R8.reuse, R3.reuse ;  /* 0x000000080c0a7219 */ /* 0x184fe40000001203 */
[----:B------:R-:W-:-:S05]  /*ae20*/  SHF.R.U32.HI R3, RZ, R8, R3 ;  /* 0x00000008ff037219 */ /* 0x000fca0000011603 */
[----:B------:R-:W2:Y:S01]  /*ae30*/  LDC R27, c[0x0][0x8f0] ;  /* 0x00023c00ff1b7b82 */ /* 0x000ea20000000800 */
[-C--:B---3--:R-:W-:Y:S02]  /*ae40*/  SHF.L.U32 R4, R5, R28.reuse, RZ ;  /* 0x0000001c05047219 */ /* 0x088fe400000006ff */
[-CC-:B------:R-:W-:Y:S02]  /*ae50*/  SHF.R.U64 R14, R10, R28.reuse, R3.reuse ;  /* 0x0000001c0a0e7219 */ /* 0x180fe40000001203 */
[----:B------:R-:W-:Y:S02]  /*ae60*/  SHF.R.U32.HI R5, RZ, R28, R3 ;  /* 0x0000001cff057219 */ /* 0x000fe40000011603 */
[----:B------:R-:W-:Y:S01]  /*ae70*/  LOP3.LUT R23, RZ, R4, RZ, 0x33, !PT ;  /* 0x00000004ff177212 */ /* 0x000fe200078e33ff */
[----:B------:R-:W3:Y:S01]  /*ae80*/  LDC R29, c[0x0][0x8e0] ;  /* 0x00023800ff1d7b82 */ /* 0x000ee20000000800 */
[----:B------:R-:W-:Y:S02]  /*ae90*/  SHF.L.U32 R28, R7, R28, RZ ;  /* 0x0000001c071c7219 */ /* 0x000fe400000006ff */
[----:B------:R-:W-:-:S05]  /*aea0*/  MOV R4, R14 ;  /* 0x0000000e00047202 */ /* 0x000fca0000000f00 */
[----:B------:R-:W1:Y:S01]  /*aeb0*/  LDC R30, c[0x0][0x8b8] ;  /* 0x00022e00ff1e7b82 */ /* 0x000e620000000800 */
[----:B------:R-:W-:Y:S05]  /*aec0*/  @!P0 BRA `(.L_x_287) ;  /* 0x0000000000288947 */ /* 0x000fea0003800000 */
[----:B------:R-:W5:Y:S02]  /*aed0*/  LDC R3, c[0x0][0x8f4] ;  /* 0x00023d00ff037b82 */ /* 0x000f640000000800 */
[----:B-----5:R-:W-:-:S05]  /*aee0*/  IADD3 R3, P0, R14, R3, RZ ;  /* 0x000000030e037210 */ /* 0x020fca0007f1e0ff */
        /* <DEDUP_REMOVED lines=8> */
.L_x_287:
[----:B------:R-:W-:Y:S01]  /*af70*/  ISETP.NE.AND P0, PT, R2, 0x1, PT ;  /* 0x000000010200780c */ /* 0x000fe20003f05270 */
[----:B-1----:R-:W-:Y:S01]  /*af80*/  IMAD.MOV R13, RZ, RZ, -R13 ;  /* 0x000000ffff0d7224 */ /* 0x002fe200078e0a0d */
[----:B--2---:R-:W-:Y:S02]  /*af90*/  SHF.R.U64 R0, R4, R27, R5 ;  /* 0x0000001b04007219 */ /* 0x004fe40000001205 */
[----:B------:R-:W-:Y:S02]  /*afa0*/  LOP3.LUT R23, R10, R23, RZ, 0xc0, !PT ;  /* 0x000000170a177212 */ /* 0x000fe400078ec0ff */
[----:B------:R-:W-:Y:S02]  /*afb0*/  IADD3 R5, R25, -0x1, RZ ;  /* 0xffffffff19057810 */ /* 0x000fe40007ffe0ff */
[----:B------:R-:W-:Y:S01]  /*afc0*/  IADD3 R3, -R0, RZ, RZ ;  /* 0x000000ff00037210 */ /* 0x000fe20007ffe1ff */
[----:B------:R-:W-:Y:S01]  /*afd0*/  IMAD R23, R28, R0, R23 ;  /* 0x000000001c177224 */ /* 0x000fe200078e0217 */
[----:B------:R-:W-:-:S02]  /*afe0*/  LOP3.LUT R5, R12, R5, RZ, 0xc0, !PT ;  /* 0x000000050c057212 */ /* 0x000fc400078ec0ff */
[----:B------:R-:W-:Y:S01]  /*aff0*/  R2UR UR47, R31 ;  /* 0x000000001f2f72ca */ /* 0x000fe200000e0000 */
[----:B----4-:R-:W-:Y:S02]  /*b000*/  @P0 IMAD R26, R15, R13, R24 ;  /* 0x0000000d0f1a0224 */ /* 0x010fe400078e0218 */
[----:B---3--:R-:W-:Y:S02]  /*b010*/  IMAD R0, R3, R29, R14 ;  /* 0x0000001d03007224 */ /* 0x008fe400078e020e */
[----:B------:R-:W-:Y:S02]  /*b020*/  IMAD R23, R23, R30, R26 ;  /* 0x0000001e17177224 */ /* 0x000fe400078e021a */
[----:B------:R-:W-:Y:S02]  /*b030*/  IMAD R0, R0, R25, R5 ;  /* 0x0000001900007224 */ /* 0x000fe400078e0205 */
[----:B------:R-:W-:-:S03]  /*b040*/  IMAD.MOV.U32 R3, RZ, RZ, 0x1 ;  /* 0x00000001ff037424 */ /* 0x000fc600078e00ff */
[----:B------:R-:W-:Y:S02]  /*b050*/  SEL R94, R0, R23, !P0 ;  /* 0x00000017005e7207 */ /* 0x000fe40004000000 */
[----:B------:R-:W-:Y:S02]  /*b060*/  SEL R23, R23, R0, !P0 ;  /* 0x0000000017177207 */ /* 0x000fe40004000000 */
[----:B------:R-:W-:-:S07]  /*b070*/  PRMT R0, R3, 0x7610, R0 ;  /* 0x0000761003007816 */ /* 0x000fce0000000000 */
.L_x_285:
[----:B------:R-:W-:Y:S01]  /*b080*/  UIADD3 UR49, UR50, UR49, URZ ;  /* 0x0000003132317290 */ /* 0x000fe2000fffe03f */
[----:B------:R-:W-:Y:S01]  /*b090*/  LOP3.LUT P0, RZ, R0, 0xff, RZ, 0xc0, !PT ;  /* 0x000000ff00ff7812 */ /* 0x000fe2000780c0ff */
[----:B------:R-:W-:Y:S02]  /*b0a0*/  UIADD3 UR43, UR43, 0x4, URZ ;  /* 0x000000042b2b7890 */ /* 0x000fe4000fffe03f */
[----:B------:R-:W-:Y:S02]  /*b0b0*/  USHF.R.U32.HI UR4, URZ, 0x2, UR49 ;  /* 0x000000023f047899 */ /* 0x000fe40008011631 */
[----:B------:R-:W-:Y:S02]  /*b0c0*/  UISETP.GT.U32.AND UP0, UPT, UR49, 0x3, UPT ;  /* 0x000000033100788c */ /* 0x000fe4000bf04070 */
[----:B------:R-:W-:Y:S02]  /*b0d0*/  ULOP3.LUT UR4, UR4, 0x1, URZ, 0xc0, !UPT ;  /* 0x0000000104047892 */ /* 0x000fe4000f8ec03f */
[----:B------:R-:W-:-:S02]  /*b0e0*/  UISETP.LT.U32.AND UP1, UPT, UR50, 0x4, UP0 ;  /* 0x000000043200788c */ /* 0x000fc40008721070 */
[----:B------:R-:W-:Y:S02]  /*b0f0*/  UISETP.NE.U32.AND UP2, UPT, UR4, 0x1, UPT ;  /* 0x000000010400788c */ /* 0x000fe4000bf45070 */
[----:B------:R-:W-:Y:S02]  /*b100*/  USEL UR5, URZ, 0x1, !UP1 ;  /* 0x000000013f057887 */ /* 0x000fe4000c800000 */
[----:B------:R-:W-:Y:S02]  /*b110*/  UISETP.GT.U32.AND UP0, UPT, UR50, 0x3, !UP2 ;  /* 0x000000033200788c */ /* 0x000fe4000d704070 */
[----:B------:R-:W-:Y:S02]  /*b120*/  ULOP3.LUT UR49, UR49, 0x3, URZ, 0xc0, !UPT ;  /* 0x0000000331317892 */ /* 0x000fe4000f8ec03f */
[----:B------:R-:W-:-:S04]  /*b130*/  USEL UR4, URZ, 0x1, !UP0 ;  /* 0x000000013f047887 */ /* 0x000fc8000c000000 */
[----:B------:R-:W-:Y:S01]  /*b140*/  ULOP3.LUT UR48, UR4, UR48, UR5, 0x96, !UPT ;  /* 0x0000003004307292 */ /* 0x000fe2000f8e9605 */
[----:B------:R-:W-:Y:S11]  /*b150*/  @P0 BRA `(.L_x_288) ;  /* 0xffffff64005c0947 */ /* 0x000ff6000383ffff */
[----:B------:R-:W-:-:S13]  /*b160*/  PLOP3.LUT P0, PT, PT, PT, PT, 0x8, 0x0 ;  /* 0x000000000000781c */ /* 0x000fda0003f0e170 */
.L_x_22:
[----:B------:R-:W-:Y:S05]  /*b170*/  @P0 BRA `(.L_x_14) ;  /* 0x0000002800880947 */ /* 0x000fea0003800000 */
[----:B------:R-:W-:Y:S01]  /*b180*/  ULDC.64 UR6, c[0x0][0x588] ;  /* 0x0001620000067ab9 */ /* 0x000fe20000000a00 */
[----:B------:R-:W-:Y:S01]  /*b190*/  ULDC.64 UR4, c[0x0][0x590] ;  /* 0x0001640000047ab9 */ /* 0x000fe20000000a00 */
[----:B------:R-:W-:Y:S01]  /*b1a0*/  ISETP.NE.U32.AND P0, PT, RZ, UR6, PT ;  /* 0x00000006ff007c0c */ /* 0x000fe2000bf05070 */
[----:B------:R-:W-:-:S04]  /*b1b0*/  DEPBAR.LE SB0, 0x0 ;  /* 0x000080000000791a */ /* 0x000fc80000000000 */
[----:B------:R-:W-:Y:S01]  /*b1c0*/  ISETP.NE.U32.AND P1, PT, RZ, UR4, PT ;  /* 0x00000004ff007c0c */ /* 0x000fe2000bf25070 */
[----:B------:R-:W-:Y:S01]  /*b1d0*/  BSSY B0, `(.L_x_289) ;  /* 0x0000015000007945 */ /* 0x000fe20003800000 */
[----:B------:R-:W-:Y:S02]  /*b1e0*/  ISETP.NE.AND.EX P0, PT, RZ, UR7, PT, P0 ;  /* 0x00000007ff007c0c */ /* 0x000fe4000bf05300 */
[----:B------:R-:W-:-:S13]  /*b1f0*/  ISETP.NE.AND.EX P1, PT, RZ, UR5, PT, P1 ;  /* 0x00000005ff007c0c */ /* 0x000fda000bf25310 */
[----:B------:R-:W-:Y:S05]  /*b200*/  @P0 BRA P1, `(.L_x_290) ;  /* 0x0000000000440947 */ /* 0x000fea0000800000 */
[----:B------:R-:W-:-:S04]  /*b210*/  ISETP.NE.U32.AND P0, PT, RZ, UR4, PT ;  /* 0x00000004ff007c0c */ /* 0x000fc8000bf05070 */
[----:B------:R-:W-:-:S13]  /*b220*/  ISETP.NE.AND.EX P0, PT, RZ, UR5, PT, P0 ;  /* 0x00000005ff007c0c */ /* 0x000fda000bf05300 */
[----:B------:R-:W-:Y:S05]  /*b230*/  @!P0 BRA `(.L_x_291) ;  /* 0x00000000002c8947 */ /* 0x000fea0003800000 */
[----:B------:R-:W-:-:S13]  /*b240*/  LOP3.LUT P0, RZ, R90, 0xff, RZ, 0xc0, !PT ;  /* 0x000000ff5aff7812 */ /* 0x000fda000780c0ff */
[----:B------:R-:W-:Y:S05]  /*b250*/  @!P0 BRA `(.L_x_292) ;  /* 0x0000000000108947 */ /* 0x000fea0003800000 */
[----:B-----5:R-:W-:-:S13]  /*b260*/  FSETP.NEU.AND P0, PT, R91, RZ, PT ;  /* 0x000000ff5b00720b */ /* 0x020fda0003f0d000 */
[----:B------:R-:W-:Y:S05]  /*b270*/  @!P0 BREAK B0 ;  /* 0x0000000000008942 */ /* 0x000fea0003800000 */
[----:B------:R-:W-:Y:S05]  /*b280*/  @P0 BRA `(.L_x_290) ;  /* 0x0000000000240947 */ /* 0x000fea0003800000 */
[----:B------:R-:W-:Y:S05]  /*b290*/  BRA `(.L_x_14) ;  /* 0x0000002800407947 */ /* 0x000fea0003800000 */
.L_x_292:
[----:B------:R-:W-:-:S04]  /*b2a0*/  ISETP.NE.U32.AND P0, PT, RZ, UR6, PT ;  /* 0x00000006ff007c0c */ /* 0x000fc8000bf05070 */
[----:B------:R-:W-:-:S13]  /*b2b0*/  ISETP.NE.AND.EX P0, PT, RZ, UR7, PT, P0 ;  /* 0x00000007ff007c0c */ /* 0x000fda000bf05300 */
[----:B------:R-:W-:Y:S05]  /*b2c0*/  @!P0 BREAK B0 ;  /* 0x0000000000008942 */ /* 0x000fea0003800000 */
[----:B------:R-:W-:Y:S05]  /*b2d0*/  @P0 BRA `(.L_x_290) ;  /* 0x0000000000100947 */ /* 0x000fea0003800000 */
[----:B------:R-:W-:Y:S05]  /*b2e0*/  BRA `(.L_x_14) ;  /* 0x00000028002c7947 */ /* 0x000fea0003800000 */
.L_x_291:
[----:B-----5:R-:W-:-:S13]  /*b2f0*/  FSETP.NEU.AND P0, PT, R91, RZ, PT ;  /* 0x000000ff5b00720b */ /* 0x020fda0003f0d000 */
[----:B------:R-:W-:Y:S05]  /*b300*/  @!P0 BREAK B0 ;  /* 0x0000000000008942 */ /* 0x000fea0003800000 */
[----:B------:R-:W-:Y:S05]  /*b310*/  @!P0 BRA `(.L_x_14) ;  /* 0x0000002800208947 */ /* 0x000fea0003800000 */
.L_x_290:
[----:B-1----:R-:W-:Y:S05]  /*b320*/  BSYNC B0 ;  /* 0x0000000000007941 */ /* 0x002fea0003800000 */
.L_x_289:
[----:B------:R-:W-:-:S04]  /*b330*/  LOP3.LUT R19, R19, 0x1, RZ, 0xfc, !PT ;  /* 0x0000000113137812 */ /* 0x000fc800078efcff */
[----:B------:R-:W-:-:S13]  /*b340*/  ISETP.NE.AND P0, PT, R19, 0x3, PT ;  /* 0x000000031300780c */ /* 0x000fda0003f05270 */
[----:B------:R-:W-:Y:S05]  /*b350*/  @!P0 BRA `(.L_x_293) ;  /* 0x0000000000048947 */ /* 0x000fea0003800000 */
[----:B------:R-:W-:Y:S01]  /*b360*/  BPT.TRAP 0x1 ;  /* 0x000000040000795c */ /* 0x000fe20000300000 */
.L_x_293:
[----:B------:R-:W1:Y:S01]  /*b370*/  S2UR UR5, SR_CgaCtaId ;  /* 0x00000000000579c3 */ /* 0x000e620000008800 */
[----:B------:R-:W-:Y:S02]  /*b380*/  UMOV UR4, 0x400 ;  /* 0x0000040000047882 */ /* 0x000fe40000000000 */
[----:B-1----:R-:W-:-:S04]  /*b390*/  ULEA UR4, UR5, UR4, 0x18 ;  /* 0x0000000405047291 */ /* 0x002fc8000f8ec03f */
[----:B------:R-:W-:-:S04]  /*b3a0*/  ULEA UR4, UR42, UR4, 0x3 ;  /* 0x000000042a047291 */ /* 0x000fc8000f8e183f */
[----:B------:R-:W-:-:S04]  /*b3b0*/  UIADD3 UR4, UR4, 0x60, URZ ;  /* 0x0000006004047890 */ /* 0x000fc8000fffe03f */
[----:B------:R-:W-:-:S09]  /*b3c0*/  UPRMT UR4, UR5, 0x654, UR4 ;  /* 0x0000065405047896 */ /* 0x000fd20008000004 */
[----:B------:R-:W-:Y:S01]  /*b3d0*/  SYNCS.ARRIVE.TRANS64.RED.A1T0 RZ, [UR4], RZ ;  /* 0x000000ffffff79a7 */ /* 0x000fe20008100404 */
[----:B------:R-:W-:Y:S05]  /*b3e0*/  BRA `(.L_x_14) ;  /* 0x0000002400ec7947 */ /* 0x000fea0003800000 */
.L_x_13:
[----:B------:R-:W-:Y:S01]  /*b3f0*/  ULDC.64 UR4, c[0x0][0x8f8] ;  /* 0x00023e0000047ab9 */ /* 0x000fe20000000a00 */
[----:B------:R-:W-:Y:S01]  /*b400*/  PRMT R8, RZ, 0x7610, R8 ;  /* 0x00007610ff087816 */ /* 0x000fe20000000008 */
[----:B------:R-:W-:Y:S01]  /*b410*/  IMAD.MOV.U32 R13, RZ, RZ, -0x1 ;  /* 0xffffffffff0d7424 */ /* 0x000fe200078e00ff */
[----:B------:R-:W-:Y:S02]  /*b420*/  ISETP.GE.U32.AND P1, PT, R16, UR4, PT ;  /* 0x0000000410007c0c */ /* 0x000fe4000bf26070 */
[----:B------:R-:W-:Y:S02]  /*b430*/  MOV R21, 0xffffffff ;  /* 0xffffffff00157802 */ /* 0x000fe40000000f00 */
[----:B------:R-:W-:Y:S02]  /*b440*/  ISETP.GE.U32.AND.EX P1, PT, R17, UR5, PT, P1 ;  /* 0x0000000511007c0c */ /* 0x000fe4000bf26110 */
[----:B------:R-:W-:-:S11]  /*b450*/  MOV R20, 0xffffffff ;  /* 0xffffffff00147802 */ /* 0x000fd60000000f00 */
[----:B------:R-:W-:Y:S05]  /*b460*/  @P1 BRA `(.L_x_294) ;  /* 0x0000000400281947 */ /* 0x000fea0003800000 */
[----:B------:R-:W2:Y:S01]  /*b470*/  LDC.64 R20, c[0x0][0x8d0] ;  /* 0x00023400ff147b82 */ /* 0x000ea20000000a00 */
[----:B------:R-:W-:Y:S02]  /*b480*/  MOV R14, R16 ;  /* 0x00000010000e7202 */ /* 0x000fe40000000f00 */
[----:B------:R-:W-:-:S05]  /*b490*/  MOV R15, R17 ;  /* 0x00000011000f7202 */ /* 0x000fca0000000f00 */
[----:B------:R-:W3:Y:S08]  /*b4a0*/  LDC R8, c[0x0][0x8d8] ;  /* 0x00023600ff087b82 */ /* 0x000ef00000000800 */
[----:B------:R-:W4:Y:S01]  /*b4b0*/  LDC.64 R26, c[0x0][0x8c8] ;  /* 0x00023200ff1a7b82 */ /* 0x000f220000000a00 */
[----:B--2---:R-:W-:-:S04]  /*b4c0*/  ISETP.NE.U32.AND P1, PT, R20, RZ, PT ;  /* 0x000000ff1400720c */ /* 0x004fc80003f25070 */
[----:B------:R-:W-:-:S13]  /*b4d0*/  ISETP.NE.AND.EX P1, PT, R21, RZ, PT, P1 ;  /* 0x000000ff1500720c */ /* 0x000fda0003f25310 */
[----:B---34-:R-:W-:Y:S05]  /*b4e0*/  @!P1 BRA `(.L_x_295) ;  /* 0x0000000000289947 */ /* 0x018fea0003800000 */
[----:B------:R-:W2:Y:S02]  /*b4f0*/  LDC R11, c[0x0][0x8dc] ;  /* 0x00023700ff0b7b82 */ /* 0x000ea40000000800 */
[----:B--2---:R-:W-:-:S05]  /*b500*/  IADD3 R15, P1, R16, R11, RZ ;  /* 0x0000000b100f7210 */ /* 0x004fca0007f3e0ff */
        /* <DEDUP_REMOVED lines=8> */
.L_x_295:
[----:B------:R-:W2:Y:S01]  /*b590*/  LDC.64 R30, c[0x0][0x8e8] ;  /* 0x00023a00ff1e7b82 */ /* 0x000ea20000000a00 */
[-CC-:B------:R-:W-:Y:S01]  /*b5a0*/  SHF.R.U64 R23, R14, R8.reuse, R15.reuse ;  /* 0x000000080e177219 */ /* 0x180fe2000000120f */
[----:B------:R-:W-:Y:S01]  /*b5b0*/  IMAD.MOV.U32 R34, RZ, RZ, 0x1 ;  /* 0x00000001ff227424 */ /* 0x000fe200078e00ff */
[----:B------:R-:W-:Y:S02]  /*b5c0*/  SHF.R.U32.HI R8, RZ, R8, R15 ;  /* 0x00000008ff087219 */ /* 0x000fe4000001160f */
[----:B------:R-:W-:-:S03]  /*b5d0*/  IADD3 R13, P1, RZ, -R23, RZ ;  /* 0x80000017ff0d7210 */ /* 0x000fc60007f3e0ff */
[----:B------:R-:W3:Y:S02]  /*b5e0*/  LDC R12, c[0x0][0x8c0] ;  /* 0x00023000ff0c7b82 */ /* 0x000ee40000000800 */
[----:B------:R-:W-:-:S04]  /*b5f0*/  IMAD.X R11, RZ, RZ, ~R8, P1 ;  /* 0x000000ffff0b7224 */ /* 0x000fc800008e0e08 */
[-C--:B------:R-:W-:Y:S02]  /*b600*/  IMAD R8, R11, R26.reuse, RZ ;  /* 0x0000001a0b087224 */ /* 0x080fe400078e02ff */
[----:B------:R-:W4:Y:S01]  /*b610*/  LDC R14, c[0x0][0x8b0] ;  /* 0x00022c00ff0e7b82 */ /* 0x000f220000000800 */
[----:B------:R-:W-:-:S04]  /*b620*/  IMAD.WIDE.U32 R10, R13, R26, R16 ;  /* 0x0000001a0d0a7225 */ /* 0x000fc800078e0010 */
[----:B------:R-:W-:-:S03]  /*b630*/  IMAD R13, R13, R27, R8 ;  /* 0x0000001b0d0d7224 */ /* 0x000fc600078e0208 */
[----:B------:R-:W5:Y:S01]  /*b640*/  LDC R29, c[0x0][0x900] ;  /* 0x00024000ff1d7b82 */ /* 0x000f620000000800 */
[----:B--2---:R-:W-:Y:S02]  /*b650*/  ISETP.NE.U32.AND P1, PT, R30, RZ, PT ;  /* 0x000000ff1e00720c */ /* 0x004fe40003f25070 */
[----:B------:R-:W-:Y:S02]  /*b660*/  IADD3 R11, R11, R13, RZ ;  /* 0x0000000d0b0b7210 */ /* 0x000fe40007ffe0ff */
[----:B------:R-:W-:-:S03]  /*b670*/  ISETP.NE.AND.EX P1, PT, R31, RZ, PT, P1 ;  /* 0x000000ff1f00720c */ /* 0x000fc60003f25310 */
[----:B------:R-:W2:Y:S01]  /*b680*/  LDC R26, c[0x0][0x8a8] ;  /* 0x00022a00ff1a7b82 */ /* 0x000ea20000000800 */
[-CC-:B---3--:R-:W-:Y:S02]  /*b690*/  SHF.R.U64 R20, R10, R12.reuse, R11.reuse ;  /* 0x0000000c0a147219 */ /* 0x188fe4000000120b */
[----:B------:R-:W-:Y:S02]  /*b6a0*/  SHF.R.U32.HI R11, RZ, R12, R11 ;  /* 0x0000000cff0b7219 */ /* 0x000fe4000001160b */
[----:B------:R-:W-:-:S03]  /*b6b0*/  MOV R10, 0xffffffff ;  /* 0xffffffff000a7802 */ /* 0x000fc60000000f00 */
[----:B------:R-:W3:Y:S01]  /*b6c0*/  LDC R28, c[0x0][0x8f0] ;  /* 0x00023c00ff1c7b82 */ /* 0x000ee20000000800 */
[-CC-:B----4-:R-:W-:Y:S02]  /*b6d0*/  SHF.R.U64 R25, R20, R14.reuse, R11.reuse ;  /* 0x0000000e14197219 */ /* 0x190fe4000000120b */
[----:B------:R-:W-:-:S05]  /*b6e0*/  SHF.R.U32.HI R8, RZ, R14, R11 ;  /* 0x0000000eff087219 */ /* 0x000fca000001160b */
[----:B------:R-:W4:Y:S01]  /*b6f0*/  LDC R32, c[0x0][0x8e0] ;  /* 0x00023800ff207b82 */ /* 0x000f220000000800 */
[-C--:B-----5:R-:W-:Y:S02]  /*b700*/  SHF.L.U32 R10, R10, R29.reuse, RZ ;  /* 0x0000001d0a0a7219 */ /* 0x0a0fe400000006ff */
[-CC-:B------:R-:W-:Y:S02]  /*b710*/  SHF.R.U64 R27, R25, R29.reuse, R8.reuse ;  /* 0x0000001d191b7219 */ /* 0x180fe40000001208 */
[----:B------:R-:W-:Y:S02]  /*b720*/  LOP3.LUT R36, RZ, R10, RZ, 0x33, !PT ;  /* 0x0000000aff247212 */ /* 0x000fe400078e33ff */
[----:B------:R-:W-:Y:S01]  /*b730*/  SHF.R.U32.HI R11, RZ, R29, R8 ;  /* 0x0000001dff0b7219 */ /* 0x000fe20000011608 */
[----:B------:R-:W1:Y:S01]  /*b740*/  LDC R33, c[0x0][0x8b8] ;  /* 0x00022e00ff217b82 */ /* 0x000e620000000800 */
[----:B------:R-:W-:Y:S01]  /*b750*/  MOV R10, R27 ;  /* 0x0000001b000a7202 */ /* 0x000fe20000000f00 */
[----:B------:R-:W-:Y:S06]  /*b760*/  @!P1 BRA `(.L_x_296) ;  /* 0x0000000000289947 */ /* 0x000fec0003800000 */
        /* <DEDUP_REMOVED lines=10> */
.L_x_296:
[----:B------:R-:W-:Y:S02]  /*b810*/  ISETP.NE.AND P1, PT, R2, 0x1, PT ;  /* 0x000000010200780c */ /* 0x000fe40003f25270 */
[----:B---3--:R-:W-:Y:S02]  /*b820*/  SHF.R.U64 R8, R10, R28, R11 ;  /* 0x0000001c0a087219 */ /* 0x008fe4000000120b */
[----:B------:R-:W-:Y:S02]  /*b830*/  SHF.L.U32 R34, R34, R29, RZ ;  /* 0x0000001d22227219 */ /* 0x000fe400000006ff */
[----:B------:R-:W-:Y:S01]  /*b840*/  LOP3.LUT R7, R25, R36, RZ, 0xc0, !PT ;  /* 0x0000002419077212 */ /* 0x000fe200078ec0ff */
[----:B------:R-:W-:Y:S01]  /*b850*/  IMAD.MOV R10, RZ, RZ, -R8 ;  /* 0x000000ffff0a7224 */ /* 0x000fe200078e0a08 */
[----:B--2---:R-:W-:Y:S02]  /*b860*/  IADD3 R11, R26, -0x1, RZ ;  /* 0xffffffff1a0b7810 */ /* 0x004fe40007ffe0ff */
[----:B------:R-:W-:Y:S01]  /*b870*/  MOV R13, R23 ;  /* 0x00000017000d7202 */ /* 0x000fe20000000f00 */
[----:B------:R-:W-:Y:S01]  /*b880*/  IMAD R8, R34, R8, R7 ;  /* 0x0000000822087224 */ /* 0x000fe200078e0207 */
[----:B------:R-:W-:Y:S01]  /*b890*/  LOP3.LUT R7, R20, R11, RZ, 0xc0, !PT ;  /* 0x0000000b14077212 */ /* 0x000fe200078ec0ff */
[----:B------:R-:W-:-:S02]  /*b8a0*/  @P1 IMAD R3, R9, R24, R6 ;  /* 0x0000001809031224 */ /* 0x000fc400078e0206 */
[----:B----4-:R-:W-:Y:S02]  /*b8b0*/  IMAD R6, R10, R32, R27 ;  /* 0x000000200a067224 */ /* 0x010fe400078e021b */
[----:B-1----:R-:W-:Y:S01]  /*b8c0*/  IMAD R3, R8, R33, R3 ;  /* 0x0000002108037224 */ /* 0x002fe200078e0203 */
[----:B------:R-:W-:Y:S01]  /*b8d0*/  MOV R8, 0x1 ;  /* 0x0000000100087802 */ /* 0x000fe20000000f00 */
[----:B------:R-:W-:-:S05]  /*b8e0*/  IMAD R6, R6, R26, R7 ;  /* 0x0000001a06067224 */ /* 0x000fca00078e0207 */
[----:B------:R-:W-:Y:S02]  /*b8f0*/  SEL R20, R6, R3, !P1 ;  /* 0x0000000306147207 */ /* 0x000fe40004800000 */
[----:B------:R-:W-:-:S07]  /*b900*/  SEL R21, R3, R6, !P1 ;  /* 0x0000000603157207 */ /* 0x000fce0004800000 */
.L_x_294:
[----:B------:R-:W-:-:S08]  /*b910*/  NOP ;  /* 0x0000000000007918 */ /* 0x000fd00000000000 */
[----:B------:R-:W2:-:S00]  /*b920*/  USETMAXREG.DEALLOC.CTAPOOL 0x28 ;  /* 0x00000028000079c8 */ /* 0x000e8000080e0500 */
[----:B--2---:R-:W-:-:S13]  /*b930*/  ISETP.NE.AND P1, PT, R0, 0x1, PT ;  /* 0x000000010000780c */ /* 0x004fda0003f25270 */
[----:B------:R-:W-:Y:S05]  /*b940*/  @!P1 BRA `(.L_x_14) ;  /* 0x0000002000949947 */ /* 0x000fea0003800000 */
[----:B------:R-:W-:Y:S05]  /*b950*/  @!P4 BRA `(.L_x_297) ;  /* 0x0000001000a8c947 */ /* 0x000fea0003800000 */
[----:B------:R-:W-:-:S13]  /*b960*/  ISETP.NE.OR P0, PT, R0, 0x2, P0 ;  /* 0x000000020000780c */ /* 0x000fda0000705670 */
[----:B------:R-:W-:Y:S05]  /*b970*/  @P0 BRA `(.L_x_14) ;  /* 0x0000002000880947 */ /* 0x000fea0003800000 */
[----:B------:R-:W-:-:S13]  /*b980*/  LOP3.LUT P1, RZ, R8, 0xff, RZ, 0xc0, !PT ;  /* 0x000000ff08ff7812 */ /* 0x000fda000782c0ff */
[----:B------:R-:W-:Y:S05]  /*b990*/  @!P1 BRA `(.L_x_298) ;  /* 0x0000000000189947 */ /* 0x000fea0003800000 */
[----:B------:R-:W-:Y:S01]  /*b9a0*/  UMOV UR4, 0x400 ;  /* 0x0000040000047882 */ /* 0x000fe20000000000 */
[----:B------:R-:W-:Y:S01]  /*b9b0*/  IMAD.MOV.U32 R0, RZ, RZ, RZ ;  /* 0x000000ffff007224 */ /* 0x000fe200078e00ff */
[----:B-1----:R-:W-:-:S04]  /*b9c0*/  ULEA UR4, UR36, UR4, 0x18 ;  /* 0x0000000424047291 */ /* 0x002fc8000f8ec03f */
[----:B------:R-:W-:-:S05]  /*b9d0*/  SHF.L.U32 R0, R0, 0x1f, RZ ;  /* 0x0000001f00007819 */ /* 0x000fca00000006ff */
[----:B------:R-:W1:Y:S02]  /*b9e0*/  SYNCS.PHASECHK.TRANS64.TRYWAIT P0, [UR4+0x88], R0 ;  /* 0x00008800ff0075a7 */ /* 0x000e640008000144 */
[----:B-1----:R-:W-:Y:S05]  /*b9f0*/  @!P0 BRA `(.L_x_299) ;  /* 0x0000002000f08947 */ /* 0x002fea0003800000 */
.L_x_298:
[----:B-1----:R-:W-:Y:S01]  /*ba00*/  PRMT R0, RZ, 0x7610, R0 ;  /* 0x00007610ff007816 */ /* 0x002fe20000000000 */
[----:B------:R-:W-:Y:S06]  /*ba10*/  @P3 BRA `(.L_x_300) ;  /* 0x0000000000243947 */ /* 0x000fec0003800000 */
[----:B------:R-:W-:Y:S02]  /*ba20*/  ULDC.64 UR4, c[0x0][0x588] ;  /* 0x0001620000047ab9 */ /* 0x000fe40000000a00 */
[----:B------:R-:W-:-:S04]  /*ba30*/  ISETP.NE.U32.AND P0, PT, RZ, UR4, PT ;  /* 0x00000004ff007c0c */ /* 0x000fc8000bf05070 */
[----:B------:R-:W-:-:S13]  /*ba40*/  ISETP.NE.AND.EX P0, PT, RZ, UR5, PT, P0 ;  /* 0x00000005ff007c0c */ /* 0x000fda000bf05300 */
[----:B------:R-:W-:Y:S05]  /*ba50*/  @!P0 BRA `(.L_x_301) ;  /* 0x00000000000c8947 */ /* 0x000fea0003800000 */
[----:B------:R2:W5:Y:S01]  /*ba60*/  LDG.E R3, desc[UR40][R4.64] ;  /* 0x0000002804037981 */ /* 0x000562000c1e1900 */
[----:B------:R-:W-:Y:S01]  /*ba70*/  MOV R0, 0x1 ;  /* 0x0000000100007802 */ /* 0x000fe20000000f00 */
[----:B------:R-:W-:Y:S06]  /*ba80*/  BRA `(.L_x_300) ;  /* 0x0000000000087947 */ /* 0x000fec0003800000 */
.L_x_301:
[----:B------:R-:W1:Y:S01]  /*ba90*/  LDC R3, c[0x0][0x580] ;  /* 0x00016000ff037b82 */ /* 0x000e620000000800 */
[----:B------:R-:W-:-:S07]  /*baa0*/  MOV R0, 0x1 ;  /* 0x0000000100007802 */ /* 0x000fce0000000f00 */
.L_x_300:
[----:B------:R-:W-:Y:S01]  /*bab0*/  IMAD.MOV.U32 R8, RZ, RZ, 0x1 ;  /* 0x00000001ff087424 */ /* 0x000fe200078e00ff */
[----:B------:R-:W-:Y:S06]  /*bac0*/  @!P1 BRA `(.L_x_302) ;  /* 0x0000000c00dc9947 */ /* 0x000fec0003800000 */
[----:B------:R-:W3:Y:S01]  /*bad0*/  LDC R9, c[0x0][0x900] ;  /* 0x00024000ff097b82 */ /* 0x000ee20000000800 */
[----:B--2---:R-:W-:Y:S01]  /*bae0*/  MOV R4, 0xffffffff ;  /* 0xffffffff00047802 */ /* 0x004fe20000000f00 */
[----:B------:R-:W-:Y:S01]  /*baf0*/  IMAD.MOV.U32 R8, RZ, RZ, 0x1 ;  /* 0x00000001ff087424 */ /* 0x000fe200078e00ff */
[----:B------:R-:W-:Y:S01]  /*bb00*/  MOV R6, 0x1 ;  /* 0x0000000100067802 */ /* 0x000fe20000000f00 */
[----:B------:R-:W-:Y:S01]  /*bb10*/  ULDC.64 UR6, c[0x0][0x198] ;  /* 0x0000660000067ab9 */ /* 0x000fe20000000a00 */
[----:B------:R-:W-:Y:S01]  /*bb20*/  LOP3.LUT R10, R19, 0x2, RZ, 0xfc, !PT ;  /* 0x00000002130a7812 */ /* 0x000fe200078efcff */
[----:B------:R-:W-:Y:S01]  /*bb30*/  ULDC.64 UR14, c[0x0][0x588] ;  /* 0x00016200000e7ab9 */ /* 0x000fe20000000a00 */
[----:B------:R-:W-:Y:S01]  /*bb40*/  ULDC.64 UR22, c[0x0][0x590] ;  /* 0x0001640000167ab9 */ /* 0x000fe20000000a00 */
[----:B------:R-:W2:Y:S01]  /*bb50*/  LDC R11, c[0x0][0x8a8] ;  /* 0x00022a00ff0b7b82 */ /* 0x000ea20000000800 */
[----:B------:R-:W-:Y:S01]  /*bb60*/  ULDC.64 UR24, c[0x0][0x8f8] ;  /* 0x00023e0000187ab9 */ /* 0x000fe20000000a00 */
[----:B---3--:R-:W-:-:S02]  /*bb70*/  SHF.L.U32 R4, R4, R9, RZ ;  /* 0x0000000904047219 */ /* 0x008fc400000006ff */
[----:B------:R-:W-:Y:S02]  /*bb80*/  SHF.L.U32 R9, R6, R9, RZ ;  /* 0x0000000906097219 */ /* 0x000fe400000006ff */
[----:B------:R-:W-:Y:S02]  /*bb90*/  LOP3.LUT R12, RZ, R4, RZ, 0x33, !PT ;  /* 0x00000004ff0c7212 */ /* 0x000fe400078e33ff */
[----:B--2---:R-:W-:-:S07]  /*bba0*/  IADD3 R11, R11, -0x1, RZ ;  /* 0xffffffff0b0b7810 */ /* 0x004fce0007ffe0ff */
.L_x_334:
[----:B------:R-:W-:Y:S02]  /*bbb0*/  ISETP.NE.U32.AND P0, PT, RZ, UR22, PT ;  /* 0x00000016ff007c0c */ /* 0x000fe4000bf05070 */
[----:B------:R-:W-:Y:S02]  /*bbc0*/  R2UR UR19, R21 ;  /* 0x00000000151372ca */ /* 0x000fe400000e0000 */
[----:B------:R-:W-:Y:S02]  /*bbd0*/  R2UR UR18, R20 ;  /* 0x00000000141272ca */ /* 0x000fe400000e0000 */
[----:B------:R-:W-:-:S09]  /*bbe0*/  ISETP.NE.AND.EX P0, PT, RZ, UR23, PT, P0 ;  /* 0x00000017ff007c0c */ /* 0x000fd2000bf05300 */
[----:B------:R-:W-:Y:S02]  /*bbf0*/  USHF.L.U32 UR19, UR19, 0x8, URZ ;  /* 0x0000000813137899 */ /* 0x000fe4000800063f */
[----:B------:R-:W-:Y:S02]  /*bc00*/  USHF.L.U32 UR18, UR18, 0x6, URZ ;  /* 0x0000000612127899 */ /* 0x000fe4000800063f */
[----:B--234-:R-:W-:Y:S10]  /*bc10*/  @!P0 BRA `(.L_x_303) ;  /* 0x00000000002c8947 */ /* 0x01cff40003800000 */
[----:B------:R-:W-:-:S04]  /*bc20*/  ISETP.NE.U32.AND P1, PT, RZ, UR14, PT ;  /* 0x0000000eff007c0c */ /* 0x000fc8000bf25070 */
[----:B------:R-:W-:-:S13]  /*bc30*/  ISETP.NE.AND.EX P1, PT, RZ, UR15, PT, P1 ;  /* 0x0000000fff007c0c */ /* 0x000fda000bf25310 */
[----:B------:R-:W-:Y:S05]  /*bc40*/  @!P1 BRA `(.L_x_304) ;  /* 0x0000000000189947 */ /* 0x000fea0003800000 */
[----:B------:R-:W2:Y:S01]  /*bc50*/  LDC.64 R4, c[0x0][0x588] ;  /* 0x00016200ff047b82 */ /* 0x000ea20000000a00 */
[----:B-1---5:R-:W-:-:S04]  /*bc60*/  IMAD R3, R13, UR22, RZ ;  /* 0x000000160d037c24 */ /* 0x022fc8000f8e02ff */
[----:B--2---:R-:W-:-:S05]  /*bc70*/  IMAD.WIDE R4, R3, 0x4, R4 ;  /* 0x0000000403047825 */ /* 0x004fca00078e0204 */
[----:B------:R2:W5:Y:S01]  /*bc80*/  LDG.E R3, desc[UR40][R4.64] ;  /* 0x0000002804037981 */ /* 0x000562000c1e1900 */
[----:B------:R-:W-:Y:S01]  /*bc90*/  MOV R0, 0x1 ;  /* 0x0000000100007802 */ /* 0x000fe20000000f00 */
[----:B------:R-:W-:Y:S06]  /*bca0*/  BRA `(.L_x_303) ;  /* 0x0000000000087947 */ /* 0x000fec0003800000 */
.L_x_304:
[----:B-1---5:R-:W3:Y:S01]  /*bcb0*/  LDC R3, c[0x0][0x580] ;  /* 0x00016000ff037b82 */ /* 0x022ee20000000800 */
[----:B------:R-:W-:-:S07]  /*bcc0*/  IMAD.MOV.U32 R0, RZ, RZ, 0x1 ;  /* 0x00000001ff007424 */ /* 0x000fce00078e00ff */
.L_x_303:
[----:B------:R-:W-:Y:S05]  /*bcd0*/  @!P0 BRA `(.L_x_305) ;  /* 0x00000000001c8947 */ /* 0x000fea0003800000 */
[----:B------:R-:W-:-:S13]  /*bce0*/  LOP3.LUT P2, RZ, R0, 0xff, RZ, 0xc0, !PT ;  /* 0x000000ff00ff7812 */ /* 0x000fda000784c0ff */
[----:B--2---:R-:W2:Y:S02]  /*bcf0*/  @!P2 LDC.64 R4, c[0x0][0x588] ;  /* 0x00016200ff04ab82 */ /* 0x004ea40000000a00 */
[----:B--2---:R-:W-:-:S04]  /*bd00*/  @!P2 ISETP.NE.U32.AND P0, PT, R4, RZ, PT ;  /* 0x000000ff0400a20c */ /* 0x004fc80003f05070 */
[----:B------:R-:W-:Y:S02]  /*bd10*/  @!P2 ISETP.NE.AND.EX P1, PT, R5, RZ, PT, P0 ;  /* 0x000000ff0500a20c */ /* 0x000fe40003f25300 */
[----:B-1-3-5:R-:W-:Y:S02]  /*bd20*/  @P2 FSETP.EQ.AND P0, PT, R3, RZ, PT ;  /* 0x000000ff0300220b */ /* 0x02afe40003f02000 */
[----:B------:R-:W-:Y:S01]  /*bd30*/  @!P2 PLOP3.LUT P0, PT, P1, PT, PT, 0x8, 0x0 ;  /* 0x000000000000a81c */ /* 0x000fe20000f0e170 */
[----:B------:R-:W-:-:S12]  /*bd40*/  BRA `(.L_x_306) ;  /* 0x0000000000047947 */ /* 0x000fd80003800000 */
.L_x_305:
[----:B-1-3-5:R-:W-:-:S13]  /*bd50*/  FSETP.EQ.AND P0, PT, R3, RZ, PT ;  /* 0x000000ff0300720b */ /* 0x02afda0003f02000 */
.L_x_306:
[----:B------:R-:W-:Y:S02]  /*bd60*/  ISETP.NE.AND P2, PT, R10, 0x3, PT ;  /* 0x000000030a00780c */ /* 0x000fe40003f45270 */
[----:B------:R-:W-:-:S04]  /*bd70*/  ELECT P1, URZ, PT ;  /* 0x00000000003f782f */ /* 0x000fc80003820000 */
[----:B------:R-:W-:-:S07]  /*bd80*/  PLOP3.LUT P0, PT, P1, P0, PT, 0x20, 0x0 ;  /* 0x000000000000781c */ /* 0x000fce0000f00470 */
[----:B------:R-:W-:Y:S06]  /*bd90*/  @!P2 BRA `(.L_x_307) ;  /* 0x000000000004a947 */ /* 0x000fec0003800000 */
[----:B------:R-:W-:Y:S01]  /*bda0*/  BPT.TRAP 0x1 ;  /* 0x000000040000795c */ /* 0x000fe20000300000 */
.L_x_307:
[----:B------:R-:W1:Y:S01]  /*bdb0*/  S2UR UR36, SR_CgaCtaId ;  /* 0x00000000002479c3 */ /* 0x000e620000008800 */
[----:B------:R-:W-:Y:S01]  /*bdc0*/  UMOV UR4, 0x400 ;  /* 0x0000040000047882 */ /* 0x000fe20000000000 */
[----:B--2---:R-:W-:Y:S01]  /*bdd0*/  SHF.L.U32 R4, R8, 0x1f, RZ ;  /* 0x0000001f08047819 */ /* 0x004fe200000006ff */
[----:B-1----:R-:W-:-:S09]  /*bde0*/  ULEA UR5, UR36, UR4, 0x18 ;  /* 0x0000000424057291 */ /* 0x002fd2000f8ec03f */
[----:B------:R-:W1:Y:S02]  /*bdf0*/  SYNCS.PHASECHK.TRANS64.TRYWAIT P1, [UR5+0x60], R4 ;  /* 0x00006004ff0075a7 */ /* 0x000e640008020145 */
[----:B-1----:R-:W-:Y:S05]  /*be00*/  @!P1 BRA `(.L_x_308) ;  /* 0x0000002000049947 */ /* 0x002fea0003800000 */
.L_x_365:
[----:B------:R-:W-:Y:S04]  /*be10*/  BSSY B0, `(.L_x_309) ;  /* 0x000000e000007945 */ /* 0x000fe80003800000 */
[----:B------:R-:W-:Y:S05]  /*be20*/  @!P0 BRA `(.L_x_310) ;  /* 0x0000000000308947 */ /* 0x000fea0003800000 */
[----:B------:R-:W-:Y:S01]  /*be30*/  R2UR UR20, R13 ;  /* 0x000000000d1472ca */ /* 0x000fe200000e0000 */
[----:B------:R-:W-:Y:S02]  /*be40*/  UIADD3 UR8, UP0, UR6, 0x3f0, URZ ;  /* 0x000003f006087890 */ /* 0x000fe4000ff1e03f */
[----:B------:R-:W-:Y:S02]  /*be50*/  UIADD3 UR16, UR5, 0x200, URZ ;  /* 0x0000020005107890 */ /* 0x000fe4000fffe03f */
[----:B------:R-:W-:Y:S02]  /*be60*/  UIADD3 UR17, UR5, 0x40, URZ ;  /* 0x0000004005117890 */ /* 0x000fe4000fffe03f */
[----:B------:R-:W-:Y:S01]  /*be70*/  UIADD3.X UR9, URZ, UR7, URZ, UP0, !UPT ;  /* 0x000000073f097290 */ /* 0x000fe200087fe43f */
[----:B------:R-:W-:Y:S01]  /*be80*/  UMOV UR10, 0x0 ;  /* 0x00000000000a7882 */ /* 0x000fe20000000000 */
[----:B------:R-:W-:-:S07]  /*be90*/  UMOV UR11, 0x10000000 ;  /* 0x10000000000b7882 */ /* 0x000fce0000000000 */
[----:B------:R2:W-:Y:S02]  /*bea0*/  UTMALDG.3D [UR16], [UR8], desc[UR10] ;  /* 0x00000a10080075b4 */ /* 0x0005e40008011000 */
[----:B--2---:R-:W-:Y:S05]  /*beb0*/  @!P2 BRA `(.L_x_311) ;  /* 0x000000000004a947 */ /* 0x004fea0003800000 */
[----:B------:R-:W-:Y:S01]  /*bec0*/  BPT.TRAP 0x1 ;  /* 0x000000040000795c */ /* 0x000fe20000300000 */
.L_x_311:
[----:B-1----:R-:W1:Y:S02]  /*bed0*/  LDC R5, c[0x0][0x800] ;  /* 0x00020000ff057b82 */ /* 0x002e640000000800 */
[----:B-1----:R2:W-:Y:S02]  /*bee0*/  SYNCS.ARRIVE.TRANS64.RED.A0TR RZ, [UR5+0x40], R5 ;  /* 0x00004005ffff79a7 */ /* 0x0025e40008300405 */
.L_x_310:
[----:B------:R-:W-:Y:S05]  /*bef0*/  BSYNC B0 ;  /* 0x0000000000007941 */ /* 0x000fea0003800000 */
.L_x_309:
[----:B------:R-:W-:Y:S05]  /*bf00*/  @!P2 BRA `(.L_x_312) ;  /* 0x000000000004a947 */ /* 0x000fea0003800000 */
[----:B------:R-:W-:Y:S01]  /*bf10*/  BPT.TRAP 0x1 ;  /* 0x000000040000795c */ /* 0x000fe20000300000 */
.L_x_312:
[----:B------:R-:W-:-:S04]  /*bf20*/  UIADD3 UR4, UR5, 0x40, URZ ;  /* 0x0000004005047890 */ /* 0x000fc8000fffe03f */
[----:B------:R-:W-:-:S09]  /*bf30*/  UPRMT UR4, UR36, 0x654, UR4 ;  /* 0x0000065424047896 */ /* 0x000fd20008000004 */
[----:B------:R-:W-:Y:S01]  /*bf40*/  SYNCS.ARRIVE.TRANS64.RED.A1T0 RZ, [UR4], RZ ;  /* 0x000000ffffff79a7 */ /* 0x000fe20008100404 */
[----:B------:R-:W-:Y:S05]  /*bf50*/  @!P2 BRA `(.L_x_313) ;  /* 0x000000000004a947 */ /* 0x000fea0003800000 */
[----:B------:R-:W-:Y:S01]  /*bf60*/  BPT.TRAP 0x1 ;  /* 0x000000040000795c */ /* 0x000fe20000300000 */
.L_x_313:
[----:B------:R-:W3:Y:S02]  /*bf70*/  SYNCS.PHASECHK.TRANS64.TRYWAIT P1, [UR5+0x68], R4 ;  /* 0x00006804ff0075a7 */ /* 0x000ee40008020145 */
[----:B---3--:R-:W-:Y:S05]  /*bf80*/  @!P1 BRA `(.L_x_314) ;  /* 0x0000001c00bc9947 */ /* 0x008fea0003800000 */
.L_x_366:
[----:B------:R-:W-:Y:S04]  /*bf90*/  BSSY B0, `(.L_x_315) ;  /* 0x0000010000007945 */ /* 0x000fe80003800000 */
[----:B------:R-:W-:Y:S05]  /*bfa0*/  @!P0 BRA `(.L_x_316) ;  /* 0x0000000000388947 */ /* 0x000fea0003800000 */
[----:B------:R-:W-:Y:S01]  /*bfb0*/  UIADD3 UR16, UP0, UR6, 0x3f0, URZ ;  /* 0x000003f006107890 */ /* 0x000fe2000ff1e03f */
[----:B------:R-:W-:Y:S01]  /*bfc0*/  R2UR UR12, R13 ;  /* 0x000000000d0c72ca */ /* 0x000fe200000e0000 */
[----:B------:R-:W-:Y:S02]  /*bfd0*/  UIADD3 UR11, UR19, 0x80, URZ ;  /* 0x00000080130b7890 */ /* 0x000fe4000fffe03f */
[----:B------:R-:W-:Y:S02]  /*bfe0*/  UIADD3 UR8, UR5, 0x2200, URZ ;  /* 0x0000220005087890 */ /* 0x000fe4000fffe03f */
[----:B------:R-:W-:Y:S02]  /*bff0*/  UIADD3 UR9, UR5, 0x48, URZ ;  /* 0x0000004805097890 */ /* 0x000fe4000fffe03f */
[----:B------:R-:W-:Y:S01]  /*c000*/  UIADD3.X UR17, URZ, UR7, URZ, UP0, !UPT ;  /* 0x000000073f117290 */ /* 0x000fe200087fe43f */
[----:B------:R-:W-:Y:S01]  /*c010*/  UMOV UR20, 0x0 ;  /* 0x0000000000147882 */ /* 0x000fe20000000000 */
[----:B------:R-:W-:Y:S01]  /*c020*/  UMOV UR21, 0x10000000 ;  /* 0x1000000000157882 */ /* 0x000fe20000000000 */
[----:B------:R-:W-:-:S06]  /*c030*/  UMOV UR10, UR18 ;  /* 0x00000012000a7c82 */ /* 0x000fcc0008000000 */
[----:B------:R3:W-:Y:S02]  /*c040*/  UTMALDG.3D [UR8], [UR16], desc[UR20] ;  /* 0x00001408100075b4 */ /* 0x0007e40008011000 */
[----:B---3--:R-:W-:Y:S05]  /*c050*/  @!P2 BRA `(.L_x_317) ;  /* 0x000000000004a947 */ /* 0x008fea0003800000 */
[----:B------:R-:W-:Y:S01]  /*c060*/  BPT.TRAP 0x1 ;  /* 0x000000040000795c */ /* 0x000fe20000300000 */
.L_x_317:
[----:B-12---:R-:W1:Y:S02]  /*c070*/  LDC R5, c[0x0][0x800] ;  /* 0x00020000ff057b82 */ /* 0x006e640000000800 */
[----:B-1----:R3:W-:Y:S02]  /*c080*/  SYNCS.ARRIVE.TRANS64.RED.A0TR RZ, [UR5+0x48], R5 ;  /* 0x00004805ffff79a7 */ /* 0x0027e40008300405 */
.L_x_316:
[----:B------:R-:W-:Y:S05]  /*c090*/  BSYNC B0 ;  /* 0x0000000000007941 */ /* 0x000fea0003800000 */
.L_x_315:
[----:B------:R-:W-:Y:S05]  /*c0a0*/  @!P2 BRA `(.L_x_318) ;  /* 0x000000000004a947 */ /* 0x000fea0003800000 */
[----:B------:R-:W-:Y:S01]  /*c0b0*/  BPT.TRAP 0x1 ;  /* 0x000000040000795c */ /* 0x000fe20000300000 */
.L_x_318:
[----:B------:R-:W-:Y:S02]  /*c0c0*/  UIADD3 UR4, UR5, 0x48, URZ ;  /* 0x0000004805047890 */ /* 0x000fe4000fffe03f */
[----:B------:R-:W-:Y:S02]  /*c0d0*/  UIADD3 UR10, UR18, 0x20, URZ ;  /* 0x00000020120a7890 */ /* 0x000fe4000fffe03f */
[----:B------:R-:W-:-:S09]  /*c0e0*/  UPRMT UR4, UR36, 0x654, UR4 ;  /* 0x0000065424047896 */ /* 0x000fd20008000004 */
[----:B------:R-:W-:Y:S01]  /*c0f0*/  SYNCS.ARRIVE.TRANS64.RED.A1T0 RZ, [UR4], RZ ;  /* 0x000000ffffff79a7 */ /* 0x000fe20008100404 */
[----:B------:R-:W-:Y:S05]  /*c100*/  @!P2 BRA `(.L_x_319) ;  /* 0x000000000004a947 */ /* 0x000fea0003800000 */
[----:B------:R-:W-:Y:S01]  /*c110*/  BPT.TRAP 0x1 ;  /* 0x000000040000795c */ /* 0x000fe20000300000 */
.L_x_319:
[----:B------:R-:W4:Y:S02]  /*c120*/  SYNCS.PHASECHK.TRANS64.TRYWAIT P1, [UR5+0x70], R4 ;  /* 0x00007004ff0075a7 */ /* 0x000f240008020145 */
[----:B----4-:R-:W-:Y:S05]  /*c130*/  @!P1 BRA `(.L_x_320) ;  /* 0x0000001c00689947 */ /* 0x010fea0003800000 */
.L_x_367:
        /* <DEDUP_REMOVED lines=8> */
[----:B------:R-:W-:Y:S01]  /*c1c0*/  UMOV UR21, 0x10000000 ;  /* 0x1000000000157882 */ /* 0x000fe20000000000 */
[----:B------:R-:W-:-:S06]  /*c1d0*/  UMOV UR11, UR19 ;  /* 0x00000013000b7c82 */ /* 0x000fcc0008000000 */
[----:B------:R4:W-:Y:S02]  /*c1e0*/  UTMALDG.3D [UR8], [UR16], desc[UR20] ;  /* 0x00001408100075b4 */ /* 0x0009e40008011000 */
[----:B----4-:R-:W-:Y:S05]  /*c1f0*/  @!P2 BRA `(.L_x_323) ;  /* 0x000000000004a947 */ /* 0x010fea0003800000 */
[----:B------:R-:W-:Y:S01]  /*c200*/  BPT.TRAP 0x1 ;  /* 0x000000040000795c */ /* 0x000fe20000300000 */
.L_x_323:
[----:B-123--:R-:W1:Y:S02]  /*c210*/  LDC R5, c[0x0][0x800] ;  /* 0x00020000ff057b82 */ /* 0x00ee640000000800 */
[----:B-1----:R4:W-:Y:S02]  /*c220*/  SYNCS.ARRIVE.TRANS64.RED.A0TR RZ, [UR5+0x50], R5 ;  /* 0x00005005ffff79a7 */ /* 0x0029e40008300405 */
.L_x_322:
[----:B------:R-:W-:Y:S05]  /*c230*/  BSYNC B0 ;  /* 0x0000000000007941 */ /* 0x000fea0003800000 */
.L_x_321:
[----:B------:R-:W-:Y:S05]  /*c240*/  @!P2 BRA `(.L_x_324) ;  /* 0x000000000004a947 */ /* 0x000fea0003800000 */
[----:B------:R-:W-:Y:S01]  /*c250*/  BPT.TRAP 0x1 ;  /* 0x000000040000795c */ /* 0x000fe20000300000 */
.L_x_324:
[----:B------:R-:W-:-:S04]  /*c260*/  UIADD3 UR4, UR5, 0x50, URZ ;  /* 0x0000005005047890 */ /* 0x000fc8000fffe03f */
[----:B------:R-:W-:-:S09]  /*c270*/  UPRMT UR4, UR36, 0x654, UR4 ;  /* 0x0000065424047896 */ /* 0x000fd20008000004 */
[----:B------:R-:W-:Y:S01]  /*c280*/  SYNCS.ARRIVE.TRANS64.RED.A1T0 RZ, [UR4], RZ ;  /* 0x000000ffffff79a7 */ /* 0x000fe20008100404 */
[----:B------:R-:W-:Y:S05]  /*c290*/  @!P2 BRA `(.L_x_325) ;  /* 0x000000000004a947 */ /* 0x000fea0003800000 */
[----:B------:R-:W-:Y:S01]  /*c2a0*/  BPT.TRAP 0x1 ;  /* 0x000000040000795c */ /* 0x000fe20000300000 */
.L_x_325:
[----:B------:R-:W5:Y:S02]  /*c2b0*/  SYNCS.PHASECHK.TRANS64.TRYWAIT P1, [UR5+0x78], R4 ;  /* 0x00007804ff0075a7 */ /* 0x000f640008020145 */
[----:B-----5:R-:W-:Y:S05]  /*c2c0*/  @!P1 BRA `(.L_x_326) ;  /* 0x0000001c001c9947 */ /* 0x020fea0003800000 */
.L_x_368:
[----:B------:R-:W-:Y:S04]  /*c2d0*/  BSSY B0, `(.L_x_327) ;  /* 0x000000f000007945 */ /* 0x000fe80003800000 */
[----:B------:R-:W-:Y:S05]  /*c2e0*/  @!P0 BRA `(.L_x_328) ;  /* 0x0000000000348947 */ /* 0x000fea0003800000 */
[----:B------:R-:W-:Y:S01]  /*c2f0*/  R2UR UR12, R13 ;  /* 0x000000000d0c72ca */ /* 0x000fe200000e0000 */
[----:B------:R-:W-:Y:S02]  /*c300*/  UIADD3 UR16, UP0, UR6, 0x3f0, URZ ;  /* 0x000003f006107890 */ /* 0x000fe4000ff1e03f */
[----:B------:R-:W-:Y:S02]  /*c310*/  UIADD3 UR11, UR19, 0x80, URZ ;  /* 0x00000080130b7890 */ /* 0x000fe4000fffe03f */
[----:B------:R-:W-:Y:S02]  /*c320*/  UIADD3 UR8, UR5, 0x6200, URZ ;  /* 0x0000620005087890 */ /* 0x000fe4000fffe03f */
[----:B------:R-:W-:Y:S02]  /*c330*/  UIADD3 UR9, UR5, 0x58, URZ ;  /* 0x0000005805097890 */ /* 0x000fe4000fffe03f */
[----:B------:R-:W-:Y:S01]  /*c340*/  UIADD3.X UR17, URZ, UR7, URZ, UP0, !UPT ;  /* 0x000000073f117290 */ /* 0x000fe200087fe43f */
[----:B------:R-:W-:Y:S01]  /*c350*/  UMOV UR20, 0x0 ;  /* 0x0000000000147882 */ /* 0x000fe20000000000 */
[----:B------:R-:W-:-:S07]  /*c360*/  UMOV UR21, 0x10000000 ;  /* 0x1000000000157882 */ /* 0x000fce0000000000 */
[----:B------:R1:W-:Y:S02]  /*c370*/  UTMALDG.3D [UR8], [UR16], desc[UR20] ;  /* 0x00001408100075b4 */ /* 0x0003e40008011000 */
[----:B-1----:R-:W-:Y:S05]  /*c380*/  @!P2 BRA `(.L_x_329) ;  /* 0x000000000004a947 */ /* 0x002fea0003800000 */
[----:B------:R-:W-:Y:S01]  /*c390*/  BPT.TRAP 0x1 ;  /* 0x000000040000795c */ /* 0x000fe20000300000 */
.L_x_329:
[----:B------:R-:W1:Y:S02]  /*c3a0*/  LDC R4, c[0x0][0x800] ;  /* 0x00020000ff047b82 */ /* 0x000e640000000800 */
[----:B-1----:R1:W-:Y:S02]  /*c3b0*/  SYNCS.ARRIVE.TRANS64.RED.A0TR RZ, [UR5+0x58], R4 ;  /* 0x00005804ffff79a7 */ /* 0x0023e40008300405 */
.L_x_328:
[----:B------:R-:W-:Y:S05]  /*c3c0*/  BSYNC B0 ;  /* 0x0000000000007941 */ /* 0x000fea0003800000 */
.L_x_327:
[----:B------:R-:W-:Y:S05]  /*c3d0*/  @!P2 BRA `(.L_x_330) ;  /* 0x000000000004a947 */ /* 0x000fea0003800000 */
[----:B------:R-:W-:Y:S01]  /*c3e0*/  BPT.TRAP 0x1 ;  /* 0x000000040000795c */ /* 0x000fe20000300000 */
.L_x_330:
[----:B------:R-:W-:Y:S01]  /*c3f0*/  IADD3 R16, P0, R16, UR38, RZ ;  /* 0x0000002610107c10 */ /* 0x000fe2000ff1e0ff */
[----:B------:R-:W-:Y:S01]  /*c400*/  UIADD3 UR4, UR5, 0x58, URZ ;  /* 0x0000005805047890 */ /* 0x000fe2000fffe03f */
[----:B------:R-:W-:Y:S01]  /*c410*/  LOP3.LUT R8, R8, 0x1, RZ, 0x3c, !PT ;  /* 0x0000000108087812 */ /* 0x000fe200078e3cff */
[----:B------:R-:W-:Y:S01]  /*c420*/  IMAD.MOV.U32 R13, RZ, RZ, -0x1 ;  /* 0xffffffffff0d7424 */ /* 0x000fe200078e00ff */
[----:B------:R-:W-:Y:S01]  /*c430*/  IADD3.X R17, R17, UR37, RZ, P0, !PT ;  /* 0x0000002511117c10 */ /* 0x000fe200087fe4ff */
[----:B------:R-:W-:Y:S01]  /*c440*/  UPRMT UR4, UR36, 0x654, UR4 ;  /* 0x0000065424047896 */ /* 0x000fe20008000004 */
[----:B------:R-:W-:Y:S02]  /*c450*/  ISETP.GE.U32.AND P0, PT, R16, UR24, PT ;  /* 0x0000001810007c0c */ /* 0x000fe4000bf06070 */
[----:B-1----:R-:W-:Y:S02]  /*c460*/  PRMT R4, RZ, 0x7610, R4 ;  /* 0x00007610ff047816 */ /* 0x002fe40000000004 */
[----:B------:R-:W-:-:S02]  /*c470*/  ISETP.GE.U32.AND.EX P0, PT, R17, UR25, PT, P0 ;  /* 0x0000001911007c0c */ /* 0x000fc4000bf06100 */
[----:B------:R-:W-:Y:S02]  /*c480*/  MOV R21, 0xffffffff ;  /* 0xffffffff00157802 */ /* 0x000fe40000000f00 */
[----:B------:R-:W-:Y:S01]  /*c490*/  SYNCS.ARRIVE.TRANS64.RED.A1T0 RZ, [UR4], RZ ;  /* 0x000000ffffff79a7 */ /* 0x000fe20008100404 */
[----:B------:R-:W-:-:S08]  /*c4a0*/  MOV R20, 0xffffffff ;  /* 0xffffffff00147802 */ /* 0x000fd00000000f00 */
[----:B------:R-:W-:Y:S05]  /*c4b0*/  @P0 BRA `(.L_x_331) ;  /* 0x0000000400580947 */ /* 0x000fea0003800000 */
[----:B------:R-:W1:Y:S01]  /*c4c0*/  S2R R13, SR_CTAID.X ;  /* 0x00000000000d7919 */ /* 0x000e620000002500 */
[----:B------:R-:W5:Y:S01]  /*c4d0*/  LDC.64 R14, c[0x0][0x8d0] ;  /* 0x00023400ff0e7b82 */ /* 0x000f620000000a00 */
[----:B------:R-:W-:Y:S01]  /*c4e0*/  ULDC UR4, c[0x0][0x150] ;  /* 0x0000540000047ab9 */ /* 0x000fe20000000800 */
[----:B------:R-:W-:Y:S01]  /*c4f0*/  IMAD.MOV.U32 R22, RZ, RZ, R17 ;  /* 0x000000ffff167224 */ /* 0x000fe200078e0011 */
[----:B------:R-:W2:Y:S05]  /*c500*/  S2R R20, SR_CTAID.Y ;  /* 0x0000000000147919 */ /* 0x000eaa0000002600 */
[----:B------:R-:W3:Y:S08]  /*c510*/  LDC R6, c[0x0][0x144] ;  /* 0x00005100ff067b82 */ /* 0x000ef00000000800 */
[----:B------:R-:W3:Y:S01]  /*c520*/  LDC R21, c[0x0][0x8d8] ;  /* 0x00023600ff157b82 */ /* 0x000ee20000000800 */
[----:B-----5:R-:W-:-:S04]  /*c530*/  ISETP.NE.U32.AND P0, PT, R14, RZ, PT ;  /* 0x000000ff0e00720c */ /* 0x020fc80003f05070 */
[----:B------:R-:W-:Y:S02]  /*c540*/  ISETP.NE.AND.EX P0, PT, R15, RZ, PT, P0 ;  /* 0x000000ff0f00720c */ /* 0x000fe40003f05300 */
[----:B-1----:R-:W-:Y:S02]  /*c550*/  I2FP.F32.U32 R4, R13 ;  /* 0x0000000d00047245 */ /* 0x002fe40000201000 */
[----:B--2---:R-:W-:-:S03]  /*c560*/  I2FP.F32.U32 R18, R20 ;  /* 0x0000001400127245 */ /* 0x004fc60000201000 */
[----:B------:R-:W-:-:S06]  /*c570*/  FMUL R4, R4, UR4 ;  /* 0x0000000404047c20 */ /* 0x000fcc0008400000 */
[----:B------:R-:W3:Y:S02]  /*c580*/  F2I.U32.TRUNC.NTZ R4, R4 ;  /* 0x0000000400047305 */ /* 0x000ee4000020f000 */
[----:B---34-:R-:W-:-:S05]  /*c590*/  IADD3 R5, -R4, RZ, RZ ;  /* 0x000000ff04057210 */ /* 0x018fca0007ffe1ff */
[----:B------:R-:W-:Y:S01]  /*c5a0*/  IMAD R13, R6, R5, R13 ;  /* 0x00000005060d7224 */ /* 0x000fe200078e020d */
[----:B------:R-:W-:Y:S01]  /*c5b0*/  MOV R6, R16 ;  /* 0x0000001000067202 */ /* 0x000fe20000000f00 */
[----:B------:R-:W-:Y:S06]  /*c5c0*/  @!P0 BRA `(.L_x_332) ;  /* 0x0000000000308947 */ /* 0x000fec0003800000 */
[----:B------:R-:W1:Y:S02]  /*c5d0*/  LDC R5, c[0x0][0x8dc] ;  /* 0x00023700ff057b82 */ /* 0x000e640000000800 */
[----:B-1----:R-:W-:-:S04]  /*c5e0*/  IADD3 R5, P0, R16, R5, RZ ;  /* 0x0000000510057210 */ /* 0x002fc80007f1e0ff */
[----:B------:R-:W-:-:S05]  /*c5f0*/  IADD3.X R23, RZ, R17, RZ, P0, !PT ;  /* 0x00000011ff177210 */ /* 0x000fca00007fe4ff */
[----:B------:R-:W-:-:S04]  /*c600*/  IMAD.WIDE.U32 R6, R23, R14, RZ ;  /* 0x0000000e17067225 */ /* 0x000fc800078e00ff */
[----:B------:R-:W-:-:S04]  /*c610*/  IMAD.WIDE.U32 R6, P0, R5, R15, R6 ;  /* 0x0000000f05067225 */ /* 0x000fc80007800006 */
[----:B------:R-:W-:-:S04]  /*c620*/  IMAD.WIDE.U32 R4, R5, R14, RZ ;  /* 0x0000000e05047225 */ /* 0x000fc800078e00ff */
[----:B------:R-:W-:Y:S01]  /*c630*/  IMAD.MOV.U32 R4, RZ, RZ, R7 ;  /* 0x000000ffff047224 */ /* 0x000fe200078e0007 */
[----:B------:R-:W-:Y:S02]  /*c640*/  IADD3 RZ, P1, R5, R6, RZ ;  /* 0x0000000605ff7210 */ /* 0x000fe40007f3e0ff */
[----:B------:R-:W-:-:S03]  /*c650*/  IADD3.X R5, RZ, RZ, RZ, P0, !PT ;  /* 0x000000ffff057210 */ /* 0x000fc600007fe4ff */
[----:B------:R-:W-:-:S03]  /*c660*/  IMAD.WIDE.U32.X R4, R23, R15, R4, P1 ;  /* 0x0000000f17047225 */ /* 0x000fc600008e0404 */
[----:B------:R-:W-:Y:S02]  /*c670*/  MOV R6, R4 ;  /* 0x0000000400067202 */ /* 0x000fe40000000f00 */
[----:B------:R-:W-:-:S07]  /*c680*/  MOV R22, R5 ;  /* 0x0000000500167202 */ /* 0x000fce0000000f00 */
.L_x_332:
[----:B------:R-:W-:Y:S01]  /*c690*/  ULDC UR4, c[0x0][0x154] ;  /* 0x0000550000047ab9 */ /* 0x000fe20000000800 */
[----:B------:R-:W1:Y:S01]  /*c6a0*/  LDC R7, c[0x0][0x148] ;  /* 0x00005200ff077b82 */ /* 0x000e620000000800 */
[----:B------:R-:W-:Y:S01]  /*c6b0*/  FMUL R14, R18, UR4 ;  /* 0x00000004120e7c20 */ /* 0x000fe20008400000 */
[----:B------:R-:W-:Y:S02]  /*c6c0*/  ISETP.NE.AND P2, PT, R2, 0x1, PT ;  /* 0x000000010200780c */ /* 0x000fe40003f45270 */
[-CC-:B------:R-:W-:Y:S02]  /*c6d0*/  SHF.R.U64 R18, R6, R21.reuse, R22.reuse ;  /* 0x0000001506127219 */ /* 0x180fe40000001216 */
[----:B------:R-:W-:Y:S01]  /*c6e0*/  SHF.R.U32.HI R21, RZ, R21, R22 ;  /* 0x00000015ff157219 */ /* 0x000fe20000011616 */
[----:B------:R-:W2:Y:S01]  /*c6f0*/  F2I.U32.TRUNC.NTZ R14, R14 ;  /* 0x0000000e000e7305 */ /* 0x000ea2000020f000 */
[----:B------:R-:W3:Y:S01]  /*c700*/  LDC.64 R4, c[0x0][0x8c8] ;  /* 0x00023200ff047b82 */ /* 0x000ee20000000a00 */
[----:B------:R-:W-:-:S05]  /*c710*/  IADD3 R23, P0, RZ, -R18, RZ ;  /* 0x80000012ff177210 */ /* 0x000fca0007f1e0ff */
[----:B------:R-:W-:Y:S02]  /*c720*/  IMAD.X R21, RZ, RZ, ~R21, P0 ;  /* 0x000000ffff157224 */ /* 0x000fe400000e0e15 */
[----:B------:R-:W4:Y:S01]  /*c730*/  LDC R22, c[0x0][0x8c0] ;  /* 0x00023000ff167b82 */ /* 0x000f220000000800 */
[----:B--2---:R-:W-:-:S07]  /*c740*/  IADD3 R15, -R14, RZ, RZ ;  /* 0x000000ff0e0f7210 */ /* 0x004fce0007ffe1ff */
[----:B------:R-:W2:Y:S01]  /*c750*/  LDC R27, c[0x0][0x900] ;  /* 0x00024000ff1b7b82 */ /* 0x000ea20000000800 */
[----:B-1----:R-:W-:-:S07]  /*c760*/  @P2 IMAD R13, R7, R15, R20 ;  /* 0x0000000f070d2224 */ /* 0x002fce00078e0214 */
[----:B------:R-:W1:Y:S01]  /*c770*/  LDC.64 R14, c[0x0][0x8e8] ;  /* 0x00023a00ff0e7b82 */ /* 0x000e620000000a00 */
[----:B---3--:R-:W-:-:S04]  /*c780*/  IMAD R6, R21, R4, RZ ;  /* 0x0000000415067224 */ /* 0x008fc800078e02ff */
[C---:B------:R-:W-:Y:S02]  /*c790*/  IMAD R7, R23.reuse, R5, R6 ;  /* 0x0000000517077224 */ /* 0x040fe400078e0206 */
[----:B------:R-:W-:Y:S01]  /*c7a0*/  IMAD.WIDE.U32 R4, R23, R4, R16 ;  /* 0x0000000417047225 */ /* 0x000fe200078e0010 */
[----:B------:R-:W3:Y:S04]  /*c7b0*/  LDC R6, c[0x0][0x8b0] ;  /* 0x00022c00ff067b82 */ /* 0x000ee80000000800 */
[----:B------:R-:W-:-:S04]  /*c7c0*/  IADD3 R5, R5, R7, RZ ;  /* 0x0000000705057210 */ /* 0x000fc80007ffe0ff */
[-CC-:B----4-:R-:W-:Y:S01]  /*c7d0*/  SHF.R.U64 R26, R4, R22.reuse, R5.reuse ;  /* 0x00000016041a7219 */ /* 0x190fe20000001205 */
[----:B------:R-:W4:Y:S01]  /*c7e0*/  LDC R25, c[0x0][0x8f0] ;  /* 0x00023c00ff197b82 */ /* 0x000f220000000800 */
[----:B------:R-:W-:Y:S02]  /*c7f0*/  SHF.R.U32.HI R5, RZ, R22, R5 ;  /* 0x00000016ff057219 */ /* 0x000fe40000011605 */
[----:B-1----:R-:W-:-:S05]  /*c800*/  ISETP.NE.U32.AND P0, PT, R14, RZ, PT ;  /* 0x000000ff0e00720c */ /* 0x002fca0003f05070 */
[----:B------:R-:W1:Y:S01]  /*c810*/  LDC R24, c[0x0][0x8e0] ;  /* 0x00023800ff187b82 */ /* 0x000e620000000800 */
[----:B------:R-:W-:Y:S02]  /*c820*/  ISETP.NE.AND.EX P0, PT, R15, RZ, PT, P0 ;  /* 0x000000ff0f00720c */ /* 0x000fe40003f05300 */
[----:B---3--:R-:W-:-:S05]  /*c830*/  SHF.R.U64 R23, R26, R6, R5 ;  /* 0x000000061a177219 */ /* 0x008fca0000001205 */
[----:B------:R-:W3:Y:S01]  /*c840*/  LDC R22, c[0x0][0x8b8] ;  /* 0x00022e00ff167b82 */ /* 0x000ee20000000800 */
[----:B------:R-:W-:-:S04]  /*c850*/  SHF.R.U32.HI R4, RZ, R6, R5 ;  /* 0x00000006ff047219 */ /* 0x000fc80000011605 */
[-CC-:B--2---:R-:W-:Y:S02]  /*c860*/  SHF.R.U64 R21, R23, R27.reuse, R4.reuse ;  /* 0x0000001b17157219 */ /* 0x184fe40000001204 */
[----:B------:R-:W-:Y:S01]  /*c870*/  SHF.R.U32.HI R27, RZ, R27, R4 ;  /* 0x0000001bff1b7219 */ /* 0x000fe20000011604 */
[----:B------:R-:W2:Y:S02]  /*c880*/  LDC R20, c[0x0][0x8a8] ;  /* 0x00022a00ff147b82 */ /* 0x000ea40000000800 */
[----:B------:R-:W-:Y:S01]  /*c890*/  IMAD.MOV.U32 R4, RZ, RZ, R21 ;  /* 0x000000ffff047224 */ /* 0x000fe200078e0015 */
[----:B------:R-:W-:Y:S01]  /*c8a0*/  MOV R5, R27 ;  /* 0x0000001b00057202 */ /* 0x000fe20000000f00 */
[----:B----4-:R-:W-:Y:S06]  /*c8b0*/  @!P0 BRA `(.L_x_333) ;  /* 0x0000000000288947 */ /* 0x010fec0003800000 */
[----:B------:R-:W4:Y:S02]  /*c8c0*/  LDC R4, c[0x0][0x8f4] ;  /* 0x00023d00ff047b82 */ /* 0x000f240000000800 */
[----:B----4-:R-:W-:-:S04]  /*c8d0*/  IADD3 R5, P0, R21, R4, RZ ;  /* 0x0000000415057210 */ /* 0x010fc80007f1e0ff */
[----:B------:R-:W-:-:S05]  /*c8e0*/  IADD3.X R27, RZ, R27, RZ, P0, !PT ;  /* 0x0000001bff1b7210 */ /* 0x000fca00007fe4ff */
[----:B------:R-:W-:-:S04]  /*c8f0*/  IMAD.WIDE.U32 R6, R27, R14, RZ ;  /* 0x0000000e1b067225 */ /* 0x000fc800078e00ff */
[----:B------:R-:W-:-:S04]  /*c900*/  IMAD.WIDE.U32 R6, P0, R5, R15, R6 ;  /* 0x0000000f05067225 */ /* 0x000fc80007800006 */
[----:B------:R-:W-:Y:S01]  /*c910*/  IMAD.WIDE.U32 R4, R5, R14, RZ ;  /* 0x0000000e05047225 */ /* 0x000fe200078e00ff */
[----:B------:R-:W-:-:S04]  /*c920*/  MOV R4, R7 ;  /* 0x0000000700047202 */ /* 0x000fc80000000f00 */
[----:B------:R-:W-:Y:S01]  /*c930*/  IADD3 RZ, P1, R5, R6, RZ ;  /* 0x0000000605ff7210 */ /* 0x000fe20007f3e0ff */
[----:B------:R-:W-:-:S04]  /*c940*/  IMAD.X R5, RZ, RZ, RZ, P0 ;  /* 0x000000ffff057224 */ /* 0x000fc800000e06ff */
[----:B------:R-:W-:-:S08]  /*c950*/  IMAD.WIDE.U32.X R4, R27, R15, R4, P1 ;  /* 0x0000000f1b047225 */ /* 0x000fd000008e0404 */
.L_x_333:
[----:B------:R-:W-:Y:S02]  /*c960*/  SHF.R.U64 R25, R4, R25, R5 ;  /* 0x0000001904197219 */ /* 0x000fe40000001205 */
[----:B------:R-:W-:Y:S02]  /*c970*/  LOP3.LUT R4, R23, R12, RZ, 0xc0, !PT ;  /* 0x0000000c17047212 */ /* 0x000fe400078ec0ff */
[----:B------:R-:W-:Y:S02]  /*c980*/  IADD3 R5, -R25, RZ, RZ ;  /* 0x000000ff19057210 */ /* 0x000fe40007ffe1ff */
[----:B------:R-:W-:Y:S01]  /*c990*/  LOP3.LUT R6, R26, R11, RZ, 0xc0, !PT ;  /* 0x0000000b1a067212 */ /* 0x000fe200078ec0ff */
[----:B------:R-:W-:Y:S02]  /*c9a0*/  IMAD R4, R9, R25, R4 ;  /* 0x0000001909047224 */ /* 0x000fe400078e0204 */
[----:B-1----:R-:W-:Y:S02]  /*c9b0*/  IMAD R21, R5, R24, R21 ;  /* 0x0000001805157224 */ /* 0x002fe400078e0215 */
[----:B---3--:R-:W-:-:S02]  /*c9c0*/  IMAD R13, R4, R22, R13 ;  /* 0x00000016040d7224 */ /* 0x008fc400078e020d */
[----:B--2---:R-:W-:Y:S02]  /*c9d0*/  IMAD R6, R21, R20, R6 ;  /* 0x0000001415067224 */ /* 0x004fe400078e0206 */
[----:B------:R-:W-:-:S03]  /*c9e0*/  IMAD.MOV.U32 R4, RZ, RZ, 0x1 ;  /* 0x00000001ff047424 */ /* 0x000fc600078e00ff */
[----:B------:R-:W-:Y:S02]  /*c9f0*/  SEL R20, R6, R13, !P2 ;  /* 0x0000000d06147207 */ /* 0x000fe40005000000 */
[----:B------:R-:W-:Y:S02]  /*ca00*/  SEL R21, R13, R6, !P2 ;  /* 0x000000060d157207 */ /* 0x000fe40005000000 */
[----:B------:R-:W-:-:S07]  /*ca10*/  MOV R13, R18 ;  /* 0x00000012000d7202 */ /* 0x000fce0000000f00 */
.L_x_331:
[----:B------:R-:W-:-:S13]  /*ca20*/  LOP3.LUT P0, RZ, R4, 0xff, RZ, 0xc0, !PT ;  /* 0x000000ff04ff7812 */ /* 0x000fda000780c0ff */
[----:B------:R-:W-:Y:S05]  /*ca30*/  @P0 BRA `(.L_x_334) ;  /* 0xfffffff0005c0947 */ /* 0x000fea000383ffff */
.L_x_302:
[----:B------:R-:W-:-:S13]  /*ca40*/  ELECT P0, URZ, PT ;  /* 0x00000000003f782f */ /* 0x000fda0003800000 */
[----:B------:R-:W-:Y:S05]  /*ca50*/  @!P0 BRA `(.L_x_14) ;  /* 0x0000001000508947 */ /* 0x000fea0003800000 */
[----:B------:R-:W-:-:S04]  /*ca60*/  LOP3.LUT R19, R19, 0x2, RZ, 0xfc, !PT ;  /* 0x0000000213137812 */ /* 0x000fc800078efcff */
[----:B------:R-:W-:-:S13]  /*ca70*/  ISETP.NE.AND P1, PT, R19, 0x3, PT ;  /* 0x000000031300780c */ /* 0x000fda0003f25270 */
[----:B------:R-:W-:Y:S05]  /*ca80*/  @!P1 BRA `(.L_x_335) ;  /* 0x0000000000049947 */ /* 0x000fea0003800000 */
[----:B------:R-:W-:Y:S01]  /*ca90*/  BPT.TRAP 0x1 ;  /* 0x000000040000795c */ /* 0x000fe20000300000 */
.L_x_335:
[----:B------:R-:W-:Y:S02]  /*caa0*/  MOV R2, 0x400 ;  /* 0x0000040000027802 */ /* 0x000fe40000000f00 */
[----:B-1---5:R-:W-:Y:S02]  /*cab0*/  MOV R3, UR36 ;  /* 0x0000002400037c02 */ /* 0x022fe40008000f00 */
[----:B------:R-:W-:Y:S02]  /*cac0*/  SHF.L.U32 R0, R8, 0x1f, RZ ;  /* 0x0000001f08007819 */ /* 0x000fe400000006ff */
[----:B------:R-:W-:-:S04]  /*cad0*/  LEA R3, R3, R2, 0x18 ;  /* 0x0000000203037211 */ /* 0x000fc800078ec0ff */
[----:B------:R-:W1:Y:S02]  /*cae0*/  SYNCS.PHASECHK.TRANS64.TRYWAIT P0, [R3+URZ+0x60], R0 ;  /* 0x00006000030075a7 */ /* 0x000e64000800017f */
[----:B-1----:R-:W-:Y:S05]  /*caf0*/  @!P0 BRA `(.L_x_336) ;  /* 0x0000001400288947 */ /* 0x002fea0003800000 */
.L_x_369:
[----:B------:R-:W-:Y:S05]  /*cb00*/  @!P1 BRA `(.L_x_337) ;  /* 0x0000000000049947 */ /* 0x000fea0003800000 */
[----:B------:R-:W-:Y:S01]  /*cb10*/  BPT.TRAP 0x1 ;  /* 0x000000040000795c */ /* 0x000fe20000300000 */
.L_x_337:
[----:B------:R-:W1:Y:S02]  /*cb20*/  SYNCS.PHASECHK.TRANS64.TRYWAIT P0, [R3+URZ+0x68], R0 ;  /* 0x00006800030075a7 */ /* 0x000e64000800017f */
[----:B-1----:R-:W-:Y:S05]  /*cb30*/  @!P0 BRA `(.L_x_338) ;  /* 0x00000014002c8947 */ /* 0x002fea0003800000 */
.L_x_370:
[----:B------:R-:W-:Y:S05]  /*cb40*/  @!P1 BRA `(.L_x_339) ;  /* 0x0000000000049947 */ /* 0x000fea0003800000 */
[----:B------:R-:W-:Y:S01]  /*cb50*/  BPT.TRAP 0x1 ;  /* 0x000000040000795c */ /* 0x000fe20000300000 */
.L_x_339:
[----:B------:R-:W1:Y:S02]  /*cb60*/  SYNCS.PHASECHK.TRANS64.TRYWAIT P0, [R3+URZ+0x70], R0 ;  /* 0x00007000030075a7 */ /* 0x000e64000800017f */
[----:B-1----:R-:W-:Y:S05]  /*cb70*/  @!P0 BRA `(.L_x_340) ;  /* 0x0000001400308947 */ /* 0x002fea0003800000 */
.L_x_371:
[----:B------:R-:W-:Y:S05]  /*cb80*/  @!P1 BRA `(.L_x_341) ;  /* 0x0000000000049947 */ /* 0x000fea0003800000 */
[----:B------:R-:W-:Y:S01]  /*cb90*/  BPT.TRAP 0x1 ;  /* 0x000000040000795c */ /* 0x000fe20000300000 */
.L_x_341:
[----:B------:R-:W-:-:S07]  /*cba0*/  SHF.L.U32 R8, R8, 0x1f, RZ ;  /* 0x0000001f08087819 */ /* 0x000fce00000006ff */
.L_x_342:
[----:B------:R1:W1:Y:S02]  /*cbb0*/  SYNCS.PHASECHK.TRANS64.TRYWAIT P0, [R3+URZ+0x78], R8 ;  /* 0x00007808030075a7 */ /* 0x000264000800017f */
[----:B-1----:R-:W-:Y:S05]  /*cbc0*/  @!P0 NANOSLEEP.SYNCS 0x989680 ;  /* 0x009896800000895d */ /* 0x002fea0003900000 */
[----:B------:R-:W1:Y:S02]  /*cbd0*/  @!P0 SYNCS.PHASECHK.TRANS64 P0, [R3+URZ+0x78], R8 ;  /* 0x00007808030085a7 */ /* 0x000e64000800007f */
[----:B-1----:R-:W-:Y:S05]  /*cbe0*/  @P0 BRA `(.L_x_14) ;  /* 0x0000000c00ec0947 */ /* 0x002fea0003800000 */
[----:B------:R-:W-:Y:S05]  /*cbf0*/  BRA `(.L_x_342) ;  /* 0xfffffffc00ec7947 */ /* 0x000fea000383ffff */
.L_x_297:
[----:B------:R-:W-:Y:S01]  /*cc00*/  LOP3.LUT P0, RZ, R8, 0xff, RZ, 0xc0, !PT ;  /* 0x000000ff08ff7812 */ /* 0x000fe2000780c0ff */
[----:B------:R-:W-:Y:S01]  /*cc10*/  IMAD.MOV.U32 R10, RZ, RZ, 0x1 ;  /* 0x00000001ff0a7424 */ /* 0x000fe200078e00ff */
[----:B------:R-:W-:-:S11]  /*cc20*/  MOV R9, RZ ;  /* 0x000000ff00097202 */ /* 0x000fd60000000f00 */
[----:B------:R-:W-:Y:S05]  /*cc30*/  @!P0 BRA `(.L_x_343) ;  /* 0x0000000c00248947 */ /* 0x000fea0003800000 */
[----:B------:R-:W2:Y:S01]  /*cc40*/  LDC R0, c[0x0][0x28c] ;  /* 0x0000a300ff007b82 */ /* 0x000ea20000000800 */
[----:B------:R-:W-:Y:S01]  /*cc50*/  ULDC UR7, c[0x0][0x900] ;  /* 0x0002400000077ab9 */ /* 0x000fe20000000800 */
[----:B------:R-:W-:Y:S01]  /*cc60*/  UMOV UR8, 0xffffffff ;  /* 0xffffffff00087882 */ /* 0x000fe20000000000 */
[----:B------:R-:W-:Y:S01]  /*cc70*/  BSSY B0, `(.L_x_343) ;  /* 0x00000c5000007945 */ /* 0x000fe20003800000 */
[----:B-1----:R-:W-:Y:S01]  /*cc80*/  USHF.L.U32 UR4, UR36, 0x5, URZ ;  /* 0x0000000524047899 */ /* 0x002fe2000800063f */
[----:B------:R-:W-:Y:S01]  /*cc90*/  LOP3.LUT R11, R22, 0x2, RZ, 0xfc, !PT ;  /* 0x00000002160b7812 */ /* 0x000fe200078efcff */
[----:B------:R-:W-:Y:S01]  /*cca0*/  USHF.L.U32 UR5, UR36, 0xb, URZ ;  /* 0x0000000b24057899 */ /* 0x000fe2000800063f */
[----:B------:R-:W-:Y:S01]  /*ccb0*/  MOV R10, 0x1 ;  /* 0x00000001000a7802 */ /* 0x000fe20000000f00 */
[----:B------:R-:W-:Y:S01]  /*ccc0*/  USHF.L.U32 UR8, UR8, UR7, URZ ;  /* 0x0000000708087299 */ /* 0x000fe2000800063f */
[----:B------:R-:W-:Y:S01]  /*ccd0*/  MOV R9, RZ ;  /* 0x000000ff00097202 */ /* 0x000fe20000000f00 */
[----:B------:R-:W-:Y:S01]  /*cce0*/  ULDC UR6, c[0x0][0x8a8] ;  /* 0x00022a0000067ab9 */ /* 0x000fe20000000800 */
[----:B------:R-:W-:Y:S01]  /*ccf0*/  UMOV UR9, 0x1 ;  /* 0x0000000100097882 */ /* 0x000fe20000000000 */
[----:B------:R-:W-:-:S02]  /*cd00*/  ULOP3.LUT UR4, UR4, 0x20, URZ, 0xc0, !UPT ;  /* 0x0000002004047892 */ /* 0x000fc4000f8ec03f */
[----:B------:R-:W-:Y:S02]  /*cd10*/  ULOP3.LUT UR5, UR5, 0x800, URZ, 0xc0, !UPT ;  /* 0x0000080005057892 */ /* 0x000fe4000f8ec03f */
[----:B------:R-:W-:Y:S02]  /*cd20*/  UIADD3 UR17, UR6, -0x1, URZ ;  /* 0xffffffff06117890 */ /* 0x000fe4000fffe03f */
[----:B------:R-:W-:Y:S02]  /*cd30*/  USHF.L.U32 UR19, UR9, UR7, URZ ;  /* 0x0000000709137299 */ /* 0x000fe4000800063f */
[----:B------:R-:W-:Y:S01]  /*cd40*/  ULOP3.LUT UR18, URZ, UR8, URZ, 0x33, !UPT ;  /* 0x000000083f127292 */ /* 0x000fe2000f8e333f */
[----:B------:R-:W-:Y:S01]  /*cd50*/  ULDC.64 UR22, c[0x0][0x198] ;  /* 0x0000660000167ab9 */ /* 0x000fe20000000a00 */
[----:B--2---:R-:W-:-:S04]  /*cd60*/  IADD3 R0, R0, 0x3f, RZ ;  /* 0x0000003f00007810 */ /* 0x004fc80007ffe0ff */
[----:B------:R-:W-:-:S04]  /*cd70*/  SHF.R.S32.HI R3, RZ, 0x1f, R0 ;  /* 0x0000001fff037819 */ /* 0x000fc80000011400 */
[----:B------:R-:W-:Y:S01]  /*cd80*/  LEA.HI R3, R3, R0, RZ, 0x6 ;  /* 0x0000000003037211 */ /* 0x000fe200078f30ff */
[----:B------:R-:W-:-:S03]  /*cd90*/  IMAD.MOV.U32 R0, RZ, RZ, 0x1 ;  /* 0x00000001ff007424 */ /* 0x000fc600078e00ff */
[--C-:B------:R-:W-:Y:S02]  /*cda0*/  SHF.R.S32.HI R8, RZ, 0x6, R3.reuse ;  /* 0x00000006ff087819 */ /* 0x100fe40000011403 */
[----:B------:R-:W-:-:S03]  /*cdb0*/  PRMT R3, R0, 0x7610, R3 ;  /* 0x0000761000037816 */ /* 0x000fc60000000003 */
[----:B------:R-:W-:-:S07]  /*cdc0*/  VIADD R0, R8, 0x1 ;  /* 0x0000000108007836 */ /* 0x000fce0000000000 */
.L_x_354:
[----:B------:R-:W-:-:S03]  /*cdd0*/  UMOV UR6, 0xffffffff ;  /* 0xffffffff00067882 */ /* 0x000fc60000000000 */
[----:B------:R-:W-:Y:S05]  /*cde0*/  BRA.DIV UR6, `(.L_x_344) ;  /* 0x0000001206a87947 */ /* 0x000fea000b800000 */
[----:B------:R-:W-:-:S13]  /*cdf0*/  ELECT P6, URZ, PT ;  /* 0x00000000003f782f */ /* 0x000fda00038c0000 */
.L_x_374:
[----:B------:R-:W1:Y:S01]  /*ce00*/  LDC R4, c[0x0][0x28c] ;  /* 0x0000a300ff047b82 */ /* 0x000e620000000800 */
[----:B------:R-:W-:Y:S01]  /*ce10*/  BSSY B1, `(.L_x_345) ;  /* 0x0000038000017945 */ /* 0x000fe20003800000 */
[----:B-1----:R-:W-:-:S13]  /*ce20*/  ISETP.LT.OR P6, PT, R4, 0x1, !P6 ;  /* 0x000000010400780c */ /* 0x002fda00077c1670 */
[----:B------:R-:W-:Y:S05]  /*ce30*/  @P6 BRA `(.L_x_346) ;  /* 0x0000000000d46947 */ /* 0x000fea0003800000 */
[----:B------:R-:W-:Y:S01]  /*ce40*/  LEA R20, R20, UR4, 0x6 ;  /* 0x0000000414147c11 */ /* 0x000fe2000f8e30ff */
[----:B------:R-:W-:Y:S01]  /*ce50*/  IMAD.MOV.U32 R4, RZ, RZ, R0 ;  /* 0x000000ffff047224 */ /* 0x000fe200078e0000 */
[----:B------:R-:W-:Y:S02]  /*ce60*/  SHF.L.U32 R21, R21, 0x8, RZ ;  /* 0x0000000815157819 */ /* 0x000fe400000006ff */
[----:B------:R-:W-:Y:S02]  /*ce70*/  MOV R19, RZ ;  /* 0x000000ff00137202 */ /* 0x000fe40000000f00 */
[----:B------:R-:W-:Y:S02]  /*ce80*/  MOV R5, R10 ;  /* 0x0000000a00057202 */ /* 0x000fe40000000f00 */
[----:B------:R-:W-:-:S07]  /*ce90*/  MOV R6, R9 ;  /* 0x0000000900067202 */ /* 0x000fce0000000f00 */
.L_x_349:
[----:B------:R-:W1:Y:S01]  /*cea0*/  S2R R12, SR_CgaCtaId ;  /* 0x00000000000c7919 */ /* 0x000e620000008800 */
[----:B------:R-:W-:Y:S02]  /*ceb0*/  MOV R7, 0x400 ;  /* 0x0000040000077802 */ /* 0x000fe40000000f00 */
[----:B------:R-:W-:Y:S02]  /*cec0*/  LOP3.LUT P1, RZ, R18, 0x7f, RZ, 0xc0, !PT ;  /* 0x0000007f12ff7812 */ /* 0x000fe4000782c0ff */
[----:B-1----:R-:W-:Y:S02]  /*ced0*/  LEA R15, R12, R7, 0x18 ;  /* 0x000000070c0f7211 */ /* 0x002fe400078ec0ff */
[----:B------:R-:W-:-:S09]  /*cee0*/  SHF.L.U32 R7, R5, 0x1f, RZ ;  /* 0x0000001f05077819 */ /* 0x000fd200000006ff */
[----:B------:R-:W1:Y:S01]  /*cef0*/  @!P1 LDC R12, c[0x0][0x500] ;  /* 0x00014000ff0c9b82 */ /* 0x000e620000000800 */
[----:B------:R-:W-:-:S04]  /*cf00*/  IMAD R14, R6, 0x8, R15 ;  /* 0x00000008060e7824 */ /* 0x000fc800078e020f */
[----:B------:R-:W2:Y:S02]  /*cf10*/  SYNCS.PHASECHK.TRANS64.TRYWAIT P0, [R14+URZ+0x20], R7 ;  /* 0x000020070e0075a7 */ /* 0x000ea4000800017f */
[----:B--2---:R-:W-:Y:S05]  /*cf20*/  @!P0 BRA `(.L_x_347) ;  /* 0x0000001000788947 */ /* 0x004fea0003800000 */
.L_x_375:
[----:B--2---:R-:W-:Y:S01]  /*cf30*/  PRMT R7, R11, 0x9910, RZ ;  /* 0x000099100b077816 */ /* 0x004fe200000000ff */
[----:B-1----:R1:W-:Y:S03]  /*cf40*/  @!P1 SYNCS.ARRIVE.TRANS64 RZ, [R14+URZ], R12 ;  /* 0x0000000c0eff99a7 */ /* 0x0023e6000800003f */
[----:B------:R-:W-:-:S13]  /*cf50*/  ISETP.NE.AND P0, PT, R7, 0x2, PT ;  /* 0x000000020700780c */ /* 0x000fda0003f05270 */
[----:B-1----:R-:W-:Y:S05]  /*cf60*/  @P0 BRA `(.L_x_348) ;  /* 0x0000000000040947 */ /* 0x002fea0003800000 */
[----:B------:R-:W-:Y:S01]  /*cf70*/  BPT.TRAP 0x1 ;  /* 0x000000040000795c */ /* 0x000fe20000300000 */
.L_x_348:
[C---:B------:R-:W-:Y:S01]  /*cf80*/  LEA R7, R6.reuse, UR5, 0xc ;  /* 0x0000000506077c11 */ /* 0x040fe2000f8e60ff */
[----:B------:R-:W-:Y:S01]  /*cf90*/  UIADD3 UR6, UP0, UR22, 0xf0, URZ ;  /* 0x000000f016067890 */ /* 0x000fe2000ff1e03f */
[CC--:B------:R-:W-:Y:S01]  /*cfa0*/  LEA R12, R6.reuse, R15.reuse, 0xf ;  /* 0x0000000f060c7211 */ /* 0x0c0fe200078e78ff */
[----:B------:R-:W-:Y:S01]  /*cfb0*/  UIADD3 UR24, UP1, UR22, 0x1f0, URZ ;  /* 0x000001f016187890 */ /* 0x000fe2000ff3e03f */
[----:B------:R-:W-:Y:S01]  /*cfc0*/  LEA R7, R7, R15, 0x1 ;  /* 0x0000000f07077211 */ /* 0x000fe200078e08ff */
[----:B------:R-:W-:Y:S01]  /*cfd0*/  VIADD R6, R6, 0x1 ;  /* 0x0000000106067836 */ /* 0x000fe20000000000 */
[----:B------:R-:W-:Y:S01]  /*cfe0*/  R2UR UR7, R12 ;  /* 0x000000000c0772ca */ /* 0x000fe200000e0000 */
[----:B------:R-:W-:Y:S01]  /*cff0*/  UIADD3.X UR25, URZ, UR23, URZ, UP1, !UPT ;  /* 0x000000173f197290 */ /* 0x000fe20008ffe43f */
[----:B------:R-:W-:Y:S01]  /*d000*/  R2UR UR8, R7 ;  /* 0x00000000070872ca */ /* 0x000fe200000e0000 */
[----:B------:R-:W-:Y:S01]  /*d010*/  UMOV UR14, 0x0 ;  /* 0x00000000000e7882 */ /* 0x000fe20000000000 */
[----:B------:R-:W-:Y:S01]  /*d020*/  R2UR UR9, R14 ;  /* 0x000000000e0972ca */ /* 0x000fe200000e0000 */
[----:B------:R-:W-:Y:S01]  /*d030*/  UMOV UR15, 0x10000000 ;  /* 0x10000000000f7882 */ /* 0x000fe20000000000 */
[----:B------:R-:W-:Y:S01]  /*d040*/  R2UR UR11, R21 ;  /* 0x00000000150b72ca */ /* 0x000fe200000e0000 */
[----:B------:R-:W-:Y:S01]  /*d050*/  UMOV UR21, 0x30000 ;  /* 0x0003000000157882 */ /* 0x000fe20000000000 */
[----:B------:R-:W-:-:S02]  /*d060*/  R2UR UR10, R19 ;  /* 0x00000000130a72ca */ /* 0x000fc400000e0000 */
[----:B------:R-:W-:Y:S02]  /*d070*/  R2UR UR12, R13 ;  /* 0x000000000d0c72ca */ /* 0x000fe400000e0000 */
[----:B------:R-:W-:Y:S01]  /*d080*/  IADD3 R4, R4, -0x1, RZ ;  /* 0xffffffff04047810 */ /* 0x000fe20007ffe0ff */
[----:B------:R-:W-:Y:S01]  /*d090*/  UIADD3 UR13, UR7, 0x8400, URZ ;  /* 0x00008400070d7890 */ /* 0x000fe2000fffe03f */
[----:B------:R-:W-:Y:S01]  /*d0a0*/  R2UR UR20, R20 ;  /* 0x00000000141472ca */ /* 0x000fe200000e0000 */
[----:B------:R-:W-:Y:S01]  /*d0b0*/  UIADD3.X UR7, URZ, UR23, URZ, UP0, !UPT ;  /* 0x000000173f077290 */ /* 0x000fe200087fe43f */
[----:B------:R-:W-:Y:S01]  /*d0c0*/  ISETP.GT.AND P1, PT, R4, 0x1, PT ;  /* 0x000000010400780c */ /* 0x000fe20003f24270 */
[----:B------:R-:W-:Y:S01]  /*d0d0*/  UIADD3 UR16, UR8, 0x28400, URZ ;  /* 0x0002840008107890 */ /* 0x000fe2000fffe03f */
[----:B------:R-:W-:Y:S02]  /*d0e0*/  ISETP.NE.AND P0, PT, R6, 0x4, PT ;  /* 0x000000040600780c */ /* 0x000fe40003f05270 */
[----:B------:R-:W-:Y:S01]  /*d0f0*/  UMOV UR8, UR13 ;  /* 0x0000000d00087c82 */ /* 0x000fe20008000000 */
[----:B------:R-:W-:-:S02]  /*d100*/  IADD3 R19, R19, 0x40, RZ ;  /* 0x0000004013137810 */ /* 0x000fc40007ffe0ff */
[----:B------:R-:W-:Y:S01]  /*d110*/  SEL R12, RZ, 0x1, P0 ;  /* 0x00000001ff0c7807 */ /* 0x000fe20000000000 */
[----:B------:R1:W-:Y:S01]  /*d120*/  UTMALDG.3D [UR8], [UR6], desc[UR14] ;  /* 0x00000e08060075b4 */ /* 0x0003e20008011000 */
[----:B------:R-:W-:Y:S02]  /*d130*/  SEL R6, R6, RZ, P0 ;  /* 0x000000ff06067207 */ /* 0x000fe40000000000 */
[----:B------:R-:W-:Y:S01]  /*d140*/  LOP3.LUT R5, R5, R12, RZ, 0x3c, !PT ;  /* 0x0000000c05057212 */ /* 0x000fe200078e3cff */
[----:B-1----:R-:W-:Y:S01]  /*d150*/  UMOV UR8, UR16 ;  /* 0x0000001000087c82 */ /* 0x002fe20008000000 */
[----:B------:R-:W-:Y:S02]  /*d160*/  UMOV UR11, UR20 ;  /* 0x00000014000b7c82 */ /* 0x000fe40008000000 */
[----:B------:R1:W-:Y:S02]  /*d170*/  UTMALDG.3D.MULTICAST [UR8], [UR24], UR21, desc[UR14] ;  /* 0x00000e08180073b4 */ /* 0x0003e40008011815 */
[----:B-1----:R-:W-:Y:S05]  /*d180*/  @P1 BRA `(.L_x_349) ;  /* 0xfffffffc00441947 */ /* 0x002fea000383ffff */
.L_x_346:
[----:B------:R-:W-:Y:S05]  /*d190*/  BSYNC B1 ;  /* 0x0000000000017941 */ /* 0x000fea0003800000 */
.L_x_345:
[----:B------:R-:W-:Y:S01]  /*d1a0*/  LOP3.LUT P1, RZ, R3, 0xff, RZ, 0xc0, !PT ;  /* 0x000000ff03ff7812 */ /* 0x000fe2000782c0ff */
[----:B------:R-:W-:Y:S01]  /*d1b0*/  IMAD.IADD R9, R8, 0x1, R9 ;  /* 0x0000000108097824 */ /* 0x000fe200078e0209 */
[----:B------:R-:W-:Y:S01]  /*d1c0*/  IADD3 R16, P2, R16, UR38, RZ ;  /* 0x0000002610107c10 */ /* 0x000fe2000ff5e0ff */
[----:B------:R-:W-:Y:S01]  /*d1d0*/  ULDC.64 UR6, c[0x0][0x8f8] ;  /* 0x00023e0000067ab9 */ /* 0x000fe20000000a00 */
[----:B------:R-:W-:Y:S01]  /*d1e0*/  BSSY B1, `(.L_x_350) ;  /* 0x000006b000017945 */ /* 0x000fe20003800000 */
[----:B------:R-:W-:Y:S01]  /*d1f0*/  MOV R21, 0xffffffff ;  /* 0xffffffff00157802 */ /* 0x000fe20000000f00 */
[----:B------:R-:W-:Y:S01]  /*d200*/  IMAD.MOV.U32 R13, RZ, RZ, -0x1 ;  /* 0xffffffffff0d7424 */ /* 0x000fe200078e00ff */
[----:B------:R-:W-:Y:S02]  /*d210*/  SHF.R.U32.HI R3, RZ, 0x2, R9 ;  /* 0x00000002ff037819 */ /* 0x000fe40000011609 */
[----:B------:R-:W-:Y:S02]  /*d220*/  ISETP.GT.U32.AND P0, PT, R9, 0x3, PT ;  /* 0x000000030900780c */ /* 0x000fe40003f04070 */
[----:B------:R-:W-:-:S02]  /*d230*/  LOP3.LUT R3, R3, 0x1, RZ, 0xc0, !PT ;  /* 0x0000000103037812 */ /* 0x000fc400078ec0ff */
[----:B------:R-:W1:Y:S01]  /*d240*/  @P1 S2R R5, SR_CgaCtaId ;  /* 0x0000000000051919 */ /* 0x000e620000008800 */
[----:B------:R-:W-:Y:S02]  /*d250*/  @P1 MOV R4, 0x400 ;  /* 0x0000040000041802 */ /* 0x000fe40000000f00 */
[----:B------:R-:W-:Y:S02]  /*d260*/  ISETP.LT.U32.AND P0, PT, R8, 0x4, P0 ;  /* 0x000000040800780c */ /* 0x000fe40000701070 */
[----:B------:R-:W-:Y:S02]  /*d270*/  IADD3.X R17, R17, UR37, RZ, P2, !PT ;  /* 0x0000002511117c10 */ /* 0x000fe400097fe4ff */
[----:B------:R-:W-:Y:S02]  /*d280*/  ISETP.GE.U32.AND P2, PT, R16, UR6, PT ;  /* 0x0000000610007c0c */ /* 0x000fe4000bf46070 */
[----:B------:R-:W-:Y:S02]  /*d290*/  MOV R20, 0xffffffff ;  /* 0xffffffff00147802 */ /* 0x000fe40000000f00 */
[----:B------:R-:W-:-:S02]  /*d2a0*/  LOP3.LUT R9, R9, 0x3, RZ, 0xc0, !PT ;  /* 0x0000000309097812 */ /* 0x000fc400078ec0ff */
[----:B-1----:R-:W-:-:S04]  /*d2b0*/  @P1 LEA R4, R5, R4, 0x18 ;  /* 0x0000000405041211 */ /* 0x002fc800078ec0ff */
[----:B------:R1:W-:Y:S01]  /*d2c0*/  @P1 SYNCS.ARRIVE.TRANS64.A1T0 RZ, [R4+URZ+0x88], RZ ;  /* 0x000088ff04ff19a7 */ /* 0x0003e2000810003f */
[----:B------:R-:W-:Y:S02]  /*d2d0*/  ISETP.NE.U32.AND P1, PT, R3, 0x1, PT ;  /* 0x000000010300780c */ /* 0x000fe40003f25070 */
[----:B------:R-:W-:Y:S02]  /*d2e0*/  SEL R3, RZ, 0x1, !P0 ;  /* 0x00000001ff037807 */ /* 0x000fe40004000000 */
[----:B------:R-:W-:Y:S02]  /*d2f0*/  ISETP.GE.U32.AND.EX P0, PT, R17, UR7, PT, P2 ;  /* 0x0000000711007c0c */ /* 0x000fe4000bf06120 */
[----:B------:R-:W-:-:S04]  /*d300*/  ISETP.GT.U32.AND P1, PT, R8, 0x3, !P1 ;  /* 0x000000030800780c */ /* 0x000fc80004f24070 */
[----:B-1----:R-:W-:-:S04]  /*d310*/  SEL R4, RZ, 0x1, !P1 ;  /* 0x00000001ff047807 */ /* 0x002fc80004800000 */
[--C-:B------:R-:W-:Y:S02]  /*d320*/  LOP3.LUT R10, R4, R10, R3.reuse, 0x96, !PT ;  /* 0x0000000a040a7212 */ /* 0x100fe400078e9603 */
[----:B------:R-:W-:Y:S02]  /*d330*/  PRMT R4, RZ, 0x7610, R4 ;  /* 0x00007610ff047816 */ /* 0x000fe40000000004 */
[----:B------:R-:W-:Y:S01]  /*d340*/  PRMT R3, RZ, 0x7610, R3 ;  /* 0x00007610ff037816 */ /* 0x000fe20000000003 */
[----:B------:R-:W-:Y:S06]  /*d350*/  @P0 BRA `(.L_x_351) ;  /* 0x00000004004c0947 */ /* 0x000fec0003800000 */
[----:B------:R-:W1:Y:S01]  /*d360*/  S2R R14, SR_CTAID.X ;  /* 0x00000000000e7919 */ /* 0x000e620000002500 */
[----:B------:R-:W-:Y:S01]  /*d370*/  ULDC.64 UR6, c[0x0][0x8d0] ;  /* 0x0002340000067ab9 */ /* 0x000fe20000000a00 */
[----:B------:R-:W2:Y:S01]  /*d380*/  LDC R15, c[0x0][0x144] ;  /* 0x00005100ff0f7b82 */ /* 0x000ea20000000800 */
[----:B------:R-:W-:Y:S01]  /*d390*/  ISETP.NE.U32.AND P0, PT, RZ, UR6, PT ;  /* 0x00000006ff007c0c */ /* 0x000fe2000bf05070 */
[----:B------:R-:W3:Y:S01]  /*d3a0*/  S2R R12, SR_CTAID.Y ;  /* 0x00000000000c7919 */ /* 0x000ee20000002600 */
[----:B------:R-:W-:Y:S01]  /*d3b0*/  ULDC UR8, c[0x0][0x150] ;  /* 0x0000540000087ab9 */ /* 0x000fe20000000800 */
[----:B------:R-:W-:Y:S01]  /*d3c0*/  ULDC UR9, c[0x0][0x8d8] ;  /* 0x0002360000097ab9 */ /* 0x000fe20000000800 */
[----:B------:R-:W-:Y:S02]  /*d3d0*/  ISETP.NE.AND.EX P0, PT, RZ, UR7, PT, P0 ;  /* 0x00000007ff007c0c */ /* 0x000fe4000bf05300 */
[----:B------:R-:W-:Y:S02]  /*d3e0*/  MOV R4, R16 ;  /* 0x0000001000047202 */ /* 0x000fe40000000f00 */
[----:B-1----:R-:W-:-:S05]  /*d3f0*/  I2FP.F32.U32 R5, R14 ;  /* 0x0000000e00057245 */ /* 0x002fca0000201000 */
[----:B------:R-:W-:Y:S01]  /*d400*/  FMUL R19, R5, UR8 ;  /* 0x0000000805137c20 */ /* 0x000fe20008400000 */
[----:B------:R-:W-:-:S03]  /*d410*/  MOV R5, R17 ;  /* 0x0000001100057202 */ /* 0x000fc60000000f00 */
[----:B---3--:R-:W-:Y:S05]  /*d420*/  @!P0 BRA `(.L_x_352) ;  /* 0x0000000000288947 */ /* 0x008fea0003800000 */
[----:B------:R-:W-:Y:S02]  /*d430*/  ULDC UR8, c[0x0][0x8dc] ;  /* 0x0002370000087ab9 */ /* 0x000fe40000000800 */
[----:B------:R-:W-:-:S05]  /*d440*/  IADD3 R5, P0, R16, UR8, RZ ;  /* 0x0000000810057c10 */ /* 0x000fca000ff1e0ff */
[----:B------:R-:W-:-:S04]  /*d450*/  IMAD.X R13, RZ, RZ, R17, P0 ;  /* 0x000000ffff0d7224 */ /* 0x000fc800000e0611 */
[----:B------:R-:W-:-:S04]  /*d460*/  IMAD.WIDE.U32 R6, R13, UR6, RZ ;  /* 0x000000060d067c25 */ /* 0x000fc8000f8e00ff */
[----:B------:R-:W-:-:S04]  /*d470*/  IMAD.WIDE.U32 R6, P0, R5, UR7, R6 ;  /* 0x0000000705067c25 */ /* 0x000fc8000f800006 */
[----:B------:R-:W-:Y:S01]  /*d480*/  IMAD.WIDE.U32 R4, R5, UR6, RZ ;  /* 0x0000000605047c25 */ /* 0x000fe2000f8e00ff */
[----:B------:R-:W-:-:S04]  /*d490*/  MOV R4, R7 ;  /* 0x0000000700047202 */ /* 0x000fc80000000f00 */
[----:B------:R-:W-:Y:S02]  /*d4a0*/  IADD3 RZ, P1, R5, R6, RZ ;  /* 0x0000000605ff7210 */ /* 0x000fe40007f3e0ff */
[----:B------:R-:W-:-:S03]  /*d4b0*/  IADD3.X R5, RZ, RZ, RZ, P0, !PT ;  /* 0x000000ffff057210 */ /* 0x000fc600007fe4ff */
[----:B------:R-:W-:-:S08]  /*d4c0*/  IMAD.WIDE.U32.X R4, R13, UR7, R4, P1 ;  /* 0x000000070d047c25 */ /* 0x000fd000088e0404 */
.L_x_352:
[--C-:B------:R-:W-:Y:S01]  /*d4d0*/  SHF.R.U64 R13, R4, UR9, R5.reuse ;  /* 0x00000009040d7c19 */ /* 0x100fe20008001205 */
[----:B------:R-:W1:Y:S01]  /*d4e0*/  F2I.U32.TRUNC.NTZ R19, R19 ;  /* 0x0000001300137305 */ /* 0x000e62000020f000 */
[----:B------:R-:W-:Y:S01]  /*d4f0*/  SHF.R.U32.HI R4, RZ, UR9, R5 ;  /* 0x00000009ff047c19 */ /* 0x000fe20008011605 */
[----:B------:R-:W-:Y:S01]  /*d500*/  ULDC.64 UR6, c[0x0][0x8c8] ;  /* 0x0002320000067ab9 */ /* 0x000fe20000000a00 */
[----:B------:R-:W-:Y:S01]  /*d510*/  IADD3 R7, P0, RZ, -R13, RZ ;  /* 0x8000000dff077210 */ /* 0x000fe20007f1e0ff */
[----:B------:R-:W-:Y:S01]  /*d520*/  ULDC.64 UR8, c[0x0][0x8e8] ;  /* 0x00023a0000087ab9 */ /* 0x000fe20000000a00 */
[----:B------:R-:W3:Y:S03]  /*d530*/  LDC R21, c[0x0][0x148] ;  /* 0x00005200ff157b82 */ /* 0x000ee60000000800 */
[----:B------:R-:W-:Y:S01]  /*d540*/  IMAD.X R4, RZ, RZ, ~R4, P0 ;  /* 0x000000ffff047224 */ /* 0x000fe200000e0e04 */
[----:B------:R-:W-:-:S03]  /*d550*/  ISETP.NE.U32.AND P0, PT, RZ, UR8, PT ;  /* 0x00000008ff007c0c */ /* 0x000fc6000bf05070 */
[----:B------:R-:W-:Y:S01]  /*d560*/  IMAD R6, R4, UR6, RZ ;  /* 0x0000000604067c24 */ /* 0x000fe2000f8e02ff */
[----:B------:R-:W-:Y:S01]  /*d570*/  ISETP.NE.AND.EX P0, PT, RZ, UR9, PT, P0 ;  /* 0x00000009ff007c0c */ /* 0x000fe2000bf05300 */
[----:B------:R-:W-:Y:S01]  /*d580*/  IMAD.WIDE.U32 R4, R7, UR6, R16 ;  /* 0x0000000607047c25 */ /* 0x000fe2000f8e0010 */
[----:B------:R-:W-:-:S03]  /*d590*/  ULDC UR6, c[0x0][0x8c0] ;  /* 0x0002300000067ab9 */ /* 0x000fc60000000800 */
[----:B------:R-:W-:Y:S01]  /*d5a0*/  IMAD R7, R7, UR7, R6 ;  /* 0x0000000707077c24 */ /* 0x000fe2000f8e0206 */
[----:B-1----:R-:W-:Y:S01]  /*d5b0*/  IADD3 R6, -R19, RZ, RZ ;  /* 0x000000ff13067210 */ /* 0x002fe20007ffe1ff */
[----:B------:R-:W-:-:S03]  /*d5c0*/  ULDC UR7, c[0x0][0x154] ;  /* 0x0000550000077ab9 */ /* 0x000fc60000000800 */
[----:B------:R-:W-:Y:S01]  /*d5d0*/  IADD3 R5, R5, R7, RZ ;  /* 0x0000000705057210 */ /* 0x000fe20007ffe0ff */
[----:B--2---:R-:W-:Y:S01]  /*d5e0*/  IMAD R14, R15, R6, R14 ;  /* 0x000000060f0e7224 */ /* 0x004fe200078e020e */
[----:B------:R-:W-:Y:S02]  /*d5f0*/  I2FP.F32.U32 R6, R12 ;  /* 0x0000000c00067245 */ /* 0x000fe40000201000 */
[--C-:B------:R-:W-:Y:S02]  /*d600*/  SHF.R.U64 R15, R4, UR6, R5.reuse ;  /* 0x00000006040f7c19 */ /* 0x100fe40008001205 */
[----:B------:R-:W-:Y:S01]  /*d610*/  SHF.R.U32.HI R4, RZ, UR6, R5 ;  /* 0x00000006ff047c19 */ /* 0x000fe20008011605 */
[----:B------:R-:W-:Y:S01]  /*d620*/  FMUL R6, R6, UR7 ;  /* 0x0000000706067c20 */ /* 0x000fe20008400000 */
[----:B------:R-:W-:Y:S02]  /*d630*/  ULDC UR6, c[0x0][0x8b0] ;  /* 0x00022c0000067ab9 */ /* 0x000fe40000000800 */
[--C-:B------:R-:W-:Y:S01]  /*d640*/  SHF.R.U64 R20, R15, UR6, R4.reuse ;  /* 0x000000060f147c19 */ /* 0x100fe20008001204 */
[----:B------:R1:W2:Y:S01]  /*d650*/  F2I.U32.TRUNC.NTZ R24, R6 ;  /* 0x0000000600187305 */ /* 0x0002a2000020f000 */
[----:B------:R-:W-:Y:S01]  /*d660*/  SHF.R.U32.HI R5, RZ, UR6, R4 ;  /* 0x00000006ff057c19 */ /* 0x000fe20008011604 */
[----:B------:R-:W-:-:S03]  /*d670*/  ULDC UR6, c[0x0][0x900] ;  /* 0x0002400000067ab9 */ /* 0x000fc60000000800 */
[--C-:B------:R-:W-:Y:S02]  /*d680*/  SHF.R.U64 R19, R20, UR6, R5.reuse ;  /* 0x0000000614137c19 */ /* 0x100fe40008001205 */
[----:B------:R-:W-:-:S03]  /*d690*/  SHF.R.U32.HI R23, RZ, UR6, R5 ;  /* 0x00000006ff177c19 */ /* 0x000fc60008011605 */
[----:B------:R-:W-:Y:S01]  /*d6a0*/  IMAD.MOV.U32 R4, RZ, RZ, R19 ;  /* 0x000000ffff047224 */ /* 0x000fe200078e0013 */
[----:B------:R-:W-:Y:S01]  /*d6b0*/  MOV R5, R23 ;  /* 0x0000001700057202 */ /* 0x000fe20000000f00 */
[----:B-1----:R-:W-:Y:S06]  /*d6c0*/  @!P0 BRA `(.L_x_353) ;  /* 0x0000000000288947 */ /* 0x002fec0003800000 */
[----:B------:R-:W-:Y:S02]  /*d6d0*/  ULDC UR6, c[0x0][0x8f4] ;  /* 0x00023d0000067ab9 */ /* 0x000fe40000000800 */
[----:B------:R-:W-:-:S04]  /*d6e0*/  IADD3 R5, P0, R19, UR6, RZ ;  /* 0x0000000613057c10 */ /* 0x000fc8000ff1e0ff */
[----:B------:R-:W-:-:S05]  /*d6f0*/  IADD3.X R23, RZ, R23, RZ, P0, !PT ;  /* 0x00000017ff177210 */ /* 0x000fca00007fe4ff */
[----:B------:R-:W-:-:S04]  /*d700*/  IMAD.WIDE.U32 R6, R23, UR8, RZ ;  /* 0x0000000817067c25 */ /* 0x000fc8000f8e00ff */
[----:B------:R-:W-:-:S04]  /*d710*/  IMAD.WIDE.U32 R6, P0, R5, UR9, R6 ;  /* 0x0000000905067c25 */ /* 0x000fc8000f800006 */
[----:B------:R-:W-:Y:S01]  /*d720*/  IMAD.WIDE.U32 R4, R5, UR8, RZ ;  /* 0x0000000805047c25 */ /* 0x000fe2000f8e00ff */
[----:B------:R-:W-:-:S04]  /*d730*/  MOV R4, R7 ;  /* 0x0000000700047202 */ /* 0x000fc80000000f00 */
[----:B------:R-:W-:Y:S01]  /*d740*/  IADD3 RZ, P1, R5, R6, RZ ;  /* 0x0000000605ff7210 */ /* 0x000fe20007f3e0ff */
[----:B------:R-:W-:-:S04]  /*d750*/  IMAD.X R5, RZ, RZ, RZ, P0 ;  /* 0x000000ffff057224 */ /* 0x000fc800000e06ff */
[----:B------:R-:W-:-:S08]  /*d760*/  IMAD.WIDE.U32.X R4, R23, UR9, R4, P1 ;  /* 0x0000000917047c25 */ /* 0x000fd000088e0404 */
.L_x_353:
[----:B------:R-:W-:Y:S01]  /*d770*/  ISETP.NE.AND P0, PT, R2, 0x1, PT ;  /* 0x000000010200780c */ /* 0x000fe20003f05270 */
[----:B------:R-:W-:Y:S01]  /*d780*/  ULDC UR6, c[0x0][0x8f0] ;  /* 0x00023c0000067ab9 */ /* 0x000fe20000000800 */
[----:B--2---:R-:W-:Y:S01]  /*d790*/  IADD3 R24, -R24, RZ, RZ ;  /* 0x000000ff18187210 */ /* 0x004fe20007ffe1ff */
[----:B------:R-:W-:Y:S01]  /*d7a0*/  ULDC UR7, c[0x0][0x8b8] ;  /* 0x00022e0000077ab9 */ /* 0x000fe20000000800 */
[----:B------:R-:W-:Y:S01]  /*d7b0*/  SHF.R.U64 R5, R4, UR6, R5 ;  /* 0x0000000604057c19 */ /* 0x000fe20008001205 */
[----:B------:R-:W-:Y:S01]  /*d7c0*/  ULDC UR6, c[0x0][0x8e0] ;  /* 0x0002380000067ab9 */ /* 0x000fe20000000800 */
[----:B------:R-:W-:Y:S02]  /*d7d0*/  LOP3.LUT R20, R20, UR18, RZ, 0xc0, !PT ;  /* 0x0000001214147c12 */ /* 0x000fe4000f8ec0ff */
[----:B------:R-:W-:Y:S01]  /*d7e0*/  LOP3.LUT R6, R15, UR17, RZ, 0xc0, !PT ;  /* 0x000000110f067c12 */ /* 0x000fe2000f8ec0ff */
[----:B------:R-:W-:Y:S02]  /*d7f0*/  IMAD.MOV R4, RZ, RZ, -R5 ;  /* 0x000000ffff047224 */ /* 0x000fe400078e0a05 */
[----:B------:R-:W-:-:S02]  /*d800*/  IMAD R5, R5, UR19, R20 ;  /* 0x0000001305057c24 */ /* 0x000fc4000f8e0214 */
[----:B---3--:R-:W-:Y:S02]  /*d810*/  @P0 IMAD R14, R21, R24, R12 ;  /* 0x00000018150e0224 */ /* 0x008fe400078e020c */
[----:B------:R-:W-:Y:S01]  /*d820*/  IMAD R19, R4, UR6, R19 ;  /* 0x0000000604137c24 */ /* 0x000fe2000f8e0213 */
[----:B------:R-:W-:Y:S01]  /*d830*/  ULDC UR6, c[0x0][0x8a8] ;  /* 0x00022a0000067ab9 */ /* 0x000fe20000000800 */
[----:B------:R-:W-:Y:S01]  /*d840*/  IMAD R14, R5, UR7, R14 ;  /* 0x00000007050e7c24 */ /* 0x000fe2000f8e020e */
[----:B------:R-:W-:Y:S01]  /*d850*/  MOV R4, 0x1 ;  /* 0x0000000100047802 */ /* 0x000fe20000000f00 */
[----:B------:R-:W-:-:S05]  /*d860*/  IMAD R19, R19, UR6, R6 ;  /* 0x0000000613137c24 */ /* 0x000fca000f8e0206 */
[----:B------:R-:W-:Y:S02]  /*d870*/  SEL R20, R19, R14, !P0 ;  /* 0x0000000e13147207 */ /* 0x000fe40004000000 */
[----:B------:R-:W-:-:S07]  /*d880*/  SEL R21, R14, R19, !P0 ;  /* 0x000000130e157207 */ /* 0x000fce0004000000 */
.L_x_351:
[----:B------:R-:W-:Y:S05]  /*d890*/  BSYNC B1 ;  /* 0x0000000000017941 */ /* 0x000fea0003800000 */
.L_x_350:
[----:B------:R-:W-:-:S13]  /*d8a0*/  LOP3.LUT P0, RZ, R4, 0xff, RZ, 0xc0, !PT ;  /* 0x000000ff04ff7812 */ /* 0x000fda000780c0ff */
[----:B------:R-:W-:Y:S05]  /*d8b0*/  @P0 BRA `(.L_x_354) ;  /* 0xfffffff400440947 */ /* 0x000fea000383ffff */
[----:B------:R-:W-:Y:S05]  /*d8c0*/  BSYNC B0 ;  /* 0x0000000000007941 */ /* 0x000fea0003800000 */
.L_x_343:
[----:B------:R-:W-:-:S03]  /*d8d0*/  UMOV UR6, 0xffffffff ;  /* 0xffffffff00067882 */ /* 0x000fc60000000000 */
[----:B------:R-:W-:Y:S05]  /*d8e0*/  BRA.DIV UR6, `(.L_x_355) ;  /* 0x0000000a061c7947 */ /* 0x000fea000b800000 */
[----:B------:R-:W-:-:S13]  /*d8f0*/  ELECT P6, URZ, PT ;  /* 0x00000000003f782f */ /* 0x000fda00038c0000 */
.L_x_378:
[----:B------:R-:W-:Y:S05]  /*d900*/  @!P6 BRA `(.L_x_14) ;  /* 0x0000000000a4e947 */ /* 0x000fea0003800000 */
[----:B------:R-:W-:-:S04]  /*d910*/  LOP3.LUT R22, R22, 0x2, RZ, 0xfc, !PT ;  /* 0x0000000216167812 */ /* 0x000fc800078efcff */
[----:B------:R-:W-:-:S13]  /*d920*/  ISETP.NE.AND P0, PT, R22, 0x3, PT ;  /* 0x000000031600780c */ /* 0x000fda0003f05270 */
[----:B------:R-:W-:Y:S05]  /*d930*/  @!P0 BRA `(.L_x_356) ;  /* 0x0000000000048947 */ /* 0x000fea0003800000 */
[----:B-1----:R-:W-:Y:S01]  /*d940*/  BPT.TRAP 0x1 ;  /* 0x000000040000795c */ /* 0x002fe20000300000 */
.L_x_356:
[----:B------:R-:W2:Y:S01]  /*d950*/  S2R R3, SR_CgaCtaId ;  /* 0x0000000000037919 */ /* 0x000ea20000008800 */
[----:B------:R-:W-:Y:S02]  /*d960*/  MOV R0, 0x400 ;  /* 0x0000040000007802 */ /* 0x000fe40000000f00 */
[----:B------:R-:W-:Y:S02]  /*d970*/  SHF.L.U32 R2, R10, 0x1f, RZ ;  /* 0x0000001f0a027819 */ /* 0x000fe400000006ff */
[----:B--2---:R-:W-:-:S04]  /*d980*/  LEA R0, R3, R0, 0x18 ;  /* 0x0000000003007211 */ /* 0x004fc800078ec0ff */
[----:B------:R-:W-:-:S05]  /*d990*/  IADD3 R0, R0, 0x20, RZ ;  /* 0x0000002000007810 */ /* 0x000fca0007ffe0ff */
[C---:B------:R-:W-:Y:S01]  /*d9a0*/  IMAD R5, R9.reuse, 0x8, R0 ;  /* 0x0000000809057824 */ /* 0x040fe200078e0200 */
[----:B------:R-:W-:-:S03]  /*d9b0*/  IADD3 R9, R9, 0x1, RZ ;  /* 0x0000000109097810 */ /* 0x000fc60007ffe0ff */
[----:B------:R-:W2:Y:S01]  /*d9c0*/  SYNCS.PHASECHK.TRANS64.TRYWAIT P0, [R5+URZ], R2 ;  /* 0x00000002050075a7 */ /* 0x000ea2000800017f */
[----:B------:R-:W-:-:S04]  /*d9d0*/  ISETP.NE.AND P1, PT, R9, 0x4, PT ;  /* 0x000000040900780c */ /* 0x000fc80003f25270 */
[----:B------:R-:W-:Y:S02]  /*d9e0*/  SEL R3, RZ, 0x1, P1 ;  /* 0x00000001ff037807 */ /* 0x000fe40000800000 */
[----:B------:R-:W-:Y:S02]  /*d9f0*/  SEL R9, R9, RZ, P1 ;  /* 0x000000ff09097207 */ /* 0x000fe40000800000 */
[----:B------:R-:W-:Y:S02]  /*da00*/  LOP3.LUT R10, R10, R3, RZ, 0x3c, !PT ;  /* 0x000000030a0a7212 */ /* 0x000fe400078e3cff */
[----:B------:R-:W-:Y:S02]  /*da10*/  LEA R7, R9, R0, 0x3 ;  /* 0x0000000009077211 */ /* 0x000fe400078e18ff */
[----:B------:R-:W-:Y:S01]  /*da20*/  SHF.L.U32 R4, R10, 0x1f, RZ ;  /* 0x0000001f0a047819 */ /* 0x000fe200000006ff */
[----:B--2---:R-:W-:Y:S06]  /*da30*/  @!P0 BRA `(.L_x_357) ;  /* 0x0000000400e88947 */ /* 0x004fec0003800000 */
.L_x_379:
[----:B------:R-:W3:Y:S01]  /*da40*/  SYNCS.PHASECHK.TRANS64.TRYWAIT P0, [R7+URZ], R4 ;  /* 0x00000004070075a7 */ /* 0x000ee2000800017f */
[----:B--2---:R-:W-:-:S05]  /*da50*/  VIADD R2, R9, 0x1 ;  /* 0x0000000109027836 */ /* 0x004fca0000000000 */
[----:B------:R-:W-:-:S04]  /*da60*/  ISETP.NE.AND P1, PT, R2, 0x4, PT ;  /* 0x000000040200780c */ /* 0x000fc80003f25270 */
[----:B------:R-:W-:Y:S02]  /*da70*/  SEL R3, RZ, 0x1, P1 ;  /* 0x00000001ff037807 */ /* 0x000fe40000800000 */
[----:B------:R-:W-:Y:S02]  /*da80*/  SEL R9, R2, RZ, P1 ;  /* 0x000000ff02097207 */ /* 0x000fe40000800000 */
[----:B------:R-:W-:Y:S02]  /*da90*/  LOP3.LUT R11, R10, R3, RZ, 0x3c, !PT ;  /* 0x000000030a0b7212 */ /* 0x000fe400078e3cff */
[----:B------:R-:W-:Y:S02]  /*daa0*/  LEA R6, R9, R0, 0x3 ;  /* 0x0000000009067211 */ /* 0x000fe400078e18ff */
[----:B------:R-:W-:Y:S01]  /*dab0*/  SHF.L.U32 R5, R11, 0x1f, RZ ;  /* 0x0000001f0b057819 */ /* 0x000fe200000006ff */
[----:B---3--:R-:W-:Y:S06]  /*dac0*/  @!P0 BRA `(.L_x_358) ;  /* 0x0000000400d88947 */ /* 0x008fec0003800000 */
.L_x_380:
[----:B------:R-:W3:Y:S01]  /*dad0*/  SYNCS.PHASECHK.TRANS64.TRYWAIT P0, [R6+URZ], R5 ;  /* 0x00000005060075a7 */ /* 0x000ee2000800017f */
[----:B------:R-:W-:-:S04]  /*dae0*/  IADD3 R2, R9, 0x1, RZ ;  /* 0x0000000109027810 */ /* 0x000fc80007ffe0ff */
[----:B------:R-:W-:-:S04]  /*daf0*/  ISETP.NE.AND P1, PT, R2, 0x4, PT ;  /* 0x000000040200780c */ /* 0x000fc80003f25270 */
[----:B--2---:R-:W-:Y:S02]  /*db00*/  SEL R4, RZ, 0x1, P1 ;  /* 0x00000001ff047807 */ /* 0x004fe40000800000 */
[----:B------:R-:W-:Y:S02]  /*db10*/  SEL R3, R2, RZ, P1 ;  /* 0x000000ff02037207 */ /* 0x000fe40000800000 */
[----:B------:R-:W-:Y:S01]  /*db20*/  LOP3.LUT R4, R11, R4, RZ, 0x3c, !PT ;  /* 0x000000040b047212 */ /* 0x000fe200078e3cff */
[----:B---3--:R-:W-:Y:S06]  /*db30*/  @!P0 BRA `(.L_x_359) ;  /* 0x0000000400d08947 */ /* 0x008fec0003800000 */
.L_x_381:
[----:B------:R-:W-:Y:S01]  /*db40*/  IMAD R3, R3, 0x8, R0 ;  /* 0x0000000803037824 */ /* 0x000fe200078e0200 */
[----:B------:R-:W-:-:S07]  /*db50*/  SHF.L.U32 R0, R4, 0x1f, RZ ;  /* 0x0000001f04007819 */ /* 0x000fce00000006ff */
.L_x_360:
[----:B---3--:R3:W4:Y:S02]  /*db60*/  SYNCS.PHASECHK.TRANS64.TRYWAIT P0, [R3+URZ], R0 ;  /* 0x00000000030075a7 */ /* 0x008724000800017f */
[----:B----4-:R-:W-:Y:S05]  /*db70*/  @!P0 NANOSLEEP.SYNCS 0x989680 ;  /* 0x009896800000895d */ /* 0x010fea0003900000 */
[----:B------:R-:W4:Y:S02]  /*db80*/  @!P0 SYNCS.PHASECHK.TRANS64 P0, [R3+URZ], R0 ;  /* 0x00000000030085a7 */ /* 0x000f24000800007f */
[----:B----4-:R-:W-:Y:S05]  /*db90*/  @!P0 BRA `(.L_x_360) ;  /* 0xfffffffc00f08947 */ /* 0x010fea000383ffff */
.L_x_14:
[----:B-1----:R-:W-:Y:S05]  /*dba0*/  BSYNC B6 ;  /* 0x0000000000067941 */ /* 0x002fea0003800000 */
.L_x_12:
[----:B------:R-:W-:Y:S05]  /*dbb0*/  EXIT ;  /* 0x000000000000794d */ /* 0x000fea0003800000 */
.L_x_27:
[----:B----4-:R4:W1:Y:S02]  /*dbc0*/  SYNCS.PHASECHK.TRANS64.TRYWAIT P1, [R3+URZ], R0 ;  /* 0x00000000030075a7 */ /* 0x010864000802017f */
[----:B-1----:R-:W-:Y:S05]  /*dbd0*/  @!P1 NANOSLEEP.SYNCS 0x989680 ;  /* 0x009896800000995d */ /* 0x002fea0003900000 */
[----:B------:R-:W1:Y:S02]  /*dbe0*/  @!P1 SYNCS.PHASECHK.TRANS64 P1, [R3+URZ], R0 ;  /* 0x00000000030095a7 */ /* 0x000e64000802007f */
[----:B-1----:R-:W-:Y:S05]  /*dbf0*/  @!P1 BRA `(.L_x_27) ;  /* 0xfffffffc00f09947 */ /* 0x002fea000383ffff */
[----:B------:R-:W-:Y:S05]  /*dc00*/  BRA `(.L_x_26) ;  /* 0xffffff3c00687947 */ /* 0x000fea000383ffff */
.L_x_32:
[----:B---3--:R-:W-:-:S04]  /*dc10*/  MOV R5, UR7 ;  /* 0x0000000700057c02 */ /* 0x008fc80008000f00 */
[----:B------:R3:W4:Y:S03]  /*dc20*/  SYNCS.PHASECHK.TRANS64.TRYWAIT P1, [R5+URZ], R4 ;  /* 0x00000004050075a7 */ /* 0x000726000802017f */
[----:B----4-:R-:W-:Y:S05]  /*dc30*/  @!P1 NANOSLEEP.SYNCS 0x989680 ;  /* 0x009896800000995d */ /* 0x010fea0003900000 */
[----:B------:R-:W4:Y:S02]  /*dc40*/  @!P1 SYNCS.PHASECHK.TRANS64 P1, [R5+URZ], R4 ;  /* 0x00000004050095a7 */ /* 0x000f24000802007f */
[----:B----4-:R-:W-:Y:S05]  /*dc50*/  @!P1 BRA `(.L_x_32) ;  /* 0xfffffffc00ec9947 */ /* 0x010fea000383ffff */
[----:B------:R-:W-:Y:S05]  /*dc60*/  BRA `(.L_x_31) ;  /* 0xffffff40009c7947 */ /* 0x000fea000383ffff */
.L_x_54:
[----:B------:R-:W-:-:S04]  /*dc70*/  MOV R3, UR52 ;  /* 0x0000003400037c02 */ /* 0x000fc80008000f00 */
[----:B------:R1:W1:Y:S03]  /*dc80*/  SYNCS.PHASECHK.TRANS64.TRYWAIT P2, [R3+URZ+0x40], R0 ;  /* 0x00004000030075a7 */ /* 0x000266000804017f */
[----:B-1----:R-:W-:Y:S05]  /*dc90*/  @!P2 NANOSLEEP.SYNCS 0x989680 ;  /* 0x009896800000a95d */ /* 0x002fea0003900000 */
[----:B------:R-:W1:Y:S02]  /*dca0*/  @!P2 SYNCS.PHASECHK.TRANS64 P2, [R3+URZ+0x40], R0 ;  /* 0x000040000300a5a7 */ /* 0x000e64000804007f */
[----:B-1----:R-:W-:Y:S05]  /*dcb0*/  @!P2 BRA `(.L_x_54) ;  /* 0xfffffffc00eca947 */ /* 0x002fea000383ffff */
[----:B------:R-:W-:Y:S05]  /*dcc0*/  BRA `(.L_x_361) ;  /* 0xffffff4c00d07947 */ /* 0x000fea000383ffff */
.L_x_113:
[----:B-1----:R1:W2:Y:S02]  /*dcd0*/  SYNCS.PHASECHK.TRANS64.TRYWAIT P2, [R0+URZ+0x40], R3 ;  /* 0x00004003000075a7 */ /* 0x0022a4000804017f */
[----:B--2---:R-:W-:Y:S05]  /*dce0*/  @!P2 NANOSLEEP.SYNCS 0x989680 ;  /* 0x009896800000a95d */ /* 0x004fea0003900000 */
[----:B------:R-:W2:Y:S02]  /*dcf0*/  @!P2 SYNCS.PHASECHK.TRANS64 P2, [R0+URZ+0x40], R3 ;  /* 0x000040030000a5a7 */ /* 0x000ea4000804007f */
[----:B--2---:R-:W-:Y:S05]  /*dd00*/  @!P2 BRA `(.L_x_113) ;  /* 0xfffffffc00f0a947 */ /* 0x004fea000383ffff */
[----:B------:R-:W-:Y:S05]  /*dd10*/  BRA `(.L_x_362) ;  /* 0xffffff7000087947 */ /* 0x000fea000383ffff */
.L_x_172:
[----:B-1----:R1:W2:Y:S02]  /*dd20*/  SYNCS.PHASECHK.TRANS64.TRYWAIT P3, [R0+URZ+0x40], R3 ;  /* 0x00004003000075a7 */ /* 0x0022a4000806017f */
[----:B--2---:R-:W-:Y:S05]  /*dd30*/  @!P3 NANOSLEEP.SYNCS 0x989680 ;  /* 0x009896800000b95d */ /* 0x004fea0003900000 */
[----:B------:R-:W2:Y:S02]  /*dd40*/  @!P3 SYNCS.PHASECHK.TRANS64 P3, [R0+URZ+0x40], R3 ;  /* 0x000040030000b5a7 */ /* 0x000ea4000806007f */
[----:B--2---:R-:W-:Y:S05]  /*dd50*/  @!P3 BRA `(.L_x_172) ;  /* 0xfffffffc00f0b947 */ /* 0x004fea000383ffff */
[----:B------:R-:W-:Y:S05]  /*dd60*/  BRA `(.L_x_363) ;  /* 0xffffff8c00cc7947 */ /* 0x000fea000383ffff */
.L_x_231:
[----:B-1----:R1:W2:Y:S02]  /*dd70*/  SYNCS.PHASECHK.TRANS64.TRYWAIT P2, [R3+URZ+0x40], R0 ;  /* 0x00004000030075a7 */ /* 0x0022a4000804017f */
[----:B--2---:R-:W-:Y:S05]  /*dd80*/  @!P2 NANOSLEEP.SYNCS 0x989680 ;  /* 0x009896800000a95d */ /* 0x004fea0003900000 */
[----:B------:R-:W2:Y:S02]  /*dd90*/  @!P2 SYNCS.PHASECHK.TRANS64 P2, [R3+URZ+0x40], R0 ;  /* 0x000040000300a5a7 */ /* 0x000ea4000804007f */
[----:B--2---:R-:W-:Y:S05]  /*dda0*/  @!P2 BRA `(.L_x_231) ;  /* 0xfffffffc00f0a947 */ /* 0x004fea000383ffff */
[----:B------:R-:W-:Y:S05]  /*ddb0*/  BRA `(.L_x_364) ;  /* 0xffffffac00847947 */ /* 0x000fea000383ffff */
.L_x_299:
[----:B-1----:R-:W-:-:S04]  /*ddc0*/  IMAD.U32 R3, RZ, RZ, UR4 ;  /* 0x00000004ff037e24 */ /* 0x002fc8000f8e00ff */
[----:B------:R1:W2:Y:S03]  /*ddd0*/  SYNCS.PHASECHK.TRANS64.TRYWAIT P0, [R3+URZ+0x88], R0 ;  /* 0x00008800030075a7 */ /* 0x0002a6000800017f */
[----:B--2---:R-:W-:Y:S05]  /*dde0*/  @!P0 NANOSLEEP.SYNCS 0x989680 ;  /* 0x009896800000895d */ /* 0x004fea0003900000 */
[----:B------:R-:W2:Y:S02]  /*ddf0*/  @!P0 SYNCS.PHASECHK.TRANS64 P0, [R3+URZ+0x88], R0 ;  /* 0x00008800030085a7 */ /* 0x000ea4000800007f */
[----:B--2---:R-:W-:Y:S05]  /*de00*/  @!P0 BRA `(.L_x_299) ;  /* 0xfffffffc00ec8947 */ /* 0x004fea000383ffff */
[----:B------:R-:W-:Y:S05]  /*de10*/  BRA `(.L_x_298) ;  /* 0xffffffd800f87947 */ /* 0x000fea000383ffff */
.L_x_308:
[----:B-1----:R-:W-:-:S04]  /*de20*/  MOV R5, UR5 ;  /* 0x0000000500057c02 */ /* 0x002fc80008000f00 */
[----:B------:R1:W2:Y:S03]  /*de30*/  SYNCS.PHASECHK.TRANS64.TRYWAIT P1, [R5+URZ+0x60], R4 ;  /* 0x00006004050075a7 */ /* 0x0002a6000802017f */
[----:B--2---:R-:W-:Y:S05]  /*de40*/  @!P1 NANOSLEEP.SYNCS 0x989680 ;  /* 0x009896800000995d */ /* 0x004fea0003900000 */
[----:B------:R-:W2:Y:S02]  /*de50*/  @!P1 SYNCS.PHASECHK.TRANS64 P1, [R5+URZ+0x60], R4 ;  /* 0x00006004050095a7 */ /* 0x000ea4000802007f */
[----:B--2---:R-:W-:Y:S05]  /*de60*/  @!P1 BRA `(.L_x_308) ;  /* 0xfffffffc00ec9947 */ /* 0x004fea000383ffff */
[----:B------:R-:W-:Y:S05]  /*de70*/  BRA `(.L_x_365) ;  /* 0xffffffdc00e47947 */ /* 0x000fea000383ffff */
.L_x_314:
[----:B-12---:R-:W-:-:S04]  /*de80*/  MOV R5, UR5 ;  /* 0x0000000500057c02 */ /* 0x006fc80008000f00 */
[----:B------:R1:W2:Y:S03]  /*de90*/  SYNCS.PHASECHK.TRANS64.TRYWAIT P1, [R5+URZ+0x68], R4 ;  /* 0x00006804050075a7 */ /* 0x0002a6000802017f */
[----:B--2---:R-:W-:Y:S05]  /*dea0*/  @!P1 NANOSLEEP.SYNCS 0x989680 ;  /* 0x009896800000995d */ /* 0x004fea0003900000 */
[----:B------:R-:W2:Y:S02]  /*deb0*/  @!P1 SYNCS.PHASECHK.TRANS64 P1, [R5+URZ+0x68], R4 ;  /* 0x00006804050095a7 */ /* 0x000ea4000802007f */
[----:B--2---:R-:W-:Y:S05]  /*dec0*/  @!P1 BRA `(.L_x_314) ;  /* 0xfffffffc00ec9947 */ /* 0x004fea000383ffff */
[----:B------:R-:W-:Y:S05]  /*ded0*/  BRA `(.L_x_366) ;  /* 0xffffffe0002c7947 */ /* 0x000fea000383ffff */
.L_x_320:
[----:B-123--:R-:W-:-:S04]  /*dee0*/  IMAD.U32 R5, RZ, RZ, UR5 ;  /* 0x00000005ff057e24 */ /* 0x00efc8000f8e00ff */
[----:B------:R1:W2:Y:S03]  /*def0*/  SYNCS.PHASECHK.TRANS64.TRYWAIT P1, [R5+URZ+0x70], R4 ;  /* 0x00007004050075a7 */ /* 0x0002a6000802017f */
[----:B--2---:R-:W-:Y:S05]  /*df00*/  @!P1 NANOSLEEP.SYNCS 0x989680 ;  /* 0x009896800000995d */ /* 0x004fea0003900000 */
[----:B------:R-:W2:Y:S02]  /*df10*/  @!P1 SYNCS.PHASECHK.TRANS64 P1, [R5+URZ+0x70], R4 ;  /* 0x00007004050095a7 */ /* 0x000ea4000802007f */
[----:B--2---:R-:W-:Y:S05]  /*df20*/  @!P1 BRA `(.L_x_320) ;  /* 0xfffffffc00ec9947 */ /* 0x004fea000383ffff */
[----:B------:R-:W-:Y:S05]  /*df30*/  BRA `(.L_x_367) ;  /* 0xffffffe000807947 */ /* 0x000fea000383ffff */
.L_x_326:
[----:B-1234-:R-:W-:-:S04]  /*df40*/  MOV R5, UR5 ;  /* 0x0000000500057c02 */ /* 0x01efc80008000f00 */
[----:B------:R1:W2:Y:S03]  /*df50*/  SYNCS.PHASECHK.TRANS64.TRYWAIT P1, [R5+URZ+0x78], R4 ;  /* 0x00007804050075a7 */ /* 0x0002a6000802017f */
[----:B--2---:R-:W-:Y:S05]  /*df60*/  @!P1 NANOSLEEP.SYNCS 0x989680 ;  /* 0x009896800000995d */ /* 0x004fea0003900000 */
[----:B------:R-:W2:Y:S02]  /*df70*/  @!P1 SYNCS.PHASECHK.TRANS64 P1, [R5+URZ+0x78], R4 ;  /* 0x00007804050095a7 */ /* 0x000ea4000802007f */
[----:B--2---:R-:W-:Y:S05]  /*df80*/  @!P1 BRA `(.L_x_326) ;  /* 0xfffffffc00ec9947 */ /* 0x004fea000383ffff */
[----:B------:R-:W-:Y:S05]  /*df90*/  BRA `(.L_x_368) ;  /* 0xffffffe000cc7947 */ /* 0x000fea000383ffff */
.L_x_336:
[----:B------:R1:W1:Y:S02]  /*dfa0*/  SYNCS.PHASECHK.TRANS64.TRYWAIT P0, [R3+URZ+0x60], R0 ;  /* 0x00006000030075a7 */ /* 0x000264000800017f */
[----:B-1----:R-:W-:Y:S05]  /*dfb0*/  @!P0 NANOSLEEP.SYNCS 0x989680 ;  /* 0x009896800000895d */ /* 0x002fea0003900000 */
[----:B------:R-:W1:Y:S02]  /*dfc0*/  @!P0 SYNCS.PHASECHK.TRANS64 P0, [R3+URZ+0x60], R0 ;  /* 0x00006000030085a7 */ /* 0x000e64000800007f */
[----:B-1----:R-:W-:Y:S05]  /*dfd0*/  @!P0 BRA `(.L_x_336) ;  /* 0xfffffffc00f08947 */ /* 0x002fea000383ffff */
[----:B------:R-:W-:Y:S05]  /*dfe0*/  BRA `(.L_x_369) ;  /* 0xffffffe800c47947 */ /* 0x000fea000383ffff */
.L_x_338:
[----:B------:R1:W1:Y:S02]  /*dff0*/  SYNCS.PHASECHK.TRANS64.TRYWAIT P0, [R3+URZ+0x68], R0 ;  /* 0x00006800030075a7 */ /* 0x000264000800017f */
[----:B-1----:R-:W-:Y:S05]  /*e000*/  @!P0 NANOSLEEP.SYNCS 0x989680 ;  /* 0x009896800000895d */ /* 0x002fea0003900000 */
[----:B------:R-:W1:Y:S02]  /*e010*/  @!P0 SYNCS.PHASECHK.TRANS64 P0, [R3+URZ+0x68], R0 ;  /* 0x00006800030085a7 */ /* 0x000e64000800007f */
[----:B-1----:R-:W-:Y:S05]  /*e020*/  @!P0 BRA `(.L_x_338) ;  /* 0xfffffffc00f08947 */ /* 0x002fea000383ffff */
[----:B------:R-:W-:Y:S05]  /*e030*/  BRA `(.L_x_370) ;  /* 0xffffffe800c07947 */ /* 0x000fea000383ffff */
.L_x_340:
[----:B------:R1:W1:Y:S02]  /*e040*/  SYNCS.PHASECHK.TRANS64.TRYWAIT P0, [R3+URZ+0x70], R0 ;  /* 0x00007000030075a7 */ /* 0x000264000800017f */
[----:B-1----:R-:W-:Y:S05]  /*e050*/  @!P0 NANOSLEEP.SYNCS 0x989680 ;  /* 0x009896800000895d */ /* 0x002fea0003900000 */
[----:B------:R-:W1:Y:S02]  /*e060*/  @!P0 SYNCS.PHASECHK.TRANS64 P0, [R3+URZ+0x70], R0 ;  /* 0x00007000030085a7 */ /* 0x000e64000800007f */
[----:B-1----:R-:W-:Y:S05]  /*e070*/  @!P0 BRA `(.L_x_340) ;  /* 0xfffffffc00f08947 */ /* 0x002fea000383ffff */
[----:B------:R-:W-:Y:S05]  /*e080*/  BRA `(.L_x_371) ;  /* 0xffffffe800bc7947 */ /* 0x000fea000383ffff */
.L_x_344:
[----:B------:R-:W-:Y:S01]  /*e090*/  BSSY B1, `(.L_x_372) ;  /* 0x0000006000017945 */ /* 0x000fe20003800000 */
[----:B------:R-:W-:-:S07]  /*e0a0*/  MOV R15, 0xffffffff ;  /* 0xffffffff000f7802 */ /* 0x000fce0000000f00 */
[----:B------:R-:W-:Y:S05]  /*e0b0*/  WARPSYNC.COLLECTIVE R15, `(.L_x_373) ;  /* 0x000000000f0c7348 */ /* 0x000fea0003c00000 */
[----:B------:R-:W-:Y:S02]  /*e0c0*/  ELECT P6, UR62, PT ;  /* 0x00000000003e782f */ /* 0x000fe400038c0000 */
[----:B------:R-:W-:Y:S01]  /*e0d0*/  MOV R14, UR62 ;  /* 0x0000003e000e7c02 */ /* 0x000fe20008000f00 */
[----:B------:R-:W-:Y:S10]  /*e0e0*/  ENDCOLLECTIVE ;  /* 0x000000000000791b */ /* 0x000ff40003800000 */
.L_x_373:
[----:B------:R-:W-:Y:S05]  /*e0f0*/  BSYNC B1 ;  /* 0x0000000000017941 */ /* 0x000fea0003800000 */
.L_x_372:
[----:B------:R-:W-:Y:S05]  /*e100*/  BRA `(.L_x_374) ;  /* 0xffffffec003c7947 */ /* 0x000fea000383ffff */
.L_x_347:
[----:B--2---:R2:W3:Y:S02]  /*e110*/  SYNCS.PHASECHK.TRANS64.TRYWAIT P0, [R14+URZ+0x20], R7 ;  /* 0x000020070e0075a7 */ /* 0x0044e4000800017f */
[----:B---3--:R-:W-:Y:S05]  /*e120*/  @!P0 NANOSLEEP.SYNCS 0x989680 ;  /* 0x009896800000895d */ /* 0x008fea0003900000 */
[----:B------:R-:W3:Y:S02]  /*e130*/  @!P0 SYNCS.PHASECHK.TRANS64 P0, [R14+URZ+0x20], R7 ;  /* 0x000020070e0085a7 */ /* 0x000ee4000800007f */
[----:B---3--:R-:W-:Y:S05]  /*e140*/  @!P0 BRA `(.L_x_347) ;  /* 0xfffffffc00f08947 */ /* 0x008fea000383ffff */
[----:B------:R-:W-:Y:S05]  /*e150*/  BRA `(.L_x_375) ;  /* 0xffffffec00747947 */ /* 0x000fea000383ffff */
.L_x_355:
[----:B------:R-:W-:Y:S01]  /*e160*/  BSSY B0, `(.L_x_376) ;  /* 0x0000006000007945 */ /* 0x000fe20003800000 */
[----:B------:R-:W-:-:S07]  /*e170*/  IMAD.MOV.U32 R15, RZ, RZ, -0x1 ;  /* 0xffffffffff0f7424 */ /* 0x000fce00078e00ff */
[----:B-1----:R-:W-:Y:S05]  /*e180*/  WARPSYNC.COLLECTIVE R15, `(.L_x_377) ;  /* 0x000000000f0c7348 */ /* 0x002fea0003c00000 */
[----:B------:R-:W-:Y:S02]  /*e190*/  ELECT P6, UR62, PT ;  /* 0x00000000003e782f */ /* 0x000fe400038c0000 */
[----:B------:R-:W-:Y:S01]  /*e1a0*/  MOV R14, UR62 ;  /* 0x0000003e000e7c02 */ /* 0x000fe20008000f00 */
[----:B-1----:R-:W-:Y:S10]  /*e1b0*/  ENDCOLLECTIVE ;  /* 0x000000000000791b */ /* 0x002ff40003800000 */
.L_x_377:
[----:B------:R-:W-:Y:S05]  /*e1c0*/  BSYNC B0 ;  /* 0x0000000000007941 */ /* 0x000fea0003800000 */
.L_x_376:
[----:B------:R-:W-:Y:S05]  /*e1d0*/  BRA `(.L_x_378) ;  /* 0xfffffff400c87947 */ /* 0x000fea000383ffff */
.L_x_357:
[----:B--2---:R2:W3:Y:S02]  /*e1e0*/  SYNCS.PHASECHK.TRANS64.TRYWAIT P0, [R5+URZ], R2 ;  /* 0x00000002050075a7 */ /* 0x0044e4000800017f */
[----:B---3--:R-:W-:Y:S05]  /*e1f0*/  @!P0 NANOSLEEP.SYNCS 0x989680 ;  /* 0x009896800000895d */ /* 0x008fea0003900000 */
[----:B------:R-:W3:Y:S02]  /*e200*/  @!P0 SYNCS.PHASECHK.TRANS64 P0, [R5+URZ], R2 ;  /* 0x00000002050085a7 */ /* 0x000ee4000800007f */
[----:B---3--:R-:W-:Y:S05]  /*e210*/  @!P0 BRA `(.L_x_357) ;  /* 0xfffffffc00f08947 */ /* 0x008fea000383ffff */
[----:B------:R-:W-:Y:S05]  /*e220*/  BRA `(.L_x_379) ;  /* 0xfffffff800047947 */ /* 0x000fea000383ffff */
.L_x_358:
[----:B--2---:R2:W3:Y:S02]  /*e230*/  SYNCS.PHASECHK.TRANS64.TRYWAIT P0, [R7+URZ], R4 ;  /* 0x00000004070075a7 */ /* 0x0044e4000800017f */
[----:B---3--:R-:W-:Y:S05]  /*e240*/  @!P0 NANOSLEEP.SYNCS 0x989680 ;  /* 0x009896800000895d */ /* 0x008fea0003900000 */
[----:B------:R-:W3:Y:S02]  /*e250*/  @!P0 SYNCS.PHASECHK.TRANS64 P0, [R7+URZ], R4 ;  /* 0x00000004070085a7 */ /* 0x000ee4000800007f */
[----:B---3--:R-:W-:Y:S05]  /*e260*/  @!P0 BRA `(.L_x_358) ;  /* 0xfffffffc00f08947 */ /* 0x008fea000383ffff */
[----:B------:R-:W-:Y:S05]  /*e270*/  BRA `(.L_x_380) ;  /* 0xfffffff800147947 */ /* 0x000fea000383ffff */
.L_x_359:
[----:B--2---:R2:W3:Y:S02]  /*e280*/  SYNCS.PHASECHK.TRANS64.TRYWAIT P0, [R6+URZ], R5 ;  /* 0x00000005060075a7 */ /* 0x0044e4000800017f */
[----:B---3--:R-:W-:Y:S05]  /*e290*/  @!P0 NANOSLEEP.SYNCS 0x989680 ;  /* 0x009896800000895d */ /* 0x008fea0003900000 */
[----:B------:R-:W3:Y:S02]  /*e2a0*/  @!P0 SYNCS.PHASECHK.TRANS64 P0, [R6+URZ], R5 ;  /* 0x00000005060085a7 */ /* 0x000ee4000800007f */
[----:B---3--:R-:W-:Y:S05]  /*e2b0*/  @!P0 BRA `(.L_x_359) ;  /* 0xfffffffc00f08947 */ /* 0x008fea000383ffff */
[----:B------:R-:W-:Y:S05]  /*e2c0*/  BRA `(.L_x_381) ;  /* 0xfffffff8001c7947 */ /* 0x000fea000383ffff */
        .weak           $__internal_0_$__cuda_sm20_rcp_rn_f32_slowpath
        .type           $__internal_0_$__cuda_sm20_rcp_rn_f32_slowpath,@function
        .size           $__internal_0_$__cuda_sm20_rcp_rn_f32_slowpath,(.L_x_387 - $__internal_0_$__cuda_sm20_rcp_rn_f32_slowpath)
$__internal_0_$__cuda_sm20_rcp_rn_f32_slowpath:
[----:B------:R-:W-:Y:S01]  /*e2d0*/  SHF.L.U32 R3, R0, 0x1, RZ ;  /* 0x0000000100037819 */ /* 0x000fe200000006ff */
[----:B------:R-:W-:Y:S03]  /*e2e0*/  BSSY B0, `(.L_x_382) ;  /* 0x0000030000007945 */ /* 0x000fe60003800000 */
[----:B------:R-:W-:-:S04]  /*e2f0*/  SHF.R.U32.HI R3, RZ, 0x18, R3 ;  /* 0x00000018ff037819 */ /* 0x000fc80000011603 */
[----:B------:R-:W-:-:S13]  /*e300*/  ISETP.NE.U32.AND P2, PT, R3, RZ, PT ;  /* 0x000000ff0300720c */ /* 0x000fda0003f45070 */
[----:B------:R-:W-:Y:S05]  /*e310*/  @P2 BRA `(.L_x_383) ;  /* 0x0000000000282947 */ /* 0x000fea0003800000 */
[----:B------:R-:W-:-:S04]  /*e320*/  SHF.L.U32 R3, R0, 0x1, RZ ;  /* 0x0000000100037819 */ /* 0x000fc800000006ff */
[----:B------:R-:W-:-:S13]  /*e330*/  ISETP.NE.AND P2, PT, R3, RZ, PT ;  /* 0x000000ff0300720c */ /* 0x000fda0003f45270 */
[----:B------:R-:W-:Y:S01]  /*e340*/  @P2 FFMA R96, R0, 1.84467440737095516160e+19, RZ ;  /* 0x5f80000000602823 */ /* 0x000fe200000000ff */
[----:B------:R-:W-:Y:S08]  /*e350*/  @!P2 MUFU.RCP R5, R0 ;  /* 0x000000000005a308 */ /* 0x000ff00000001000 */
[----:B------:R-:W1:Y:S02]  /*e360*/  @P2 MUFU.RCP R3, R96 ;  /* 0x0000006000032308 */ /* 0x000e640000001000 */
[----:B-1----:R-:W-:-:S04]  /*e370*/  @P2 FFMA R100, R96, R3, -1 ;  /* 0xbf80000060642423 */ /* 0x002fc80000000003 */
[----:B------:R-:W-:-:S04]  /*e380*/  @P2 FADD.FTZ R100, -R100, -RZ ;  /* 0x800000ff64642221 */ /* 0x000fc80000010100 */
[----:B------:R-:W-:-:S04]  /*e390*/  @P2 FFMA R3, R3, R100, R3 ;  /* 0x0000006403032223 */ /* 0x000fc80000000003 */
[----:B------:R-:W-:Y:S01]  /*e3a0*/  @P2 FFMA R5, R3, 1.84467440737095516160e+19, RZ ;  /* 0x5f80000003052823 */ /* 0x000fe200000000ff */
[----:B------:R-:W-:Y:S06]  /*e3b0*/  BRA `(.L_x_384) ;  /* 0x0000000000887947 */ /* 0x000fec0003800000 */
.L_x_383:
[----:B------:R-:W-:-:S05]  /*e3c0*/  VIADD R5, R3, 0xffffff03 ;  /* 0xffffff0303057836 */ /* 0x000fca0000000000 */
[----:B------:R-:W-:-:S13]  /*e3d0*/  ISETP.GT.U32.AND P2, PT, R5, 0x1, PT ;  /* 0x000000010500780c */ /* 0x000fda0003f44070 */
[----:B------:R-:W-:Y:S05]  /*e3e0*/  @P2 BRA `(.L_x_385) ;  /* 0x0000000000782947 */ /* 0x000fea0003800000 */
[----:B------:R-:W-:Y:S02]  /*e3f0*/  LOP3.LUT R111, R0, 0x7fffff, RZ, 0xc0, !PT ;  /* 0x007fffff006f7812 */ /* 0x000fe400078ec0ff */
[----:B------:R-:W-:Y:S02]  /*e400*/  MOV R102, 0x3 ;  /* 0x0000000300667802 */ /* 0x000fe40000000f00 */
[----:B------:R-:W-:Y:S02]  /*e410*/  LOP3.LUT R111, R111, 0x3f800000, RZ, 0xfc, !PT ;  /* 0x3f8000006f6f7812 */ /* 0x000fe400078efcff */
[----:B------:R-:W-:Y:S02]  /*e420*/  SHF.L.U32 R105, R102, R5, RZ ;  /* 0x0000000566697219 */ /* 0x000fe400000006ff */
[----:B------:R-:W1:Y:S01]  /*e430*/  MUFU.RCP R100, R111 ;  /* 0x0000006f00647308 */ /* 0x000e620000001000 */
[----:B------:R-:W-:Y:S01]  /*e440*/  IADD3 R3, R3, -0xfc, RZ ;  /* 0xffffff0403037810 */ /* 0x000fe20007ffe0ff */
[----:B-1----:R-:W-:-:S04]  /*e450*/  FFMA R109, R111, R100, -1 ;  /* 0xbf8000006f6d7423 */ /* 0x002fc80000000064 */
[----:B------:R-:W-:-:S04]  /*e460*/  FADD.FTZ R109, -R109, -RZ ;  /* 0x800000ff6d6d7221 */ /* 0x000fc80000010100 */
[CCC-:B------:R-:W-:Y:S01]  /*e470*/  FFMA.RM R96, R100.reuse, R109.reuse, R100.reuse ;  /* 0x0000006d64607223 */ /* 0x1c0fe20000004064 */
[----:B------:R-:W-:-:S04]  /*e480*/  FFMA.RP R109, R100, R109, R100 ;  /* 0x0000006d646d7223 */ /* 0x000fc80000008064 */
[C---:B------:R-:W-:Y:S02]  /*e490*/  LOP3.LUT R100, R96.reuse, 0x7fffff, RZ, 0xc0, !PT ;  /* 0x007fffff60647812 */ /* 0x040fe400078ec0ff */
[----:B------:R-:W-:Y:S02]  /*e4a0*/  FSETP.NEU.FTZ.AND P2, PT, R96, R109, PT ;  /* 0x0000006d6000720b */ /* 0x000fe40003f5d000 */
[----:B------:R-:W-:Y:S02]  /*e4b0*/  LOP3.LUT R96, R100, 0x800000, RZ, 0xfc, !PT ;  /* 0x0080000064607812 */ /* 0x000fe400078efcff */
[----:B------:R-:W-:Y:S02]  /*e4c0*/  SEL R100, RZ, 0xffffffff, !P2 ;  /* 0xffffffffff647807 */ /* 0x000fe40005000000 */
[----:B------:R-:W-:Y:S02]  /*e4d0*/  LOP3.LUT R102, R105, R96, RZ, 0xc0, !PT ;  /* 0x0000006069667212 */ /* 0x000fe400078ec0ff */
[----:B------:R-:W-:-:S02]  /*e4e0*/  IADD3 R100, -R100, RZ, RZ ;  /* 0x000000ff64647210 */ /* 0x000fc40007ffe1ff */
[-C--:B------:R-:W-:Y:S02]  /*e4f0*/  SHF.R.U32.HI R102, RZ, R5.reuse, R102 ;  /* 0x00000005ff667219 */ /* 0x080fe40000011666 */
[--C-:B------:R-:W-:Y:S02]  /*e500*/  LOP3.LUT P2, RZ, R100, R5, R96.reuse, 0xf8, !PT ;  /* 0x0000000564ff7212 */ /* 0x100fe4000784f860 */
[C---:B------:R-:W-:Y:S02]  /*e510*/  LOP3.LUT P3, RZ, R102.reuse, 0x1, RZ, 0xc0, !PT ;  /* 0x0000000166ff7812 */ /* 0x040fe4000786c0ff */
[----:B------:R-:W-:Y:S02]  /*e520*/  LOP3.LUT P4, RZ, R102, 0x2, RZ, 0xc0, !PT ;  /* 0x0000000266ff7812 */ /* 0x000fe4000788c0ff */
[----:B------:R-:W-:Y:S02]  /*e530*/  SHF.R.U32.HI R3, RZ, R3, R96 ;  /* 0x00000003ff037219 */ /* 0x000fe40000011660 */
[----:B------:R-:W-:-:S02]  /*e540*/  PLOP3.LUT P2, PT, P3, P2, P4, 0xe0, 0x0 ;  /* 0x000000000000781c */ /* 0x000fc40001f45c40 */
[----:B------:R-:W-:Y:S02]  /*e550*/  LOP3.LUT P3, RZ, R0, 0x7fffff, RZ, 0xc0, !PT ;  /* 0x007fffff00ff7812 */ /* 0x000fe4000786c0ff */
[----:B------:R-:W-:-:S05]  /*e560*/  SEL R5, RZ, 0x1, !P2 ;  /* 0x00000001ff057807 */ /* 0x000fca0005000000 */
[----:B------:R-:W-:-:S05]  /*e570*/  IMAD.MOV R5, RZ, RZ, -R5 ;  /* 0x000000ffff057224 */ /* 0x000fca00078e0a05 */
[----:B------:R-:W-:-:S13]  /*e580*/  ISETP.GE.AND P2, PT, R5, RZ, PT ;  /* 0x000000ff0500720c */ /* 0x000fda0003f46270 */
[----:B------:R-:W-:-:S05]  /*e590*/  @!P2 IADD3 R3, R3, 0x1, RZ ;  /* 0x000000010303a810 */ /* 0x000fca0007ffe0ff */
[----:B------:R-:W-:-:S05]  /*e5a0*/  @!P3 IMAD.SHL.U32 R3, R3, 0x2, RZ ;  /* 0x000000020303b824 */ /* 0x000fca00078e00ff */
[----:B------:R-:W-:Y:S01]  /*e5b0*/  LOP3.LUT R5, R3, 0x80000000, R0, 0xf8, !PT ;  /* 0x8000000003057812 */ /* 0x000fe200078ef800 */
[----:B------:R-:W-:Y:S06]  /*e5c0*/  BRA `(.L_x_384) ;  /* 0x0000000000047947 */ /* 0x000fec0003800000 */
.L_x_385:
[----:B------:R1:W2:Y:S02]  /*e5d0*/  MUFU.RCP R5, R0 ;  /* 0x0000000000057308 */ /* 0x0002a40000001000 */
.L_x_384:
[----:B------:R-:W-:Y:S05]  /*e5e0*/  BSYNC B0 ;  /* 0x0000000000007941 */ /* 0x000fea0003800000 */
.L_x_382:
[----:B-12---:R-:W-:Y:S02]  /*e5f0*/  MOV R0, R5 ;  /* 0x0000000500007202 */ /* 0x006fe40000000f00 */
[----:B------:R-:W-:-:S04]  /*e600*/  MOV R5, 0x0 ;  /* 0x0000000000057802 */ /* 0x000fc80000000f00 */
[----:B------:R-:W-:Y:S05]  /*e610*/  RET.REL.NODEC R4 `(_ZN7cutlass13device_kernelINS_4gemm6kernel13GemmUniversalIN4cute5tupleIJiiiiEEENS1_10collective13CollectiveMmaINS1_34MainloopSm90TmaGmmaWarpSpecializedILi4ENS5_IJNS4_1CILi2EEENSA_ILi1EEESC_EEENS1_35KernelTmaWarpSpecializedCooperativeEEENS5_IJNSA_ILi256EEENSA_ILi64EEESH_EEENS_10bfloat16_tENS5_IJlSC_lEEESJ_SK_NS4_8TiledMMAINS4_8MMA_AtomIJNS4_4SM904GMMA27MMA_64x64x16_F32BF16BF16_SSILNSO_5MajorE0ELSQ_0ELNSO_7ScaleInE1ELSR_1EEEEEENS4_6LayoutISD_NS5_IJSC_NSA_ILi0EEESV_EEEEENS5_IJNS4_10UnderscoreESY_SY_EEEEENS4_13SM90_TMA_LOADENS4_14ComposedLayoutINS4_7SwizzleILi3ELi4ELi3EEENS4_18smem_ptr_flag_bitsILi16EEENSU_INS5_IJNSA_ILi8EEESH_EEENS5_IJSH_SC_EEEEEEEvNS4_8identityENS4_23SM90_TMA_LOAD_MULTICASTES1B_vS1C_EENS_8epilogue10collective18CollectiveEpilogueINS1F_22Sm90TmaWarpSpecializedILi4ELi2ELi16ELb1ELb0EEEJSI_NS5_IJNSA_ILi128EEENSA_ILi32EEEEEESJ_SK_SJ_SK_NS1F_6fusion15FusionCallbacksIS1J_NS1N_13LinCombEltActINS1F_6thread4SiLuESJ_fSJ_fLNS_15FloatRoundStyleE2EEESI_S1M_JEEES11_NS12_INS13_ILi2ELi4ELi3EEES16_NSU_INS5_IJS17_S1L_EEENS5_IJS1L_SC_EEEEEEENS4_17SM75_U32x4_LDSM_NENS4_14SM90_TMA_STOREES1Z_NS4_17SM90_U32x4_STSM_NENS4_9Copy_AtomIJS22_NS_6half_tEEEEvEEEvvEEEEvNT_6ParamsE) ;  /* 0xffffff1804787950 */ /* 0x000fea0003c3ffff */
.L_x_386:
[----:B------:R-:W-:-:S00]  /*e620*/  BRA `(.L_x_386) ;  /* 0xfffffffc00fc7947 */ /* 0x000fc0000383ffff */
[----:B------:R-:W-:-:S00]  /*e630*/  NOP ;  /* 0x0000000000007918 */ /* 0x000fc00000000000 */
        /* <DEDUP_REMOVED lines=12> */
.L_x_387:


//--------------------- .nv.global.init           --------------------------
	.section	.nv.global.init,"aw",@progbits
.nv.global.init:
	.type		$str$22,@object
	.size		$str$22,($str$26 - $str$22)
$str$22:
        /*0000*/ 	.byte	0x6b, 0x5f, 0x74, 0x69, 0x6c, 0x65, 0x5f, 0x63, 0x6f, 0x75, 0x6e, 0x74, 0x20, 0x3e, 0x3d, 0x20
        /*0010*/ 	.byte	0x31, 0x00
	.type		$str$26,@object
	.size		$str$26,($str$27 - $str$26)
$str$26:
        /*0012*/ 	.byte	0x28, 0x61, 0x64, 0x64, 0x72, 0x65, 0x73, 0x73, 0x20, 0x26, 0x20, 0x6d, 0x61, 0x73, 0x6b, 0x29
        /*0022*/ 	.byte	0x20, 0x3d, 0x3d, 0x20, 0x30, 0x00
	.type		$str$27,@object
	.size		$str$27,($str$23 - $str$27)
$str$27:
        /*0028*/ 	.byte	0x2f, 0x74, 0x6d, 0x70, 0x2f, 0x63, 0x75, 0x74, 0x6c, 0x61, 0x73, 0x73, 0x5f, 0x73, 0x77, 0x65
        /*0038*/ 	.byte	0x65, 0x70, 0x5f, 0x73, 0x72, 0x63, 0x2f, 0x69, 0x6e, 0x63, 0x6c, 0x75, 0x64, 0x65, 0x2f, 0x63
        /*0048*/ 	.byte	0x75, 0x74, 0x65, 0x2f, 0x70, 0x6f, 0x69, 0x6e, 0x74, 0x65, 0x72, 0x5f, 0x66, 0x6c, 0x61, 0x67
        /*0058*/ 	.byte	0x67, 0x65, 0x64, 0x2e, 0x68, 0x70, 0x70, 0x00
	.type		$str$23,@object
	.size		$str$23,(__unnamed_2 - $str$23)
$str$23:
        /*0060*/ 	.byte	0x2f, 0x74, 0x6d, 0x70, 0x2f, 0x63, 0x75, 0x74, 0x6c, 0x61, 0x73, 0x73, 0x5f, 0x73, 0x77, 0x65
        /*0070*/ 	.byte	0x65, 0x70, 0x5f, 0x73, 0x72, 0x63, 0x2f, 0x69, 0x6e, 0x63, 0x6c, 0x75, 0x64, 0x65, 0x2f, 0x63
        /*0080*/ 	.byte	0x75, 0x74, 0x6c, 0x61, 0x73, 0x73, 0x2f, 0x67, 0x65, 0x6d, 0x6d, 0x2f, 0x63, 0x6f, 0x6c, 0x6c
        /*0090*/ 	.byte	0x65, 0x63, 0x74, 0x69, 0x76, 0x65, 0x2f, 0x73, 0x6d, 0x39, 0x30, 0x5f, 0x6d, 0x6d, 0x61, 0x5f
        /*00a0*/ 	.byte	0x74, 0x6d, 0x61, 0x5f, 0x67, 0x6d, 0x6d, 0x61, 0x5f, 0x73, 0x73, 0x5f, 0x77, 0x61, 0x72, 0x70
        /*00b0*/ 	.byte	0x73, 0x70, 0x65, 0x63, 0x69, 0x61, 0x6c, 0x69, 0x7a, 0x65, 0x64, 0x2e, 0x68, 0x70, 0x70, 0x00
	.type		__unnamed_2,@object
	.size		__unnamed_2,(__unnamed_1 - __unnamed_2)
__unnamed_2:
        /*00c0*/ 	.byte	0x61, 0x75, 0x74, 0x6f, 0x20, 0x63, 0x75, 0x74, 0x65, 0x3a, 0x3a, 0x61, 0x73, 0x5f, 0x70, 0x6f
        /* <DEDUP_REMOVED lines=27> */
        /*0280*/ 	.byte	0x3c, 0x34, 0x30, 0x39, 0x36, 0x3e, 0x3e, 0x3e, 0x3e, 0x3e, 0x5d, 0x00
	.type		__unnamed_1,@object
	.size		__unnamed_1,(.L_0 - __unnamed_1)
__unnamed_1:
        /* <DEDUP_REMOVED lines=181> */
        /*0ddc*/ 	.byte	0x65, 0x3a, 0x3a, 0x69, 0x64, 0x65, 0x6e, 0x74, 0x69, 0x74, 0x79, 0x5d, 0x00
.L_0:


//--------------------- .nv.shared._ZN7cutlass13device_kernelINS_4gemm6kernel13GemmUniversalIN4cute5tupleIJiiiiEEENS1_10collective13CollectiveMmaINS1_34MainloopSm90TmaGmmaWarpSpecializedILi4ENS5_IJNS4_1CILi2EEENSA_ILi1EEESC_EEENS1_35KernelTmaWarpSpecializedCooperativeEEENS5_IJNSA_ILi256EEENSA_ILi64EEESH_EEENS_10bfloat16_tENS5_IJlSC_lEEESJ_SK_NS4_8TiledMMAINS4_8MMA_AtomIJNS4_4SM904GMMA27MMA_64x64x16_F32BF16BF16_SSILNSO_5MajorE0ELSQ_0ELNSO_7ScaleInE1ELSR_1EEEEEENS4_6LayoutISD_NS5_IJSC_NSA_ILi0EEESV_EEEEENS5_IJNS4_10UnderscoreESY_SY_EEEEENS4_13SM90_TMA_LOADENS4_14ComposedLayoutINS4_7SwizzleILi3ELi4ELi3EEENS4_18smem_ptr_flag_bitsILi16EEENSU_INS5_IJNSA_ILi8EEESH_EEENS5_IJSH_SC_EEEEEEEvNS4_8identityENS4_23SM90_TMA_LOAD_MULTICASTES1B_vS1C_EENS_8epilogue10collective18CollectiveEpilogueINS1F_22Sm90TmaWarpSpecializedILi4ELi2ELi16ELb1ELb0EEEJSI_NS5_IJNSA_ILi128EEENSA_ILi32EEEEEESJ_SK_SJ_SK_NS1F_6fusion15FusionCallbacksIS1J_NS1N_13LinCombEltActINS1F_6thread4SiLuESJ_fSJ_fLNS_15FloatRoundStyleE2EEESI_S1M_JEEES11_NS12_INS13_ILi2ELi4ELi3EEES16_NSU_INS5_IJS17_S1L_EEENS5_IJS1L_SC_EEEEEEENS4_17SM75_U32x4_LDSM_NENS4_14SM90_TMA_STOREES1Z_NS4_17SM90_U32x4_STSM_NENS4_9Copy_AtomIJS22_NS_6half_tEEEEvEEEvvEEEEvNT_6ParamsE --------------------------
	.section	.nv.shared._ZN7cutlass13device_kernelINS_4gemm6kernel13GemmUniversalIN4cute5tupleIJiiiiEEENS1_10collective13CollectiveMmaINS1_34MainloopSm90TmaGmmaWarpSpecializedILi4ENS5_IJNS4_1CILi2EEENSA_ILi1EEESC_EEENS1_35KernelTmaWarpSpecializedCooperativeEEENS5_IJNSA_ILi256EEENSA_ILi64EEESH_EEENS_10bfloat16_tENS5_IJlSC_lEEESJ_SK_NS4_8TiledMMAINS4_8MMA_AtomIJNS4_4SM904GMMA27MMA_64x64x16_F32BF16BF16_SSILNSO_5MajorE0ELSQ_0ELNSO_7ScaleInE1ELSR_1EEEEEENS4_6LayoutISD_NS5_IJSC_NSA_ILi0EEESV_EEEEENS5_IJNS4_10UnderscoreESY_SY_EEEEENS4_13SM90_TMA_LOADENS4_14ComposedLayoutINS4_7SwizzleILi3ELi4ELi3EEENS4_18smem_ptr_flag_bitsILi16EEENSU_INS5_IJNSA_ILi8EEESH_EEENS5_IJSH_SC_EEEEEEEvNS4_8identityENS4_23SM90_TMA_LOAD_MULTICASTES1B_vS1C_EENS_8epilogue10collective18CollectiveEpilogueINS1F_22Sm90TmaWarpSpecializedILi4ELi2ELi16ELb1ELb0EEEJSI_NS5_IJNSA_ILi128EEENSA_ILi32EEEEEESJ_SK_SJ_SK_NS1F_6fusion15FusionCallbacksIS1J_NS1N_13LinCombEltActINS1F_6thread4SiLuESJ_fSJ_fLNS_15FloatRoundStyleE2EEESI_S1M_JEEES11_NS12_INS13_ILi2ELi4ELi3EEES16_NSU_INS5_IJS17_S1L_EEENS5_IJS1L_SC_EEEEEEENS4_17SM75_U32x4_LDSM_NENS4_14SM90_TMA_STOREES1Z_NS4_17SM90_U32x4_STSM_NENS4_9Copy_AtomIJS22_NS_6half_tEEEEvEEEvvEEEEvNT_6ParamsE,"aw",@nobits
	.sectionflags	@""
	.align	16
	.zero		1024


//--------------------- .nv.shared.reserved.0     --------------------------
	.section	.nv.shared.reserved.0,"aw",@nobits
	.weak		__nv_reservedSMEM_offset_0_alias
	.size		__nv_reservedSMEM_offset_0_alias, 0, 0
	.other		__nv_reservedSMEM_offset_0_alias,@"STO_CUDA_RESERVED_SHARED STV_DEFAULT"
__nv_reservedSMEM_offset_0_alias:
	.zero		0


//--------------------- .nv.global                --------------------------
	.section	.nv.global,"aw",@nobits
.nv.global:
	.type		_ZN39_INTERNAL_bc5cae80_4_k_cu_0598f4b5_27944cute1_E,@object
	.size		_ZN39_INTERNAL_bc5cae80_4_k_cu_0598f4b5_27944cute1_E,(_ZN39_INTERNAL_bc5cae80_4_k_cu_0598f4b5_27944cuda3std3__45__cpo6cbeginE - _ZN39_INTERNAL_bc5cae80_4_k_cu_0598f4b5_27944cute1_E)
_ZN39_INTERNAL_bc5cae80_4_k_cu_0598f4b5_27944cute1_E:
	.zero		1
	.type		_ZN39_INTERNAL_bc5cae80_4_k_cu_0598f4b5_27944cuda3std3__45__cpo6cbeginE,@object
	.size		_ZN39_INTERNAL_bc5cae80_4_k_cu_0598f4b5_27944cuda3std3__45__cpo6cbeginE,(_ZN39_INTERNAL_bc5cae80_4_k_cu_0598f4b5_27944cuda3std3__48in_placeE - _ZN39_INTERNAL_bc5cae80_4_k_cu_0598f4b5_27944cuda3std3__45__cpo6cbeginE)
_ZN39_INTERNAL_bc5cae80_4_k_cu_0598f4b5_27944cuda3std3__45__cpo6cbeginE:
	.zero		1
	.type		_ZN39_INTERNAL_bc5cae80_4_k_cu_0598f4b5_27944cuda3std3__48in_placeE,@object
	.size		_ZN39_INTERNAL_bc5cae80_4_k_cu_0598f4b5_27944cuda3std3__48in_placeE,(_ZN39_INTERNAL_bc5cae80_4_k_cu_0598f4b5_27944cuda3std6ranges3__45__cpo9iter_moveE - _ZN39_INTERNAL_bc5cae80_4_k_cu_0598f4b5_27944cuda3std3__48in_placeE)
_ZN39_INTERNAL_bc5cae80_4_k_cu_0598f4b5_27944cuda3std3__48in_placeE:
	.zero		1
	.type		_ZN39_INTERNAL_bc5cae80_4_k_cu_0598f4b5_27944cuda3std6ranges3__45__cpo9iter_moveE,@object
	.size		_ZN39_INTERNAL_bc5cae80_4_k_cu_0598f4b5_27944cuda3std6ranges3__45__cpo9iter_moveE,(_ZN39_INTERNAL_bc5cae80_4_k_cu_0598f4b5_27944cuda3std3__45__cpo5beginE - _ZN39_INTERNAL_bc5cae80_4_k_cu_0598f4b5_27944cuda3std6ranges3__45__cpo9iter_moveE)
_ZN39_INTERNAL_bc5cae80_4_k_cu_0598f4b5_27944cuda3std6ranges3__45__cpo9iter_moveE:
	.zero		1
	.type		_ZN39_INTERNAL_bc5cae80_4_k_cu_0598f4b5_27944cuda3std3__45__cpo5beginE,@object
	.size		_ZN39_INTERNAL_bc5cae80_4_k_cu_0598f4b5_27944cuda3std3__45__cpo5beginE,(_ZN39_INTERNAL_bc5cae80_4_k_cu_0598f4b5_27944cuda3std3__441_GLOBAL__N__bc5cae80_4_k_cu_0598f4b5_27946ignoreE - _ZN39_INTERNAL_bc5cae80_4_k_cu_0598f4b5_27944cuda3std3__45__cpo5beginE)
_ZN39_INTERNAL_bc5cae80_4_k_cu_0598f4b5_27944cuda3std3__45__cpo5beginE:
	.zero		1
	.type		_ZN39_INTERNAL_bc5cae80_4_k_cu_0598f4b5_27944cuda3std3__441_GLOBAL__N__bc5cae80_4_k_cu_0598f4b5_27946ignoreE,@object
	.size		_ZN39_INTERNAL_bc5cae80_4_k_cu_0598f4b5_27944cuda3std3__441_GLOBAL__N__bc5cae80_4_k_cu_0598f4b5_27946ignoreE,(_ZN39_INTERNAL_bc5cae80_4_k_cu_0598f4b5_27944cute7productE - _ZN39_INTERNAL_bc5cae80_4_k_cu_0598f4b5_27944cuda3std3__441_GLOBAL__N__bc5cae80_4_k_cu_0598f4b5_27946ignoreE)
_ZN39_INTERNAL_bc5cae80_4_k_cu_0598f4b5_27944cuda3std3__441_GLOBAL__N__bc5cae80_4_k_cu_0598f4b5_27946ignoreE:
	.zero		1
	.type		_ZN39_INTERNAL_bc5cae80_4_k_cu_0598f4b5_27944cute7productE,@object
	.size		_ZN39_INTERNAL_bc5cae80_4_k_cu_0598f4b5_27944cute7productE,(_ZN39_INTERNAL_bc5cae80_4_k_cu_0598f4b5_27944cuda3std3__45__cpo3endE - _ZN39_INTERNAL_bc5cae80_4_k_cu_0598f4b5_27944cute7productE)
_ZN39_INTERNAL_bc5cae80_4_k_cu_0598f4b5_27944cute7productE:
	.zero		1
	.type		_ZN39_INTERNAL_bc5cae80_4_k_cu_0598f4b5_27944cuda3std3__45__cpo3endE,@object
	.size		_ZN39_INTERNAL_bc5cae80_4_k_cu_0598f4b5_27944cuda3std3__45__cpo3endE,(_ZN39_INTERNAL_bc5cae80_4_k_cu_0598f4b5_27944cuda3std3__419piecewise_constructE - _ZN39_INTERNAL_bc5cae80_4_k_cu_0598f4b5_27944cuda3std3__45__cpo3endE)
_ZN39_INTERNAL_bc5cae80_4_k_cu_0598f4b5_27944cuda3std3__45__cpo3endE:
	.zero		1
	.type		_ZN39_INTERNAL_bc5cae80_4_k_cu_0598f4b5_27944cuda3std3__419piecewise_constructE,@object
	.size		_ZN39_INTERNAL_bc5cae80_4_k_cu_0598f4b5_27944cuda3std3__419piecewise_constructE,(_ZN39_INTERNAL_bc5cae80_4_k_cu_0598f4b5_27944cuda3std3__45__cpo4cendE - _ZN39_INTERNAL_bc5cae80_4_k_cu_0598f4b5_27944cuda3std3__419piecewise_constructE)
_ZN39_INTERNAL_bc5cae80_4_k_cu_0598f4b5_27944cuda3std3__419piecewise_constructE:
	.zero		1
	.type		_ZN39_INTERNAL_bc5cae80_4_k_cu_0598f4b5_27944cuda3std3__45__cpo4cendE,@object
	.size		_ZN39_INTERNAL_bc5cae80_4_k_cu_0598f4b5_27944cuda3std3__45__cpo4cendE,(_ZN39_INTERNAL_bc5cae80_4_k_cu_0598f4b5_27944cuda3std6ranges3__45__cpo4swapE - _ZN39_INTERNAL_bc5cae80_4_k_cu_0598f4b5_27944cuda3std3__45__cpo4cendE)
_ZN39_INTERNAL_bc5cae80_4_k_cu_0598f4b5_27944cuda3std3__45__cpo4cendE:
	.zero		1
	.type		_ZN39_INTERNAL_bc5cae80_4_k_cu_0598f4b5_27944cuda3std6ranges3__45__cpo4swapE,@object
	.size		_ZN39_INTERNAL_bc5cae80_4_k_cu_0598f4b5_27944cuda3std6ranges3__45__cpo4swapE,(.L_9 - _ZN39_INTERNAL_bc5cae80_4_k_cu_0598f4b5_27944cuda3std6ranges3__45__cpo4swapE)
_ZN39_INTERNAL_bc5cae80_4_k_cu_0598f4b5_27944cuda3std6ranges3__45__cpo4swapE:
	.zero		1
.L_9:


//--------------------- .nv.constant0._ZN7cutlass13device_kernelINS_4gemm6kernel13GemmUniversalIN4cute5tupleIJiiiiEEENS1_10collective13CollectiveMmaINS1_34MainloopSm90TmaGmmaWarpSpecializedILi4ENS5_IJNS4_1CILi2EEENSA_ILi1EEESC_EEENS1_35KernelTmaWarpSpecializedCooperativeEEENS5_IJNSA_ILi256EEENSA_ILi64EEESH_EEENS_10bfloat16_tENS5_IJlSC_lEEESJ_SK_NS4_8TiledMMAINS4_8MMA_AtomIJNS4_4SM904GMMA27MMA_64x64x16_F32BF16BF16_SSILNSO_5MajorE0ELSQ_0ELNSO_7ScaleInE1ELSR_1EEEEEENS4_6LayoutISD_NS5_IJSC_NSA_ILi0EEESV_EEEEENS5_IJNS4_10UnderscoreESY_SY_EEEEENS4_13SM90_TMA_LOADENS4_14ComposedLayoutINS4_7SwizzleILi3ELi4ELi3EEENS4_18smem_ptr_flag_bitsILi16EEENSU_INS5_IJNSA_ILi8EEESH_EEENS5_IJSH_SC_EEEEEEEvNS4_8identityENS4_23SM90_TMA_LOAD_MULTICASTES1B_vS1C_EENS_8epilogue10collective18CollectiveEpilogueINS1F_22Sm90TmaWarpSpecializedILi4ELi2ELi16ELb1ELb0EEEJSI_NS5_IJNSA_ILi128EEENSA_ILi32EEEEEESJ_SK_SJ_SK_NS1F_6fusion15FusionCallbacksIS1J_NS1N_13LinCombEltActINS1F_6thread4SiLuESJ_fSJ_fLNS_15FloatRoundStyleE2EEESI_S1M_JEEES11_NS12_INS13_ILi2ELi4ELi3EEES16_NSU_INS5_IJS17_S1L_EEENS5_IJS1L_SC_EEEEEEENS4_17SM75_U32x4_LDSM_NENS4_14SM90_TMA_STOREES1Z_NS4_17SM90_U32x4_STSM_NENS4_9Copy_AtomIJS22_NS_6half_tEEEEvEEEvvEEEEvNT_6ParamsE --------------------------
	.section	.nv.constant0._ZN7cutlass13device_kernelINS_4gemm6kernel13GemmUniversalIN4cute5tupleIJiiiiEEENS1_10collective13CollectiveMmaINS1_34MainloopSm90TmaGmmaWarpSpecializedILi4ENS5_IJNS4_1CILi2EEENSA_ILi1EEESC_EEENS1_35KernelTmaWarpSpecializedCooperativeEEENS5_IJNSA_ILi256EEENSA_ILi64EEESH_EEENS_10bfloat16_tENS5_IJlSC_lEEESJ_SK_NS4_8TiledMMAINS4_8MMA_AtomIJNS4_4SM904GMMA27MMA_64x64x16_F32BF16BF16_SSILNSO_5MajorE0ELSQ_0ELNSO_7ScaleInE1ELSR_1EEEEEENS4_6LayoutISD_NS5_IJSC_NSA_ILi0EEESV_EEEEENS5_IJNS4_10UnderscoreESY_SY_EEEEENS4_13SM90_TMA_LOADENS4_14ComposedLayoutINS4_7SwizzleILi3ELi4ELi3EEENS4_18smem_ptr_flag_bitsILi16EEENSU_INS5_IJNSA_ILi8EEESH_EEENS5_IJSH_SC_EEEEEEEvNS4_8identityENS4_23SM90_TMA_LOAD_MULTICASTES1B_vS1C_EENS_8epilogue10collective18CollectiveEpilogueINS1F_22Sm90TmaWarpSpecializedILi4ELi2ELi16ELb1ELb0EEEJSI_NS5_IJNSA_ILi128EEENSA_ILi32EEEEEESJ_SK_SJ_SK_NS1F_6fusion15FusionCallbacksIS1J_NS1N_13LinCombEltActINS1F_6thread4SiLuESJ_fSJ_fLNS_15FloatRoundStyleE2EEESI_S1M_JEEES11_NS12_INS13_ILi2ELi4ELi3EEES16_NSU_INS5_IJS17_S1L_EEENS5_IJS1L_SC_EEEEEEENS4_17SM75_U32x4_LDSM_NENS4_14SM90_TMA_STOREES1Z_NS4_17SM90_U32x4_STSM_NENS4_9Copy_AtomIJS22_NS_6half_tEEEEvEEEvvEEEEvNT_6ParamsE,"a",@progbits
	.sectionflags	@""
	.align	4
.nv.constant0._ZN7cutlass13device_kernelINS_4gemm6kernel13GemmUniversalIN4cute5tupleIJiiiiEEENS1_10collective13CollectiveMmaINS1_34MainloopSm90TmaGmmaWarpSpecializedILi4ENS5_IJNS4_1CILi2EEENSA_ILi1EEESC_EEENS1_35KernelTmaWarpSpecializedCooperativeEEENS5_IJNSA_ILi256EEENSA_ILi64EEESH_EEENS_10bfloat16_tENS5_IJlSC_lEEESJ_SK_NS4_8TiledMMAINS4_8MMA_AtomIJNS4_4SM904GMMA27MMA_64x64x16_F32BF16BF16_SSILNSO_5MajorE0ELSQ_0ELNSO_7ScaleInE1ELSR_1EEEEEENS4_6LayoutISD_NS5_IJSC_NSA_ILi0EEESV_EEEEENS5_IJNS4_10UnderscoreESY_SY_EEEEENS4_13SM90_TMA_LOADENS4_14ComposedLayoutINS4_7SwizzleILi3ELi4ELi3EEENS4_18smem_ptr_flag_bitsILi16EEENSU_INS5_IJNSA_ILi8EEESH_EEENS5_IJSH_SC_EEEEEEEvNS4_8identityENS4_23SM90_TMA_LOAD_MULTICASTES1B_vS1C_EENS_8epilogue10collective18CollectiveEpilogueINS1F_22Sm90TmaWarpSpecializedILi4ELi2ELi16ELb1ELb0EEEJSI_NS5_IJNSA_ILi128EEENSA_ILi32EEEEEESJ_SK_SJ_SK_NS1F_6fusion15FusionCallbacksIS1J_NS1N_13LinCombEltActINS1F_6thread4SiLuESJ_fSJ_fLNS_15FloatRoundStyleE2EEESI_S1M_JEEES11_NS12_INS13_ILi2ELi4ELi3EEES16_NSU_INS5_IJS17_S1L_EEENS5_IJS1L_SC_EEEEEEENS4_17SM75_U32x4_LDSM_NENS4_14SM90_TMA_STOREES1Z_NS4_17SM90_U32x4_STSM_NENS4_9Copy_AtomIJS22_NS_6half_tEEEEvEEEvvEEEEvNT_6ParamsE:
	.zero		2432


//--------------------- SYMBOLS --------------------------

	.type		.nv.reservedSmem.offset0,@object
	.size		.nv.reservedSmem.offset0,0x4
	.type		__assertfail,@function
